def matmul_kernel(
    a_ptr,
    b_ptr,
    c_ptr,
    M,
    N,
    K,
    stride_am,
    stride_ak,
    stride_bk,
    stride_bn,
    stride_cm,
    stride_cn,
    BLOCK_M: tl.constexpr,
    BLOCK_N: tl.constexpr,
    BLOCK_K: tl.constexpr,
    GROUP_M: tl.constexpr,
):
    pid = tl.program_id(axis=0)
    num_pid_m = tl.cdiv(M, BLOCK_M)
    num_pid_n = tl.cdiv(N, BLOCK_N)
    num_pid_in_group = GROUP_M * num_pid_n
    group_id = pid // num_pid_in_group
    first_pid_m = group_id * GROUP_M
    group_size_m = min(num_pid_m - first_pid_m, GROUP_M)
    pid_m = first_pid_m + ((pid % num_pid_in_group) % group_size_m)
    pid_n = (pid % num_pid_in_group) // group_size_m

    offs_am = (pid_m * BLOCK_M + tl.arange(0, BLOCK_M)) % M
    offs_bn = (pid_n * BLOCK_N + tl.arange(0, BLOCK_N)) % N
    offs_k = tl.arange(0, BLOCK_K)
    a_ptrs = a_ptr + offs_am[:, None] * stride_am + offs_k[None, :] * stride_ak
    b_ptrs = b_ptr + offs_k[:, None] * stride_bk + offs_bn[None, :] * stride_bn

    acc = tl.zeros((BLOCK_M, BLOCK_N), dtype=tl.float32)
    for kk in range(0, tl.cdiv(K, BLOCK_K)):
        a = tl.load(a_ptrs, mask=offs_k[None, :] < K - kk * BLOCK_K, other=0.0)
        b = tl.load(b_ptrs, mask=offs_k[:, None] < K - kk * BLOCK_K, other=0.0)
        acc = tl.dot(a, b, acc)
        a_ptrs += BLOCK_K * stride_ak
        b_ptrs += BLOCK_K * stride_bk

    c = acc.to(c_ptr.dtype.element_ty)
    offs_cm = pid_m * BLOCK_M + tl.arange(0, BLOCK_M)
    offs_cn = pid_n * BLOCK_N + tl.arange(0, BLOCK_N)
    c_ptrs = c_ptr + offs_cm[:, None] * stride_cm + offs_cn[None, :] * stride_cn
    mask = (offs_cm[:, None] < M) & (offs_cn[None, :] < N)
    tl.store(c_ptrs, c, mask=mask)

# config = {"BLOCK_K": 128, "BLOCK_M": 128, "BLOCK_N": 256, "GROUP_M": 8, "arch": "sm_90", "dtype": "fp8e4m3", "num_ctas": 1, "num_stages": 3, "num_warps": 4}
# arch = sm_90


// ===== COMPILED SASS (sm_90a) =====

	.target	sm_90a

	.elftype	@"ET_EXEC"


//--------------------- .note.nv.tkinfo           --------------------------
	.section	.note.nv.tkinfo,"",@"SHT_NOTE"
	.sectionflags	@"SHF_NOTE_NV_TKINFO"
	.tkinfo
        /*0018*/ 	.word	0x00000002
        /*0030*/ 	.string	""
        /*0030*/ 	.string	"ptxas"
        /*0030*/ 	.string	"Cuda compilation tools, release 13.0, V13.0.88"
        /*0030*/ 	.string	"Build cuda_13.0.r13.0/compiler.36424714_0"
        /*0030*/ 	.string	"-v  -suppress-debug-info  -lineinfo  -arch sm_90a "



//--------------------- .note.nv.cuinfo           --------------------------
	.section	.note.nv.cuinfo,"",@"SHT_NOTE"
	.sectionflags	@"SHF_NOTE_NV_CUINFO"
        /*0018*/ 	.short	0x0002
        /*001a*/ 	.short	0x005a
        /*001c*/ 	.short	0x0082
	.zero		2


//--------------------- .nv.info                  --------------------------
	.section	.nv.info,"",@"SHT_CUDA_INFO"
	.align	4


	//----- nvinfo : EIATTR_REGCOUNT
	.align		4
        /*0000*/ 	.byte	0x04, 0x2f
        /*0002*/ 	.short	(.L_1 - .L_0)
	.align		4
.L_0:
        /*0004*/ 	.word	index@(matmul_kernel)
        /*0008*/ 	.word	0x000000ff


	//----- nvinfo : EIATTR_FRAME_SIZE
	.align		4
.L_1:
        /*000c*/ 	.byte	0x04, 0x11
        /*000e*/ 	.short	(.L_3 - .L_2)
	.align		4
.L_2:
        /*0010*/ 	.word	index@(matmul_kernel)
        /*0014*/ 	.word	0x000010b0


	//----- nvinfo : EIATTR_MIN_STACK_SIZE
	.align		4
.L_3:
        /*0018*/ 	.byte	0x04, 0x12
        /*001a*/ 	.short	(.L_5 - .L_4)
	.align		4
.L_4:
        /*001c*/ 	.word	index@(matmul_kernel)
        /*0020*/ 	.word	0x000010b0
.L_5:


//--------------------- .nv.compat                --------------------------
	.section	.nv.compat,"",@"SHT_CUDA_COMPAT_INFO"
	.align	4
        /*0000*/ 	.byte	0x02, 0x09, 0x01, 0x00, 0x02, 0x02, 0x04, 0x00, 0x02, 0x05, 0x05, 0x00, 0x03, 0x07, 0x01, 0x01
        /*0010*/ 	.byte	0x02, 0x03, 0x00, 0x00, 0x02, 0x06, 0x01, 0x00, 0x04, 0x0b, 0x08, 0x00, 0x00, 0x00, 0x00, 0x00
        /*0020*/ 	.byte	0x00, 0x00, 0x00, 0x00


//--------------------- .nv.info.matmul_kernel    --------------------------
	.section	.nv.info.matmul_kernel,"",@"SHT_CUDA_INFO"
	.sectionflags	@""
	.align	4


	//----- nvinfo : EIATTR_CUDA_API_VERSION
	.align		4
        /*0000*/ 	.byte	0x04, 0x37
        /*0002*/ 	.short	(.L_7 - .L_6)
.L_6:
        /*0004*/ 	.word	0x00000082


	//----- nvinfo : EIATTR_KPARAM_INFO
	.align		4
.L_7:
        /*0008*/ 	.byte	0x04, 0x17
        /*000a*/ 	.short	(.L_9 - .L_8)
.L_8:
        /*000c*/ 	.word	0x00000000
        /*0010*/ 	.short	0x000d
        /*0012*/ 	.short	0x0048
        /*0014*/ 	.byte	0x00, 0xf4, 0x21, 0x00


	//----- nvinfo : EIATTR_KPARAM_INFO
	.align		4
.L_9:
        /*0018*/ 	.byte	0x04, 0x17
        /*001a*/ 	.short	(.L_11 - .L_10)
.L_10:
        /*001c*/ 	.word	0x00000000
        /*0020*/ 	.short	0x000c
        /*0022*/ 	.short	0x0040
        /*0024*/ 	.byte	0x00, 0xf4, 0x21, 0x00


	//----- nvinfo : EIATTR_KPARAM_INFO
	.align		4
.L_11:
        /*0028*/ 	.byte	0x04, 0x17
        /*002a*/ 	.short	(.L_13 - .L_12)
.L_12:
        /*002c*/ 	.word	0x00000000
        /*0030*/ 	.short	0x000b
        /*0032*/ 	.short	0x0038
        /*0034*/ 	.byte	0x00, 0xf0, 0x11, 0x00


	//----- nvinfo : EIATTR_KPARAM_INFO
	.align		4
.L_13:
        /*0038*/ 	.byte	0x04, 0x17
        /*003a*/ 	.short	(.L_15 - .L_14)
.L_14:
        /*003c*/ 	.word	0x00000000
        /*0040*/ 	.short	0x000a
        /*0042*/ 	.short	0x0034
        /*0044*/ 	.byte	0x00, 0xf0, 0x11, 0x00


	//----- nvinfo : EIATTR_KPARAM_INFO
	.align		4
.L_15:
        /*0048*/ 	.byte	0x04, 0x17
        /*004a*/ 	.short	(.L_17 - .L_16)
.L_16:
        /*004c*/ 	.word	0x00000000
        /*0050*/ 	.short	0x0009
        /*0052*/ 	.short	0x0030
        /*0054*/ 	.byte	0x00, 0xf0, 0x11, 0x00


	//----- nvinfo : EIATTR_KPARAM_INFO
	.align		4
.L_17:
        /*0058*/ 	.byte	0x04, 0x17
        /*005a*/ 	.short	(.L_19 - .L_18)
.L_18:
        /*005c*/ 	.word	0x00000000
        /*0060*/ 	.short	0x0008
        /*0062*/ 	.short	0x002c
        /*0064*/ 	.byte	0x00, 0xf0, 0x11, 0x00


	//----- nvinfo : EIATTR_KPARAM_INFO
	.align		4
.L_19:
        /*0068*/ 	.byte	0x04, 0x17
        /*006a*/ 	.short	(.L_21 - .L_20)
.L_20:
        /*006c*/ 	.word	0x00000000
        /*0070*/ 	.short	0x0007
        /*0072*/ 	.short	0x0028
        /*0074*/ 	.byte	0x00, 0xf0, 0x11, 0x00


	//----- nvinfo : EIATTR_KPARAM_INFO
	.align		4
.L_21:
        /*0078*/ 	.byte	0x04, 0x17
        /*007a*/ 	.short	(.L_23 - .L_22)
.L_22:
        /*007c*/ 	.word	0x00000000
        /*0080*/ 	.short	0x0006
        /*0082*/ 	.short	0x0024
        /*0084*/ 	.byte	0x00, 0xf0, 0x11, 0x00


	//----- nvinfo : EIATTR_KPARAM_INFO
	.align		4
.L_23:
        /*0088*/ 	.byte	0x04, 0x17
        /*008a*/ 	.short	(.L_25 - .L_24)
.L_24:
        /*008c*/ 	.word	0x00000000
        /*0090*/ 	.short	0x0005
        /*0092*/ 	.short	0x0020
        /*0094*/ 	.byte	0x00, 0xf0, 0x11, 0x00


	//----- nvinfo : EIATTR_KPARAM_INFO
	.align		4
.L_25:
        /*0098*/ 	.byte	0x04, 0x17
        /*009a*/ 	.short	(.L_27 - .L_26)
.L_26:
        /*009c*/ 	.word	0x00000000
        /*00a0*/ 	.short	0x0004
        /*00a2*/ 	.short	0x001c
        /*00a4*/ 	.byte	0x00, 0xf0, 0x11, 0x00


	//----- nvinfo : EIATTR_KPARAM_INFO
	.align		4
.L_27:
        /*00a8*/ 	.byte	0x04, 0x17
        /*00aa*/ 	.short	(.L_29 - .L_28)
.L_28:
        /*00ac*/ 	.word	0x00000000
        /*00b0*/ 	.short	0x0003
        /*00b2*/ 	.short	0x0018
        /*00b4*/ 	.byte	0x00, 0xf0, 0x11, 0x00


	//----- nvinfo : EIATTR_KPARAM_INFO
	.align		4
.L_29:
        /*00b8*/ 	.byte	0x04, 0x17
        /*00ba*/ 	.short	(.L_31 - .L_30)
.L_30:
        /*00bc*/ 	.word	0x00000000
        /*00c0*/ 	.short	0x0002
        /*00c2*/ 	.short	0x0010
        /*00c4*/ 	.byte	0x00, 0xf4, 0x21, 0x00


	//----- nvinfo : EIATTR_KPARAM_INFO
	.align		4
.L_31:
        /*00c8*/ 	.byte	0x04, 0x17
        /*00ca*/ 	.short	(.L_33 - .L_32)
.L_32:
        /*00cc*/ 	.word	0x00000000
        /*00d0*/ 	.short	0x0001
        /*00d2*/ 	.short	0x0008
        /*00d4*/ 	.byte	0x00, 0xf4, 0x21, 0x00


	//----- nvinfo : EIATTR_KPARAM_INFO
	.align		4
.L_33:
        /*00d8*/ 	.byte	0x04, 0x17
        /*00da*/ 	.short	(.L_35 - .L_34)
.L_34:
        /*00dc*/ 	.word	0x00000000
        /*00e0*/ 	.short	0x0000
        /*00e2*/ 	.short	0x0000
        /*00e4*/ 	.byte	0x00, 0xf4, 0x21, 0x00


	//----- nvinfo : EIATTR_SPARSE_MMA_MASK
	.align		4
.L_35:
        /*00e8*/ 	.byte	0x03, 0x50
        /*00ea*/ 	.short	0x0000


	//----- nvinfo : EIATTR_MAXREG_COUNT
	.align		4
        /*00ec*/ 	.byte	0x03, 0x1b
        /*00ee*/ 	.short	0x00ff


	//----- nvinfo : EIATTR_NUM_BARRIERS
	.align		4
        /*00f0*/ 	.byte	0x02, 0x4c
        /*00f2*/ 	.byte	0x01
	.zero		1


	//----- nvinfo : EIATTR_ANNOTATIONS
	.align		4
        /*00f4*/ 	.byte	0x04, 0x55
        /*00f6*/ 	.short	(.L_37 - .L_36)


	//   ....[0]....
.L_36:
        /*00f8*/ 	.word	0x00000001
        /*00fc*/ 	.byte	0x40, 0x05, 0x00, 0x00, 0x01, 0x00, 0x00, 0x00, 0x70, 0x05, 0x00, 0x00, 0x01, 0x00, 0x00, 0x00
        /* <DEDUP_REMOVED lines=1957> */
        /*7b5c*/ 	.byte	0x00, 0xe4, 0x02, 0x00


	//----- nvinfo : EIATTR_MERCURY_ISA_VERSION
	.align		4
.L_37:
        /*7b60*/ 	.byte	0x03, 0x5f
        /*7b62*/ 	.short	0x0101


	//----- nvinfo : EIATTR_EXIT_INSTR_OFFSETS
	.align		4
        /*7b64*/ 	.byte	0x04, 0x1c
        /*7b66*/ 	.short	(.L_39 - .L_38)


	//   ....[0]....
.L_38:
        /*7b68*/ 	.word	0x00037450


	//   ....[1]....
        /*7b6c*/ 	.word	0x00037470


	//----- nvinfo : EIATTR_REQNTID
	.align		4
.L_39:
        /*7b70*/ 	.byte	0x04, 0x10
        /*7b72*/ 	.short	(.L_41 - .L_40)
.L_40:
        /*7b74*/ 	.word	0x00000080
        /*7b78*/ 	.word	0x00000001
        /*7b7c*/ 	.word	0x00000001


	//----- nvinfo : EIATTR_CBANK_PARAM_SIZE
	.align		4
.L_41:
        /*7b80*/ 	.byte	0x03, 0x19
        /*7b82*/ 	.short	0x0050


	//----- nvinfo : EIATTR_PARAM_CBANK
	.align		4
        /*7b84*/ 	.byte	0x04, 0x0a
        /*7b86*/ 	.short	(.L_43 - .L_42)
	.align		4
.L_42:
        /*7b88*/ 	.word	index@(.nv.constant0.matmul_kernel)
        /*7b8c*/ 	.short	0x0210
        /*7b8e*/ 	.short	0x0050


	//----- nvinfo : EIATTR_SW_WAR
	.align		4
.L_43:
        /*7b90*/ 	.byte	0x04, 0x36
        /*7b92*/ 	.short	(.L_45 - .L_44)
.L_44:
        /*7b94*/ 	.word	0x00000008
.L_45:


//--------------------- .nv.callgraph             --------------------------
	.section	.nv.callgraph,"",@"SHT_CUDA_CALLGRAPH"
	.align	4
	.sectionentsize	8
	.align		4
        /*0000*/ 	.word	0x00000000
	.align		4
        /*0004*/ 	.word	0xffffffff
	.align		4
        /*0008*/ 	.word	0x00000000
	.align		4
        /*000c*/ 	.word	0xfffffffe
	.align		4
        /*0010*/ 	.word	0x00000000
	.align		4
        /*0014*/ 	.word	0xfffffffd
	.align		4
        /*0018*/ 	.word	0x00000000
	.align		4
        /*001c*/ 	.word	0xfffffffc


//--------------------- .text.matmul_kernel       --------------------------
	.section	.text.matmul_kernel,"ax",@progbits
	.align	128
        .global         matmul_kernel
        .type           matmul_kernel,@function
        .size           matmul_kernel,(.L_x_4 - matmul_kernel)
        .other          matmul_kernel,@"STO_CUDA_ENTRY STV_DEFAULT"
matmul_kernel:
.text.matmul_kernel:
[----:B------:R-:W0:Y:S08]  /*0000*/  LDC R1, c[0x0][0x28] ;  /* 0x00000a00ff017b82 */ /* 0x000e300000000800 */
[----:B------:R-:W1:Y:S01]  /*0010*/  LDC.64 R124, c[0x0][0x228] ;  /* 0x00008a00ff7c7b82 */ /* 0x000e620000000a00 */
[----:B------:R-:W2:Y:S01]  /*0020*/  S2R R5, SR_CTAID.X ;  /* 0x0000000000057919 */ /* 0x000ea20000002500 */
[----:B0-----:R-:W-:Y:S01]  /*0030*/  VIADD R1, R1, 0xffffef50 ;  /* 0xffffef5001017836 */ /* 0x001fe20000000000 */
[----:B------:R-:W-:Y:S01]  /*0040*/  UMOV UR8, 0x400 ;  /* 0x0000040000087882 */ /* 0x000fe20000000000 */
[----:B------:R-:W-:Y:S01]  /*0050*/  ULDC.64 UR16, c[0x0][0x208] ;  /* 0x0000820000107ab9 */ /* 0x000fe20000000a00 */
[----:B------:R-:W0:Y:S03]  /*0060*/  S2R R240, SR_TID.X ;  /* 0x0000000000f07919 */ /* 0x000e260000002100 */
[----:B------:R-:W3:Y:S01]  /*0070*/  S2UR UR4, SR_CgaCtaId ;  /* 0x00000000000479c3 */ /* 0x000ee20000008800 */
[----:B-1----:R-:W-:-:S05]  /*0080*/  VIADD R0, R125, 0xff ;  /* 0x000000ff7d007836 */ /* 0x002fca0000000000 */
[----:B------:R-:W-:Y:S01]  /*0090*/  SHF.R.S32.HI R3, RZ, 0x1f, R0 ;  /* 0x0000001fff037819 */ /* 0x000fe20000011400 */
[----:B---3--:R-:W-:-:S03]  /*00a0*/  ULEA UR8, UR4, UR8, 0x18 ;  /* 0x0000000804087291 */ /* 0x008fc6000f8ec03f */
[----:B------:R-:W-:Y:S02]  /*00b0*/  LEA.HI R3, R3, R0, RZ, 0x8 ;  /* 0x0000000003037211 */ /* 0x000fe400078f40ff */
[----:B--2---:R-:W-:Y:S02]  /*00c0*/  IABS R8, R5 ;  /* 0x0000000500087213 */ /* 0x004fe40000000000 */
[----:B------:R-:W-:Y:S02]  /*00d0*/  SHF.R.S32.HI R3, RZ, 0x8, R3 ;  /* 0x00000008ff037819 */ /* 0x000fe40000011403 */
[----:B0-----:R-:W-:-:S03]  /*00e0*/  LOP3.LUT R12, R240, 0x7f, RZ, 0xc0, !PT ;  /* 0x0000007ff00c7812 */ /* 0x001fc600078ec0ff */
[----:B------:R-:W-:-:S05]  /*00f0*/  IMAD.SHL.U32 R4, R3, 0x8, RZ ;  /* 0x0000000803047824 */ /* 0x000fca00078e00ff */
[-C--:B------:R-:W-:Y:S02]  /*0100*/  IABS R7, R4.reuse ;  /* 0x0000000400077213 */ /* 0x080fe40000000000 */
[----:B------:R-:W-:Y:S02]  /*0110*/  IABS R10, R4 ;  /* 0x00000004000a7213 */ /* 0x000fe40000000000 */
[----:B------:R-:W0:Y:S08]  /*0120*/  I2F.RP R0, R7 ;  /* 0x0000000700007306 */ /* 0x000e300000209400 */
[----:B0-----:R-:W0:Y:S02]  /*0130*/  MUFU.RCP R0, R0 ;  /* 0x0000000000007308 */ /* 0x001e240000001000 */
[----:B0-----:R-:W-:-:S02]  /*0140*/  VIADD R2, R0, 0xffffffe ;  /* 0x0ffffffe00027836 */ /* 0x001fc40000000000 */
[----:B------:R-:W-:-:S04]  /*0150*/  IMAD.MOV R0, RZ, RZ, -R10 ;  /* 0x000000ffff007224 */ /* 0x000fc800078e0a0a */
[----:B------:R0:W1:Y:S02]  /*0160*/  F2I.FTZ.U32.TRUNC.NTZ R3, R2 ;  /* 0x0000000200037305 */ /* 0x000064000021f000 */
[----:B0-----:R-:W-:Y:S02]  /*0170*/  IMAD.MOV.U32 R2, RZ, RZ, RZ ;  /* 0x000000ffff027224 */ /* 0x001fe400078e00ff */
[----:B-1----:R-:W-:-:S04]  /*0180*/  IMAD.MOV R6, RZ, RZ, -R3 ;  /* 0x000000ffff067224 */ /* 0x002fc800078e0a03 */
[----:B------:R-:W-:Y:S02]  /*0190*/  IMAD R9, R6, R7, RZ ;  /* 0x0000000706097224 */ /* 0x000fe400078e02ff */
[----:B------:R-:W-:Y:S02]  /*01a0*/  IMAD.MOV.U32 R6, RZ, RZ, R8 ;  /* 0x000000ffff067224 */ /* 0x000fe400078e0008 */
[----:B------:R-:W-:-:S06]  /*01b0*/  IMAD.HI.U32 R3, R3, R9, R2 ;  /* 0x0000000903037227 */ /* 0x000fcc00078e0002 */
[----:B------:R-:W-:-:S04]  /*01c0*/  IMAD.HI.U32 R3, R3, R6, RZ ;  /* 0x0000000603037227 */ /* 0x000fc800078e00ff */
[----:B------:R-:W-:-:S05]  /*01d0*/  IMAD R0, R3, R0, R6 ;  /* 0x0000000003007224 */ /* 0x000fca00078e0206 */
[----:B------:R-:W-:-:S13]  /*01e0*/  ISETP.GT.U32.AND P1, PT, R7, R0, PT ;  /* 0x000000000700720c */ /* 0x000fda0003f24070 */
[----:B------:R-:W-:Y:S02]  /*01f0*/  @!P1 IMAD.IADD R0, R0, 0x1, -R7 ;  /* 0x0000000100009824 */ /* 0x000fe400078e0a07 */
[----:B------:R-:W-:Y:S01]  /*0200*/  @!P1 VIADD R3, R3, 0x1 ;  /* 0x0000000103039836 */ /* 0x000fe20000000000 */
[----:B------:R-:W-:Y:S02]  /*0210*/  ISETP.NE.AND P1, PT, R4, RZ, PT ;  /* 0x000000ff0400720c */ /* 0x000fe40003f25270 */
[----:B------:R-:W-:Y:S02]  /*0220*/  ISETP.GE.U32.AND P0, PT, R0, R7, PT ;  /* 0x000000070000720c */ /* 0x000fe40003f06070 */
[----:B------:R-:W-:-:S04]  /*0230*/  LOP3.LUT R0, R5, R4, RZ, 0x3c, !PT ;  /* 0x0000000405007212 */ /* 0x000fc800078e3cff */
[----:B------:R-:W-:Y:S01]  /*0240*/  ISETP.GE.AND P2, PT, R0, RZ, PT ;  /* 0x000000ff0000720c */ /* 0x000fe20003f46270 */
[----:B------:R-:W-:-:S06]  /*0250*/  VIADD R0, R124, 0x7f ;  /* 0x0000007f7c007836 */ /* 0x000fcc0000000000 */
[----:B------:R-:W-:-:S04]  /*0260*/  @P0 VIADD R3, R3, 0x1 ;  /* 0x0000000103030836 */ /* 0x000fc80000000000 */
[----:B------:R-:W-:Y:S01]  /*0270*/  IMAD.MOV.U32 R2, RZ, RZ, R3 ;  /* 0x000000ffff027224 */ /* 0x000fe200078e0003 */
[----:B------:R-:W-:-:S03]  /*0280*/  SHF.R.S32.HI R3, RZ, 0x1f, R0 ;  /* 0x0000001fff037819 */ /* 0x000fc60000011400 */
[----:B------:R-:W-:Y:S01]  /*0290*/  @!P2 IMAD.MOV R2, RZ, RZ, -R2 ;  /* 0x000000ffff02a224 */ /* 0x000fe200078e0a02 */
[----:B------:R-:W-:Y:S02]  /*02a0*/  @!P1 LOP3.LUT R2, RZ, R4, RZ, 0x33, !PT ;  /* 0x00000004ff029212 */ /* 0x000fe400078e33ff */
[----:B------:R-:W-:-:S03]  /*02b0*/  LEA.HI R3, R3, R0, RZ, 0x7 ;  /* 0x0000000003037211 */ /* 0x000fc600078f38ff */
[----:B------:R-:W-:Y:S02]  /*02c0*/  IMAD.SHL.U32 R6, R2, 0x8, RZ ;  /* 0x0000000802067824 */ /* 0x000fe400078e00ff */
[----:B------:R-:W-:-:S03]  /*02d0*/  IMAD.MOV R2, RZ, RZ, -R2 ;  /* 0x000000ffff027224 */ /* 0x000fc600078e0a02 */
[----:B------:R-:W-:Y:S01]  /*02e0*/  LEA.HI.SX32 R3, R3, -R6, 0x19 ;  /* 0x8000000603037211 */ /* 0x000fe200078fcaff */
[----:B------:R-:W-:-:S03]  /*02f0*/  IMAD R8, R4, R2, R5 ;  /* 0x0000000204087224 */ /* 0x000fc600078e0205 */
[----:B------:R-:W-:-:S04]  /*0300*/  VIMNMX R11, R3, 0x8, PT ;  /* 0x00000008030b7848 */ /* 0x000fc80003fe0100 */
[-C--:B------:R-:W-:Y:S02]  /*0310*/  IABS R7, R11.reuse ;  /* 0x0000000b00077213 */ /* 0x080fe40000000000 */
[----:B------:R-:W-:Y:S02]  /*0320*/  IABS R4, R11 ;  /* 0x0000000b00047213 */ /* 0x000fe40000000000 */
[----:B------:R-:W0:Y:S08]  /*0330*/  I2F.RP R0, R7 ;  /* 0x0000000700007306 */ /* 0x000e300000209400 */
[----:B0-----:R-:W0:Y:S02]  /*0340*/  MUFU.RCP R0, R0 ;  /* 0x0000000000007308 */ /* 0x001e240000001000 */
[----:B0-----:R-:W-:-:S02]  /*0350*/  VIADD R3, R0, 0xffffffe ;  /* 0x0ffffffe00037836 */ /* 0x001fc40000000000 */
[----:B------:R-:W-:Y:S02]  /*0360*/  IMAD.MOV R0, RZ, RZ, -R4 ;  /* 0x000000ffff007224 */ /* 0x000fe400078e0a04 */
[----:B------:R-:W0:Y:S02]  /*0370*/  LDC R4, c[0x0][0x230] ;  /* 0x00008c00ff047b82 */ /* 0x000e240000000800 */
[----:B------:R-:W1:Y:S02]  /*0380*/  F2I.FTZ.U32.TRUNC.NTZ R3, R3 ;  /* 0x0000000300037305 */ /* 0x000e64000021f000 */
[----:B-1----:R-:W-:-:S04]  /*0390*/  IMAD.MOV R9, RZ, RZ, -R3 ;  /* 0x000000ffff097224 */ /* 0x002fc800078e0a03 */
[----:B------:R-:W-:Y:S01]  /*03a0*/  IMAD.MOV.U32 R2, RZ, RZ, R9 ;  /* 0x000000ffff027224 */ /* 0x000fe200078e0009 */
[----:B------:R-:W-:Y:S01]  /*03b0*/  IABS R9, R8 ;  /* 0x0000000800097213 */ /* 0x000fe20000000000 */
[----:B0-----:R-:W-:Y:S02]  /*03c0*/  VIADD R13, R4, 0x7f ;  /* 0x0000007f040d7836 */ /* 0x001fe40000000000 */
[----:B------:R-:W-:Y:S02]  /*03d0*/  IMAD R5, R2, R7, RZ ;  /* 0x0000000702057224 */ /* 0x000fe400078e02ff */
[----:B------:R-:W-:-:S04]  /*03e0*/  IMAD.MOV.U32 R2, RZ, RZ, RZ ;  /* 0x000000ffff027224 */ /* 0x000fc800078e00ff */
        /* <DEDUP_REMOVED lines=9> */
[----:B------:R-:W-:-:S07]  /*0480*/  ISETP.GE.AND P2, PT, R0, RZ, PT ;  /* 0x000000ff0000720c */ /* 0x000fce0003f46270 */
[----:B------:R-:W-:Y:S01]  /*0490*/  @P0 VIADD R2, R2, 0x1 ;  /* 0x0000000102020836 */ /* 0x000fe20000000000 */
[----:B------:R-:W-:-:S05]  /*04a0*/  ISETP.GT.AND P0, PT, R13, 0x7f, PT ;  /* 0x0000007f0d00780c */ /* 0x000fca0003f04270 */
[----:B------:R-:W-:Y:S01]  /*04b0*/  @!P2 IMAD.MOV R2, RZ, RZ, -R2 ;  /* 0x000000ffff02a224 */ /* 0x000fe200078e0a02 */
[----:B------:R-:W-:-:S05]  /*04c0*/  @!P1 LOP3.LUT R2, RZ, R11, RZ, 0x33, !PT ;  /* 0x0000000bff029212 */ /* 0x000fca00078e33ff */
[----:B------:R-:W-:-:S04]  /*04d0*/  IMAD.MOV R0, RZ, RZ, -R2 ;  /* 0x000000ffff007224 */ /* 0x000fc800078e0a02 */
[----:B------:R-:W-:-:S04]  /*04e0*/  IMAD R0, R11, R0, R8 ;  /* 0x000000000b007224 */ /* 0x000fc800078e0208 */
[----:B------:R-:W-:Y:S02]  /*04f0*/  IMAD.IADD R3, R6, 0x1, R0 ;  /* 0x0000000106037824 */ /* 0x000fe400078e0200 */
[----:B------:R-:W-:-:S04]  /*0500*/  IMAD.SHL.U32 R0, R2, 0x100, RZ ;  /* 0x0000010002007824 */ /* 0x000fc800078e00ff */
[C---:B------:R-:W-:Y:S02]  /*0510*/  VIADD R4, R0.reuse, 0x1 ;  /* 0x0000000100047836 */ /* 0x040fe40000000000 */
[C---:B------:R-:W-:Y:S02]  /*0520*/  VIADD R2, R0.reuse, 0x2 ;  /* 0x0000000200027836 */ /* 0x040fe40000000000 */
[C---:B------:R-:W-:Y:S01]  /*0530*/  VIADD R5, R0.reuse, 0x3 ;  /* 0x0000000300057836 */ /* 0x040fe20000000000 */
[----:B------:R0:W-:Y:S01]  /*0540*/  STL [R1+0x64], R4 ;  /* 0x0000640401007387 */ /* 0x0001e20000100800 */
[C---:B------:R-:W-:Y:S02]  /*0550*/  VIADD R252, R0.reuse, 0xf ;  /* 0x0000000f00fc7836 */ /* 0x040fe40000000000 */
[C---:B------:R-:W-:Y:S01]  /*0560*/  VIADD R248, R0.reuse, 0x10 ;  /* 0x0000001000f87836 */ /* 0x040fe20000000000 */
[----:B------:R1:W-:Y:S01]  /*0570*/  STL [R1+0x60], R2 ;  /* 0x0000600201007387 */ /* 0x0003e20000100800 */
[----:B------:R-:W-:-:S02]  /*0580*/  VIADD R247, R0, 0x11 ;  /* 0x0000001100f77836 */ /* 0x000fc40000000000 */
[C---:B------:R-:W-:Y:S01]  /*0590*/  VIADD R249, R0.reuse, 0x12 ;  /* 0x0000001200f97836 */ /* 0x040fe20000000000 */
[----:B------:R2:W-:Y:S01]  /*05a0*/  STL [R1+0x5c], R5 ;  /* 0x00005c0501007387 */ /* 0x0005e20000100800 */
[C---:B------:R-:W-:Y:S02]  /*05b0*/  VIADD R246, R0.reuse, 0x13 ;  /* 0x0000001300f67836 */ /* 0x040fe40000000000 */
[C---:B0-----:R-:W-:Y:S02]  /*05c0*/  VIADD R4, R0.reuse, 0x4 ;  /* 0x0000000400047836 */ /* 0x041fe40000000000 */
[C---:B------:R-:W-:Y:S02]  /*05d0*/  VIADD R245, R0.reuse, 0x14 ;  /* 0x0000001400f57836 */ /* 0x040fe40000000000 */
[C---:B-1----:R-:W-:Y:S01]  /*05e0*/  VIADD R2, R0.reuse, 0x5 ;  /* 0x0000000500027836 */ /* 0x042fe20000000000 */
[----:B------:R0:W-:Y:S01]  /*05f0*/  STL [R1+0x58], R4 ;  /* 0x0000580401007387 */ /* 0x0001e20000100800 */
[----:B------:R-:W-:-:S02]  /*0600*/  VIADD R244, R0, 0x15 ;  /* 0x0000001500f47836 */ /* 0x000fc40000000000 */
[C---:B--2---:R-:W-:Y:S01]  /*0610*/  VIADD R5, R0.reuse, 0x6 ;  /* 0x0000000600057836 */ /* 0x044fe20000000000 */
[----:B------:R1:W-:Y:S01]  /*0620*/  STL [R1+0x54], R2 ;  /* 0x0000540201007387 */ /* 0x0003e20000100800 */
[C---:B------:R-:W-:Y:S02]  /*0630*/  VIADD R6, R0.reuse, 0x17 ;  /* 0x0000001700067836 */ /* 0x040fe40000000000 */
[C---:B------:R-:W-:Y:S01]  /*0640*/  VIADD R7, R0.reuse, 0x18 ;  /* 0x0000001800077836 */ /* 0x040fe20000000000 */
[----:B------:R2:W-:Y:S01]  /*0650*/  STL [R1+0x50], R5 ;  /* 0x0000500501007387 */ /* 0x0005e20000100800 */
[C---:B------:R-:W-:Y:S02]  /*0660*/  VIADD R8, R0.reuse, 0x19 ;  /* 0x0000001900087836 */ /* 0x040fe40000000000 */
[C---:B0-----:R-:W-:Y:S02]  /*0670*/  VIADD R4, R0.reuse, 0x7 ;  /* 0x0000000700047836 */ /* 0x041fe40000000000 */
[----:B------:R-:W-:-:S02]  /*0680*/  VIADD R228, R0, 0x1a ;  /* 0x0000001a00e47836 */ /* 0x000fc40000000000 */
[C---:B-1----:R-:W-:Y:S01]  /*0690*/  VIADD R2, R0.reuse, 0x8 ;  /* 0x0000000800027836 */ /* 0x042fe20000000000 */
[----:B------:R0:W-:Y:S01]  /*06a0*/  STL [R1+0x4c], R4 ;  /* 0x00004c0401007387 */ /* 0x0001e20000100800 */
[C---:B------:R-:W-:Y:S02]  /*06b0*/  VIADD R227, R0.reuse, 0x1b ;  /* 0x0000001b00e37836 */ /* 0x040fe40000000000 */
[C---:B--2---:R-:W-:Y:S01]  /*06c0*/  VIADD R5, R0.reuse, 0x9 ;  /* 0x0000000900057836 */ /* 0x044fe20000000000 */
[----:B------:R1:W-:Y:S01]  /*06d0*/  STL [R1+0x48], R2 ;  /* 0x0000480201007387 */ /* 0x0003e20000100800 */
[C---:B------:R-:W-:Y:S02]  /*06e0*/  VIADD R226, R0.reuse, 0x1c ;  /* 0x0000001c00e27836 */ /* 0x040fe40000000000 */
[C---:B------:R-:W-:Y:S01]  /*06f0*/  VIADD R224, R0.reuse, 0x1d ;  /* 0x0000001d00e07836 */ /* 0x040fe20000000000 */
[----:B------:R2:W-:Y:S01]  /*0700*/  STL [R1+0x44], R5 ;  /* 0x0000440501007387 */ /* 0x0005e20000100800 */
[----:B------:R-:W-:-:S02]  /*0710*/  VIADD R229, R0, 0x1e ;  /* 0x0000001e00e57836 */ /* 0x000fc40000000000 */
[C---:B0-----:R-:W-:Y:S02]  /*0720*/  VIADD R4, R0.reuse, 0xa ;  /* 0x0000000a00047836 */ /* 0x041fe40000000000 */
[C---:B------:R-:W-:Y:S02]  /*0730*/  VIADD R225, R0.reuse, 0x1f ;  /* 0x0000001f00e17836 */ /* 0x040fe40000000000 */
[C---:B-1----:R-:W-:Y:S01]  /*0740*/  VIADD R2, R0.reuse, 0xb ;  /* 0x0000000b00027836 */ /* 0x042fe20000000000 */
[----:B------:R0:W-:Y:S01]  /*0750*/  STL [R1+0x40], R4 ;  /* 0x0000400401007387 */ /* 0x0001e20000100800 */
[C---:B------:R-:W-:Y:S02]  /*0760*/  VIADD R223, R0.reuse, 0x20 ;  /* 0x0000002000df7836 */ /* 0x040fe40000000000 */
[C---:B--2---:R-:W-:Y:S01]  /*0770*/  VIADD R5, R0.reuse, 0xc ;  /* 0x0000000c00057836 */ /* 0x044fe20000000000 */
        /* <DEDUP_REMOVED lines=8> */
[----:B------:R-:W-:Y:S01]  /*0800*/  STL [R1+0x24], R4 ;  /* 0x0000240401007387 */ /* 0x000fe20000100800 */
[----:B------:R-:W-:-:S02]  /*0810*/  VIADD R219, R0, 0x25 ;  /* 0x0000002500db7836 */ /* 0x000fc40000000000 */
[----:B--2---:R-:W-:Y:S01]  /*0820*/  IMAD R5, R3, 0x80, R12 ;  /* 0x0000008003057824 */ /* 0x004fe200078e020c */
[----:B------:R0:W-:Y:S01]  /*0830*/  STL [R1+0x20], R2 ;  /* 0x0000200201007387 */ /* 0x0001e20000100800 */
[C---:B------:R-:W-:Y:S02]  /*0840*/  VIADD R216, R0.reuse, 0x26 ;  /* 0x0000002600d87836 */ /* 0x040fe40000000000 */
[C---:B------:R-:W-:Y:S01]  /*0850*/  VIADD R215, R0.reuse, 0x27 ;  /* 0x0000002700d77836 */ /* 0x040fe20000000000 */
[----:B------:R1:W-:Y:S01]  /*0860*/  STL [R1+0xe28], R5 ;  /* 0x000e280501007387 */ /* 0x0003e20000100800 */
[C---:B------:R-:W-:Y:S02]  /*0870*/  VIADD R214, R0.reuse, 0x28 ;  /* 0x0000002800d67836 */ /* 0x040fe40000000000 */
[C---:B------:R-:W-:Y:S02]  /*0880*/  VIADD R213, R0.reuse, 0x29 ;  /* 0x0000002900d57836 */ /* 0x040fe40000000000 */
[----:B------:R-:W-:-:S02]  /*0890*/  VIADD R211, R0, 0x2a ;  /* 0x0000002a00d37836 */ /* 0x000fc40000000000 */
[C---:B0-----:R-:W-:Y:S02]  /*08a0*/  VIADD R2, R0.reuse, 0x16 ;  /* 0x0000001600027836 */ /* 0x041fe40000000000 */
[C---:B------:R-:W-:Y:S02]  /*08b0*/  VIADD R212, R0.reuse, 0x2b ;  /* 0x0000002b00d47836 */ /* 0x040fe40000000000 */
[C---:B------:R-:W-:Y:S02]  /*08c0*/  VIADD R210, R0.reuse, 0x2c ;  /* 0x0000002c00d27836 */ /* 0x040fe40000000000 */
[C---:B------:R-:W-:Y:S02]  /*08d0*/  VIADD R208, R0.reuse, 0x2d ;  /* 0x0000002d00d07836 */ /* 0x040fe40000000000 */
[C---:B------:R-:W-:Y:S02]  /*08e0*/  VIADD R209, R0.reuse, 0x2e ;  /* 0x0000002e00d17836 */ /* 0x040fe40000000000 */
[----:B------:R-:W-:-:S02]  /*08f0*/  VIADD R207, R0, 0x2f ;  /* 0x0000002f00cf7836 */ /* 0x000fc40000000000 */
[C---:B------:R-:W-:Y:S02]  /*0900*/  VIADD R217, R0.reuse, 0x30 ;  /* 0x0000003000d97836 */ /* 0x040fe40000000000 */
        /* <DEDUP_REMOVED lines=206> */
[----:B------:R-:W-:Y:S01]  /*15f0*/  VIADD R243, R0, 0xff ;  /* 0x000000ff00f37836 */ /* 0x000fe20000000000 */
[----:B-1----:R-:W-:Y:S06]  /*1600*/  @P0 BRA `(.L_x_0) ;  /* 0x0000000c000c0947 */ /* 0x002fec0003800000 */
[----:B------:R-:W-:Y:S01]  /*1610*/  IMAD.SHL.U32 R2, R240, 0x10, RZ ;  /* 0x00000010f0027824 */ /* 0x000fe200078e00ff */
[----:B------:R1:W-:Y:S01]  /*1620*/  STL [R1], RZ ;  /* 0x000000ff01007387 */ /* 0x0003e20000100800 */
[----:B------:R-:W-:Y:S02]  /*1630*/  CS2R R24, SRZ ;  /* 0x0000000000187805 */ /* 0x000fe4000001ff00 */
[----:B------:R-:W-:Y:S02]  /*1640*/  CS2R R26, SRZ ;  /* 0x00000000001a7805 */ /* 0x000fe4000001ff00 */
[----:B------:R-:W-:Y:S01]  /*1650*/  CS2R R28, SRZ ;  /* 0x00000000001c7805 */ /* 0x000fe2000001ff00 */
[----:B------:R1:W-:Y:S01]  /*1660*/  STL [R1+0xe24], R2 ;  /* 0x000e240201007387 */ /* 0x0003e20000100800 */
[----:B------:R-:W-:Y:S02]  /*1670*/  CS2R R30, SRZ ;  /* 0x00000000001e7805 */ /* 0x000fe4000001ff00 */
[----:B------:R-:W-:-:S02]  /*1680*/  CS2R R32, SRZ ;  /* 0x0000000000207805 */ /* 0x000fc4000001ff00 */
[----:B------:R-:W-:Y:S01]  /*1690*/  CS2R R34, SRZ ;  /* 0x0000000000227805 */ /* 0x000fe2000001ff00 */
[----:B------:R1:W-:Y:S01]  /*16a0*/  STL [R1+0x4], RZ ;  /* 0x000004ff01007387 */ /* 0x0003e20000100800 */
[----:B------:R-:W-:Y:S02]  /*16b0*/  CS2R R36, SRZ ;  /* 0x0000000000247805 */ /* 0x000fe4000001ff00 */
[----:B------:R-:W-:Y:S02]  /*16c0*/  CS2R R38, SRZ ;  /* 0x0000000000267805 */ /* 0x000fe4000001ff00 */
[----:B------:R-:W-:Y:S01]  /*16d0*/  CS2R R40, SRZ ;  /* 0x0000000000287805 */ /* 0x000fe2000001ff00 */
[----:B------:R1:W-:Y:S01]  /*16e0*/  STL [R1+0x8], RZ ;  /* 0x000008ff01007387 */ /* 0x0003e20000100800 */
        /* <DEDUP_REMOVED lines=72> */
[----:B------:R-:W-:-:S03]  /*1b70*/  CS2R R150, SRZ ;  /* 0x0000000000967805 */ /* 0x000fc6000001ff00 */
[----:B------:R1:W-:Y:S04]  /*1b80*/  STL [R1+0x54], RZ ;  /* 0x000054ff01007387 */ /* 0x0003e80000100800 */
        /* <DEDUP_REMOVED lines=105> */
[----:B------:R1:W-:Y:S01]  /*2220*/  STL [R1+0x1fc], RZ ;  /* 0x0001fcff01007387 */ /* 0x0003e20000100800 */
[----:B------:R-:W-:Y:S05]  /*2230*/  BRA `(.L_x_1) ;  /* 0x000002b000587947 */ /* 0x000fea0003800000 */
.L_x_0:
[----:B------:R-:W-:Y:S01]  /*2240*/  IABS R240, R124 ;  /* 0x0000007c00f07213 */ /* 0x000fe20000000000 */
[----:B------:R0:W-:Y:S01]  /*2250*/  STL [R1+0xe68], R125 ;  /* 0x000e687d01007387 */ /* 0x0001e20000100800 */
[----:B------:R-:W-:Y:S01]  /*2260*/  IABS R3, R125 ;  /* 0x0000007d00037213 */ /* 0x000fe20000000000 */
[----:B------:R-:W-:Y:S01]  /*2270*/  ULDC UR9, c[0x0][0x23c] ;  /* 0x00008f0000097ab9 */ /* 0x000fe20000000800 */
[----:B------:R-:W1:Y:S01]  /*2280*/  I2F.RP R4, R240 ;  /* 0x000000f000047306 */ /* 0x000e620000209400 */
[----:B------:R-:W-:Y:S01]  /*2290*/  IABS R251, R242 ;  /* 0x000000f200fb7213 */ /* 0x000fe20000000000 */
[----:B------:R-:W-:Y:S01]  /*22a0*/  ULDC.64 UR4, c[0x0][0x218] ;  /* 0x0000860000047ab9 */ /* 0x000fe20000000a00 */
[----:B------:R-:W-:Y:S01]  /*22b0*/  ISETP.GE.AND P2, PT, R243, RZ, PT ;  /* 0x000000fff300720c */ /* 0x000fe20003f46270 */
[----:B------:R-:W-:Y:S01]  /*22c0*/  ULDC.64 UR6, c[0x0][0x210] ;  /* 0x0000840000067ab9 */ /* 0x000fe20000000a00 */
[----:B------:R-:W-:Y:S01]  /*22d0*/  ISETP.GE.AND P6, PT, R241, RZ, PT ;  /* 0x000000fff100720c */ /* 0x000fe20003fc6270 */
[----:B0-----:R-:W-:-:S02]  /*22e0*/  IMAD.MOV.U32 R125, RZ, RZ, R5 ;  /* 0x000000ffff7d7224 */ /* 0x001fc400078e0005 */
[----:B------:R-:W0:Y:S01]  /*22f0*/  I2F.RP R10, R3 ;  /* 0x00000003000a7306 */ /* 0x000e220000209400 */
[----:B------:R-:W-:-:S07]  /*2300*/  ISETP.GE.AND P3, PT, R242, RZ, PT ;  /* 0x000000fff200720c */ /* 0x000fce0003f66270 */
[----:B-1----:R-:W1:Y:S08]  /*2310*/  MUFU.RCP R4, R4 ;  /* 0x0000000400047308 */ /* 0x002e700000001000 */
[----:B0-----:R-:W0:Y:S01]  /*2320*/  MUFU.RCP R10, R10 ;  /* 0x0000000a000a7308 */ /* 0x001e220000001000 */
[----:B-1----:R-:W-:-:S07]  /*2330*/  VIADD R4, R4, 0xffffffe ;  /* 0x0ffffffe04047836 */ /* 0x002fce0000000000 */
[----:B------:R-:W1:Y:S01]  /*2340*/  F2I.FTZ.U32.TRUNC.NTZ R5, R4 ;  /* 0x0000000400057305 */ /* 0x000e62000021f000 */
[----:B0-----:R-:W-:-:S07]  /*2350*/  VIADD R10, R10, 0xffffffe ;  /* 0x0ffffffe0a0a7836 */ /* 0x001fce0000000000 */
[----:B------:R0:W2:Y:S01]  /*2360*/  F2I.FTZ.U32.TRUNC.NTZ R11, R10 ;  /* 0x0000000a000b7305 */ /* 0x0000a2000021f000 */
[----:B-1----:R-:W-:Y:S01]  /*2370*/  IMAD.MOV R4, RZ, RZ, -R5 ;  /* 0x000000ffff047224 */ /* 0x002fe200078e0a05 */
[----:B0-----:R-:W-:-:S03]  /*2380*/  IABS R10, R125 ;  /* 0x0000007d000a7213 */ /* 0x001fc60000000000 */
[----:B------:R-:W-:Y:S02]  /*2390*/  IMAD R250, R4, R240, RZ ;  /* 0x000000f004fa7224 */ /* 0x000fe400078e02ff */
[----:B------:R-:W-:-:S04]  /*23a0*/  IMAD.MOV.U32 R4, RZ, RZ, RZ ;  /* 0x000000ffff047224 */ /* 0x000fc800078e00ff */
[----:B------:R-:W-:-:S04]  /*23b0*/  IMAD.HI.U32 R250, R5, R250, R4 ;  /* 0x000000fa05fa7227 */ /* 0x000fc800078e0004 */
[----:B--2---:R-:W-:Y:S02]  /*23c0*/  IMAD.MOV R4, RZ, RZ, -R11 ;  /* 0x000000ffff047224 */ /* 0x004fe400078e0a0b */
[----:B------:R-:W-:-:S04]  /*23d0*/  IMAD.HI.U32 R250, R250, R10, RZ ;  /* 0x0000000afafa7227 */ /* 0x000fc800078e00ff */
[----:B------:R-:W-:Y:S02]  /*23e0*/  IMAD.MOV R250, RZ, RZ, -R250 ;  /* 0x000000fffffa7224 */ /* 0x000fe400078e0afa */
[----:B------:R-:W-:Y:S02]  /*23f0*/  IMAD R5, R4, R3, RZ ;  /* 0x0000000304057224 */ /* 0x000fe400078e02ff */
[----:B------:R-:W-:Y:S01]  /*2400*/  IMAD R4, R240, R250, R10 ;  /* 0x000000faf0047224 */ /* 0x000fe200078e020a */
[----:B------:R-:W-:Y:S01]  /*2410*/  IABS R250, R243 ;  /* 0x000000f300fa7213 */ /* 0x000fe20000000000 */
[----:B------:R-:W-:-:S03]  /*2420*/  IMAD.MOV.U32 R10, RZ, RZ, RZ ;  /* 0x000000ffff0a7224 */ /* 0x000fc600078e00ff */
[----:B------:R-:W-:Y:S01]  /*2430*/  ISETP.GT.U32.AND P0, PT, R240, R4, PT ;  /* 0x00000004f000720c */ /* 0x000fe20003f04070 */
[----:B------:R-:W-:Y:S01]  /*2440*/  IMAD.HI.U32 R5, R11, R5, R10 ;  /* 0x000000050b057227 */ /* 0x000fe200078e000a */
[----:B------:R-:W-:-:S03]  /*2450*/  IABS R10, R241 ;  /* 0x000000f1000a7213 */ /* 0x000fc60000000000 */
[----:B------:R-:W-:Y:S02]  /*2460*/  IMAD.MOV.U32 R241, RZ, RZ, R251 ;  /* 0x000000fffff17224 */ /* 0x000fe400078e00fb */
[----:B------:R-:W-:-:S04]  /*2470*/  IMAD.HI.U32 R11, R5, R250, RZ ;  /* 0x000000fa050b7227 */ /* 0x000fc800078e00ff */
[----:B------:R-:W-:Y:S02]  /*2480*/  IMAD.MOV R11, RZ, RZ, -R11 ;  /* 0x000000ffff0b7224 */ /* 0x000fe400078e0a0b */
[----:B------:R-:W-:Y:S01]  /*2490*/  @!P0 IMAD.IADD R4, R4, 0x1, -R240 ;  /* 0x0000000104048824 */ /* 0x000fe200078e0af0 */
[----:B------:R-:W-:Y:S01]  /*24a0*/  ISETP.GE.AND P0, PT, R125, RZ, PT ;  /* 0x000000ff7d00720c */ /* 0x000fe20003f06270 */
[----:B------:R-:W-:Y:S01]  /*24b0*/  IMAD R11, R3, R11, R250 ;  /* 0x0000000b030b7224 */ /* 0x000fe200078e02fa */
[----:B------:R-:W-:Y:S01]  /*24c0*/  IABS R250, R239 ;  /* 0x000000ef00fa7213 */ /* 0x000fe20000000000 */
[----:B------:R-:W-:Y:S01]  /*24d0*/  IMAD.HI.U32 R243, R5, R10, RZ ;  /* 0x0000000a05f37227 */ /* 0x000fe200078e00ff */
[----:B------:R-:W-:Y:S02]  /*24e0*/  ISETP.GT.U32.AND P1, PT, R240, R4, PT ;  /* 0x00000004f000720c */ /* 0x000fe40003f24070 */
[----:B------:R-:W-:Y:S01]  /*24f0*/  ISETP.GT.U32.AND P4, PT, R3, R11, PT ;  /* 0x0000000b0300720c */ /* 0x000fe20003f84070 */
[----:B------:R-:W-:-:S02]  /*2500*/  IMAD.MOV R251, RZ, RZ, -R243 ;  /* 0x000000fffffb7224 */ /* 0x000fc400078e0af3 */
[----:B------:R-:W-:-:S04]  /*2510*/  IMAD.HI.U32 R242, R5, R241, RZ ;  /* 0x000000f105f27227 */ /* 0x000fc800078e00ff */
[----:B------:R-:W-:Y:S02]  /*2520*/  IMAD R10, R3, R251, R10 ;  /* 0x000000fb030a7224 */ /* 0x000fe400078e020a */
[----:B------:R-:W-:Y:S02]  /*2530*/  IMAD.MOV R242, RZ, RZ, -R242 ;  /* 0x000000fffff27224 */ /* 0x000fe400078e0af2 */
[----:B------:R-:W-:Y:S01]  /*2540*/  @!P1 IMAD.IADD R4, R4, 0x1, -R240 ;  /* 0x0000000104049824 */ /* 0x000fe200078e0af0 */
[----:B------:R-:W-:Y:S01]  /*2550*/  ISETP.NE.AND P1, PT, R124, RZ, PT ;  /* 0x000000ff7c00720c */ /* 0x000fe20003f25270 */
[----:B------:R-:W-:Y:S01]  /*2560*/  @!P4 IMAD.IADD R11, R11, 0x1, -R3 ;  /* 0x000000010b0bc824 */ /* 0x000fe200078e0a03 */
[C---:B------:R-:W-:Y:S01]  /*2570*/  ISETP.GT.U32.AND P4, PT, R3.reuse, R10, PT ;  /* 0x0000000a0300720c */ /* 0x040fe20003f84070 */
[----:B------:R-:W-:Y:S02]  /*2580*/  IMAD.MOV.U32 R243, RZ, RZ, R250 ;  /* 0x000000fffff37224 */ /* 0x000fe400078e00fa */
[C---:B------:R-:W-:Y:S01]  /*2590*/  IMAD R242, R3.reuse, R242, R241 ;  /* 0x000000f203f27224 */ /* 0x040fe200078e02f1 */
[----:B------:R-:W-:Y:S01]  /*25a0*/  ISETP.GT.U32.AND P5, PT, R3, R11, PT ;  /* 0x0000000b0300720c */ /* 0x000fe20003fa4070 */
[----:B------:R-:W-:Y:S01]  /*25b0*/  @!P0 IMAD.MOV R4, RZ, RZ, -R4 ;  /* 0x000000ffff048224 */ /* 0x000fe200078e0a04 */
[----:B------:R-:W-:Y:S01]  /*25c0*/  ISETP.GE.AND P0, PT, R239, RZ, PT ;  /* 0x000000ffef00720c */ /* 0x000fe20003f06270 */
[----:B------:R-:W-:Y:S01]  /*25d0*/  IMAD.HI.U32 R240, R5, R243, RZ ;  /* 0x000000f305f07227 */ /* 0x000fe200078e00ff */
[----:B------:R-:W-:-:S02]  /*25e0*/  IABS R239, R236 ;  /* 0x000000ec00ef7213 */ /* 0x000fc40000000000 */
[----:B------:R-:W-:Y:S01]  /*25f0*/  IABS R241, R9 ;  /* 0x0000000900f17213 */ /* 0x000fe20000000000 */
[----:B------:R-:W-:Y:S01]  /*2600*/  IMAD.MOV R240, RZ, RZ, -R240 ;  /* 0x000000fffff07224 */ /* 0x000fe200078e0af0 */
[----:B------:R-:W-:Y:S01]  /*2610*/  @!P1 LOP3.LUT R4, RZ, R124, RZ, 0x33, !PT ;  /* 0x0000007cff049212 */ /* 0x000fe200078e33ff */
[--C-:B------:R-:W-:Y:S01]  /*2620*/  @!P4 IMAD.IADD R10, R10, 0x1, -R3.reuse ;  /* 0x000000010a0ac824 */ /* 0x100fe200078e0a03 */
[----:B------:R-:W-:Y:S01]  /*2630*/  ISETP.GT.U32.AND P1, PT, R3, R242, PT ;  /* 0x000000f20300720c */ /* 0x000fe20003f24070 */
[----:B------:R-:W-:Y:S01]  /*2640*/  IMAD.HI.U32 R250, R5, R239, RZ ;  /* 0x000000ef05fa7227 */ /* 0x000fe200078e00ff */
[----:B------:R-:W-:Y:S01]  /*2650*/  IABS R124, R186 ;  /* 0x000000ba007c7213 */ /* 0x000fe20000000000 */
[----:B------:R0:W-:Y:S01]  /*2660*/  STL [R1+0xe4c], R4 ;  /* 0x000e4c0401007387 */ /* 0x0001e20000100800 */
[----:B------:R-:W-:Y:S01]  /*2670*/  ISETP.GT.U32.AND P4, PT, R3, R10, PT ;  /* 0x0000000a0300720c */ /* 0x000fe20003f84070 */
[----:B------:R-:W-:Y:S02]  /*2680*/  @!P5 IMAD.IADD R11, R11, 0x1, -R3 ;  /* 0x000000010b0bd824 */ /* 0x000fe400078e0a03 */
[----:B------:R-:W-:Y:S01]  /*2690*/  IMAD R240, R3, R240, R243 ;  /* 0x000000f003f07224 */ /* 0x000fe200078e02f3 */
[----:B------:R-:W-:Y:S01]  /*26a0*/  IABS R243, R235 ;  /* 0x000000eb00f37213 */ /* 0x000fe20000000000 */
[----:B------:R-:W-:-:S02]  /*26b0*/  IMAD.MOV.U32 R125, RZ, RZ, R11 ;  /* 0x000000ffff7d7224 */ /* 0x000fc400078e000b */
[----:B------:R-:W-:Y:S01]  /*26c0*/  IMAD.MOV R11, RZ, RZ, -R250 ;  /* 0x000000ffff0b7224 */ /* 0x000fe200078e0afa */
[----:B------:R-:W-:Y:S01]  /*26d0*/  ISETP.GT.U32.AND P5, PT, R3, R240, PT ;  /* 0x000000f00300720c */ /* 0x000fe20003fa4070 */
[----:B------:R-:W-:-:S04]  /*26e0*/  IMAD.HI.U32 R250, R5, R241, RZ ;  /* 0x000000f105fa7227 */ /* 0x000fc800078e00ff */
[----:B------:R-:W-:Y:S02]  /*26f0*/  IMAD.MOV R250, RZ, RZ, -R250 ;  /* 0x000000fffffa7224 */ /* 0x000fe400078e0afa */
[--C-:B------:R-:W-:Y:S02]  /*2700*/  @!P4 IMAD.IADD R10, R10, 0x1, -R3.reuse ;  /* 0x000000010a0ac824 */ /* 0x100fe400078e0a03 */
[----:B------:R-:W-:Y:S02]  /*2710*/  @!P1 IMAD.IADD R242, R242, 0x1, -R3 ;  /* 0x00000001f2f29824 */ /* 0x000fe400078e0a03 */
[----:B------:R-:W-:Y:S01]  /*2720*/  @!P2 IMAD.MOV R125, RZ, RZ, -R125 ;  /* 0x000000ffff7da224 */ /* 0x000fe200078e0a7d */
[----:B------:R-:W-:Y:S01]  /*2730*/  ISETP.GE.AND P2, PT, R236, RZ, PT ;  /* 0x000000ffec00720c */ /* 0x000fe20003f46270 */
[C---:B------:R-:W-:Y:S01]  /*2740*/  IMAD R239, R3.reuse, R11, R239 ;  /* 0x0000000b03ef7224 */ /* 0x040fe200078e02ef */
[C---:B------:R-:W-:Y:S01]  /*2750*/  ISETP.GT.U32.AND P1, PT, R3.reuse, R242, PT ;  /* 0x000000f20300720c */ /* 0x040fe20003f24070 */
[C---:B------:R-:W-:Y:S01]  /*2760*/  IMAD R236, R3.reuse, R250, R241 ;  /* 0x000000fa03ec7224 */ /* 0x040fe200078e02f1 */
[----:B------:R-:W-:Y:S01]  /*2770*/  STL [R1+0x1c], R125 ;  /* 0x00001c7d01007387 */ /* 0x000fe20000100800 */
[----:B0-----:R-:W-:Y:S01]  /*2780*/  IMAD.MOV.U32 R4, RZ, RZ, R10 ;  /* 0x000000ffff047224 */ /* 0x001fe200078e000a */
[C---:B------:R-:W-:Y:S01]  /*2790*/  ISETP.GT.U32.AND P4, PT, R3.reuse, R239, PT ;  /* 0x000000ef0300720c */ /* 0x040fe20003f84070 */
[----:B------:R-:W-:Y:S01]  /*27a0*/  @!P5 IMAD.IADD R240, R240, 0x1, -R3 ;  /* 0x00000001f0f0d824 */ /* 0x000fe200078e0a03 */
[----:B------:R-:W-:Y:S01]  /*27b0*/  IABS R10, R180 ;  /* 0x000000b4000a7213 */ /* 0x000fe20000000000 */
[----:B------:R-:W-:Y:S01]  /*27c0*/  @!P6 IMAD.MOV R4, RZ, RZ, -R4 ;  /* 0x000000ffff04e224 */ /* 0x000fe200078e0a04 */
[C---:B------:R-:W-:Y:S01]  /*27d0*/  ISETP.GT.U32.AND P6, PT, R3.reuse, R236, PT ;  /* 0x000000ec0300720c */ /* 0x040fe20003fc4070 */
[----:B------:R-:W-:Y:S01]  /*27e0*/  IMAD.MOV.U32 R11, RZ, RZ, R243 ;  /* 0x000000ffff0b7224 */ /* 0x000fe200078e00f3 */
[----:B------:R-:W-:Y:S01]  /*27f0*/  ISETP.GT.U32.AND P5, PT, R3, R240, PT ;  /* 0x000000f00300720c */ /* 0x000fe20003fa4070 */
[C---:B------:R-:W-:Y:S01]  /*2800*/  IMAD.HI.U32 R243, R5.reuse, R124, RZ ;  /* 0x0000007c05f37227 */ /* 0x040fe200078e00ff */
[----:B------:R0:W-:Y:S03]  /*2810*/  STL [R1+0x18], R4 ;  /* 0x0000180401007387 */ /* 0x0001e60000100800 */
[----:B------:R-:W-:-:S04]  /*2820*/  IMAD.HI.U32 R241, R5, R11, RZ ;  /* 0x0000000b05f17227 */ /* 0x000fc800078e00ff */
[--C-:B------:R-:W-:Y:S02]  /*2830*/  @!P1 IMAD.IADD R242, R242, 0x1, -R3.reuse ;  /* 0x00000001f2f29824 */ /* 0x100fe400078e0a03 */
[----:B------:R-:W-:Y:S02]  /*2840*/  @!P4 IMAD.IADD R239, R239, 0x1, -R3 ;  /* 0x00000001efefc824 */ /* 0x000fe400078e0a03 */
[----:B------:R-:W-:Y:S02]  /*2850*/  IMAD.MOV R241, RZ, RZ, -R241 ;  /* 0x000000fffff17224 */ /* 0x000fe400078e0af1 */
[----:B0-----:R-:W-:Y:S01]  /*2860*/  IMAD.MOV.U32 R4, RZ, RZ, R242 ;  /* 0x000000ffff047224 */ /* 0x001fe200078e00f2 */
[----:B------:R-:W-:Y:S01]  /*2870*/  ISETP.GT.U32.AND P4, PT, R3, R239, PT ;  /* 0x000000ef0300720c */ /* 0x000fe20003f84070 */
[----:B------:R-:W-:Y:S01]  /*2880*/  @!P6 IMAD.IADD R236, R236, 0x1, -R3 ;  /* 0x00000001ecece824 */ /* 0x000fe200078e0a03 */
[----:B------:R-:W-:Y:S01]  /*2890*/  ISETP.GE.AND P6, PT, R9, RZ, PT ;  /* 0x000000ff0900720c */ /* 0x000fe20003fc6270 */
[----:B------:R-:W-:-:S02]  /*28a0*/  IMAD.MOV R243, RZ, RZ, -R243 ;  /* 0x000000fffff37224 */ /* 0x000fc400078e0af3 */
[C---:B------:R-:W-:Y:S01]  /*28b0*/  IMAD R11, R3.reuse, R241, R11 ;  /* 0x000000f1030b7224 */ /* 0x040fe200078e020b */
[----:B------:R-:W-:Y:S01]  /*28c0*/  IABS R241, R17 ;  /* 0x0000001100f17213 */ /* 0x000fe20000000000 */
[----:B------:R-:W-:Y:S01]  /*28d0*/  @!P3 IMAD.MOV R4, RZ, RZ, -R4 ;  /* 0x000000ffff04b224 */ /* 0x000fe200078e0a04 */
[C---:B------:R-:W-:Y:S01]  /*28e0*/  ISETP.GT.U32.AND P3, PT, R3.reuse, R236, PT ;  /* 0x000000ec0300720c */ /* 0x040fe20003f64070 */
[----:B------:R-:W-:Y:S02]  /*28f0*/  IMAD R124, R3, R243, R124 ;  /* 0x000000f3037c7224 */ /* 0x000fe400078e027c */
[----:B------:R-:W-:Y:S01]  /*2900*/  @!P5 IMAD.IADD R240, R240, 0x1, -R3 ;  /* 0x00000001f0f0d824 */ /* 0x000fe200078e0a03 */
[----:B------:R0:W-:Y:S01]  /*2910*/  STL [R1+0x14], R4 ;  /* 0x0000140401007387 */ /* 0x0001e20000100800 */
[----:B------:R-:W-:Y:S01]  /*2920*/  IMAD.HI.U32 R9, R5, R241, RZ ;  /* 0x000000f105097227 */ /* 0x000fe200078e00ff */
[C---:B------:R-:W-:Y:S02]  /*2930*/  ISETP.GT.U32.AND P1, PT, R3.reuse, R124, PT ;  /* 0x0000007c0300720c */ /* 0x040fe40003f24070 */
[----:B------:R-:W-:Y:S01]  /*2940*/  ISETP.GT.U32.AND P5, PT, R3, R11, PT ;  /* 0x0000000b0300720c */ /* 0x000fe20003fa4070 */
[----:B------:R-:W-:-:S04]  /*2950*/  IMAD.HI.U32 R242, R5, R10, RZ ;  /* 0x0000000a05f27227 */ /* 0x000fc800078e00ff */
[----:B------:R-:W-:Y:S02]  /*2960*/  IMAD.MOV R9, RZ, RZ, -R9 ;  /* 0x000000ffff097224 */ /* 0x000fe400078e0a09 */
[----:B0-----:R-:W-:Y:S02]  /*2970*/  IMAD.MOV.U32 R4, RZ, RZ, R240 ;  /* 0x000000ffff047224 */ /* 0x001fe400078e00f0 */
[----:B------:R-:W-:Y:S01]  /*2980*/  @!P4 IMAD.IADD R239, R239, 0x1, -R3 ;  /* 0x00000001efefc824 */ /* 0x000fe200078e0a03 */
[----:B------:R-:W-:Y:S01]  /*2990*/  ISETP.GE.AND P4, PT, R186, RZ, PT ;  /* 0x000000ffba00720c */ /* 0x000fe20003f86270 */
[----:B------:R-:W-:Y:S02]  /*29a0*/  @!P0 IMAD.MOV R4, RZ, RZ, -R4 ;  /* 0x000000ffff048224 */ /* 0x000fe400078e0a04 */
[----:B------:R-:W-:Y:S02]  /*29b0*/  IMAD.MOV R186, RZ, RZ, -R242 ;  /* 0x000000ffffba7224 */ /* 0x000fe400078e0af2 */
[----:B------:R-:W-:Y:S01]  /*29c0*/  IMAD R9, R3, R9, R241 ;  /* 0x0000000903097224 */ /* 0x000fe200078e02f1 */
[----:B------:R0:W-:Y:S01]  /*29d0*/  STL [R1+0x10], R4 ;  /* 0x0000100401007387 */ /* 0x0001e20000100800 */
[----:B------:R-:W-:-:S02]  /*29e0*/  @!P3 IMAD.IADD R236, R236, 0x1, -R3 ;  /* 0x00000001ececb824 */ /* 0x000fc400078e0a03 */
[C---:B------:R-:W-:Y:S01]  /*29f0*/  IMAD R10, R3.reuse, R186, R10 ;  /* 0x000000ba030a7224 */ /* 0x040fe200078e020a */
[----:B------:R-:W-:Y:S01]  /*2a00*/  ISETP.GT.U32.AND P3, PT, R3, R9, PT ;  /* 0x000000090300720c */ /* 0x000fe20003f64070 */
[--C-:B------:R-:W-:Y:S01]  /*2a10*/  @!P1 IMAD.IADD R124, R124, 0x1, -R3.reuse ;  /* 0x000000017c7c9824 */ /* 0x100fe200078e0a03 */
[----:B------:R-:W-:Y:S01]  /*2a20*/  IABS R186, R181 ;  /* 0x000000b500ba7213 */ /* 0x000fe20000000000 */
[----:B------:R-:W-:Y:S01]  /*2a30*/  @!P5 IMAD.IADD R11, R11, 0x1, -R3 ;  /* 0x000000010b0bd824 */ /* 0x000fe200078e0a03 */
[----:B------:R-:W-:Y:S01]  /*2a40*/  ISETP.GE.AND P1, PT, R235, RZ, PT ;  /* 0x000000ffeb00720c */ /* 0x000fe20003f26270 */
[----:B------:R-:W-:Y:S01]  /*2a50*/  IMAD.MOV.U32 R125, RZ, RZ, R239 ;  /* 0x000000ffff7d7224 */ /* 0x000fe200078e00ef */
[C---:B------:R-:W-:Y:S01]  /*2a60*/  ISETP.GT.U32.AND P0, PT, R3.reuse, R124, PT ;  /* 0x0000007c0300720c */ /* 0x040fe20003f04070 */
[----:B0-----:R-:W-:Y:S01]  /*2a70*/  IMAD.MOV.U32 R4, RZ, RZ, R236 ;  /* 0x000000ffff047224 */ /* 0x001fe200078e00ec */
[----:B------:R-:W-:Y:S01]  /*2a80*/  ISETP.GT.U32.AND P5, PT, R3, R11, PT ;  /* 0x0000000b0300720c */ /* 0x000fe20003fa4070 */
[----:B------:R-:W-:Y:S01]  /*2a90*/  @!P2 IMAD.MOV R125, RZ, RZ, -R125 ;  /* 0x000000ffff7da224 */ /* 0x000fe200078e0a7d */
[----:B------:R-:W-:Y:S01]  /*2aa0*/  ISETP.GE.AND P2, PT, R17, RZ, PT ;  /* 0x000000ff1100720c */ /* 0x000fe20003f46270 */
[----:B------:R-:W-:Y:S01]  /*2ab0*/  @!P6 IMAD.MOV R4, RZ, RZ, -R4 ;  /* 0x000000ffff04e224 */ /* 0x000fe200078e0a04 */
[----:B------:R-:W-:Y:S01]  /*2ac0*/  ISETP.GT.U32.AND P6, PT, R3, R10, PT ;  /* 0x0000000a0300720c */ /* 0x000fe20003fc4070 */
[----:B------:R-:W-:Y:S01]  /*2ad0*/  @!P3 IMAD.IADD R9, R9, 0x1, -R3 ;  /* 0x000000010909b824 */ /* 0x000fe200078e0a03 */
[----:B------:R-:W-:Y:S01]  /*2ae0*/  IABS R17, R182 ;  /* 0x000000b600117213 */ /* 0x000fe20000000000 */
[----:B------:R-:W-:Y:S01]  /*2af0*/  IMAD.HI.U32 R235, R5, R186, RZ ;  /* 0x000000ba05eb7227 */ /* 0x000fe200078e00ff */
[----:B------:R0:W-:Y:S01]  /*2b00*/  STL [R1+0xc], R125 ;  /* 0x00000c7d01007387 */ /* 0x0001e20000100800 */
[----:B------:R-:W-:-:S02]  /*2b10*/  ISETP.GE.AND P3, PT, R182, RZ, PT ;  /* 0x000000ffb600720c */ /* 0x000fc40003f66270 */
[--C-:B------:R-:W-:Y:S01]  /*2b20*/  @!P0 IMAD.IADD R124, R124, 0x1, -R3.reuse ;  /* 0x000000017c7c8824 */ /* 0x100fe200078e0a03 */
[----:B------:R-:W-:Y:S01]  /*2b30*/  ISETP.GE.AND P0, PT, R180, RZ, PT ;  /* 0x000000ffb400720c */ /* 0x000fe20003f06270 */
[----:B------:R-:W-:Y:S01]  /*2b40*/  @!P5 IMAD.IADD R11, R11, 0x1, -R3 ;  /* 0x000000010b0bd824 */ /* 0x000fe200078e0a03 */
[----:B------:R-:W-:Y:S01]  /*2b50*/  ISETP.GE.AND P5, PT, R181, RZ, PT ;  /* 0x000000ffb500720c */ /* 0x000fe20003fa6270 */
[----:B------:R-:W-:Y:S01]  /*2b60*/  IMAD.MOV R235, RZ, RZ, -R235 ;  /* 0x000000ffffeb7224 */ /* 0x000fe200078e0aeb */
[----:B------:R-:W-:Y:S01]  /*2b70*/  IABS R180, R12 ;  /* 0x0000000c00b47213 */ /* 0x000fe20000000000 */
[----:B------:R-:W-:Y:S01]  /*2b80*/  @!P6 IMAD.IADD R10, R10, 0x1, -R3 ;  /* 0x000000010a0ae824 */ /* 0x000fe200078e0a03 */
[----:B------:R-:W-:Y:S01]  /*2b90*/  ISETP.GT.U32.AND P6, PT, R3, R9, PT ;  /* 0x000000090300720c */ /* 0x000fe20003fc4070 */
[----:B0-----:R-:W-:Y:S01]  /*2ba0*/  IMAD.MOV.U32 R125, RZ, RZ, R124 ;  /* 0x000000ffff7d7224 */ /* 0x001fe200078e007c */
[----:B------:R0:W-:Y:S01]  /*2bb0*/  STL [R1+0x8], R4 ;  /* 0x0000080401007387 */ /* 0x0001e20000100800 */
[----:B------:R-:W-:-:S04]  /*2bc0*/  IMAD.HI.U32 R181, R5, R17, RZ ;  /* 0x0000001105b57227 */ /* 0x000fc800078e00ff */
[----:B------:R-:W-:Y:S01]  /*2bd0*/  @!P4 IMAD.MOV R125, RZ, RZ, -R125 ;  /* 0x000000ffff7dc224 */ /* 0x000fe200078e0a7d */
[C---:B------:R-:W-:Y:S01]  /*2be0*/  ISETP.GT.U32.AND P4, PT, R3.reuse, R10, PT ;  /* 0x0000000a0300720c */ /* 0x040fe20003f84070 */
[----:B------:R-:W-:Y:S02]  /*2bf0*/  IMAD.MOV R181, RZ, RZ, -R181 ;  /* 0x000000ffffb57224 */ /* 0x000fe400078e0ab5 */
[----:B0-----:R-:W-:Y:S01]  /*2c00*/  IMAD.MOV.U32 R4, RZ, RZ, R11 ;  /* 0x000000ffff047224 */ /* 0x001fe200078e000b */
[----:B------:R-:W-:Y:S01]  /*2c10*/  IABS R182, R13 ;  /* 0x0000000d00b67213 */ /* 0x000fe20000000000 */
[----:B------:R-:W-:Y:S01]  /*2c20*/  IMAD R11, R3, R235, R186 ;  /* 0x000000eb030b7224 */ /* 0x000fe200078e02ba */
[----:B------:R0:W-:Y:S01]  /*2c30*/  STL [R1+0x4], R125 ;  /* 0x0000047d01007387 */ /* 0x0001e20000100800 */
[----:B------:R-:W-:Y:S02]  /*2c40*/  IMAD.MOV.U32 R124, RZ, RZ, R180 ;  /* 0x000000ffff7c7224 */ /* 0x000fe400078e00b4 */
[----:B------:R-:W-:Y:S01]  /*2c50*/  @!P1 IMAD.MOV R4, RZ, RZ, -R4 ;  /* 0x000000ffff049224 */ /* 0x000fe200078e0a04 */
[----:B------:R-:W-:Y:S01]  /*2c60*/  ISETP.GE.AND P1, PT, R12, RZ, PT ;  /* 0x000000ff0c00720c */ /* 0x000fe20003f26270 */
[----:B------:R-:W-:Y:S01]  /*2c70*/  @!P6 IMAD.IADD R9, R9, 0x1, -R3 ;  /* 0x000000010909e824 */ /* 0x000fe200078e0a03 */
[C---:B------:R-:W-:Y:S01]  /*2c80*/  ISETP.GT.U32.AND P6, PT, R3.reuse, R11, PT ;  /* 0x0000000b0300720c */ /* 0x040fe20003fc4070 */
[----:B------:R-:W-:-:S02]  /*2c90*/  IMAD R12, R3, R181, R17 ;  /* 0x000000b5030c7224 */ /* 0x000fc400078e0211 */
[----:B------:R-:W-:-:S04]  /*2ca0*/  IMAD.HI.U32 R181, R5, R124, RZ ;  /* 0x0000007c05b57227 */ /* 0x000fc800078e00ff */
[----:B------:R-:W-:Y:S01]  /*2cb0*/  @!P4 IMAD.IADD R10, R10, 0x1, -R3 ;  /* 0x000000010a0ac824 */ /* 0x000fe200078e0a03 */
[----:B------:R-:W-:Y:S01]  /*2cc0*/  IABS R186, R16 ;  /* 0x0000001000ba7213 */ /* 0x000fe20000000000 */
[----:B------:R-:W-:Y:S01]  /*2cd0*/  IMAD.MOV R181, RZ, RZ, -R181 ;  /* 0x000000ffffb57224 */ /* 0x000fe200078e0ab5 */
[----:B------:R-:W-:Y:S01]  /*2ce0*/  ISETP.GT.U32.AND P4, PT, R3, R12, PT ;  /* 0x0000000c0300720c */ /* 0x000fe20003f84070 */
[----:B------:R-:W-:Y:S01]  /*2cf0*/  IMAD.HI.U32 R236, R5, R182, RZ ;  /* 0x000000b605ec7227 */ /* 0x000fe200078e00ff */
[----:B0-----:R-:W2:Y:S03]  /*2d00*/  LDL.LU R125, [R1+0x4c] ;  /* 0x00004c00017d7983 */ /* 0x001ea60000300800 */
[----:B------:R-:W-:Y:S02]  /*2d10*/  IMAD R124, R3, R181, R124 ;  /* 0x000000b5037c7224 */ /* 0x000fe400078e027c */
[----:B------:R-:W-:Y:S01]  /*2d20*/  @!P6 IMAD.IADD R11, R11, 0x1, -R3 ;  /* 0x000000010b0be824 */ /* 0x000fe200078e0a03 */
[----:B------:R-:W-:-:S05]  /*2d30*/  IABS R180, R28 ;  /* 0x0000001c00b47213 */ /* 0x000fca0000000000 */
[----:B------:R-:W-:Y:S01]  /*2d40*/  @!P4 IMAD.IADD R12, R12, 0x1, -R3 ;  /* 0x000000010c0cc824 */ /* 0x000fe200078e0a03 */
[C---:B------:R-:W-:Y:S02]  /*2d50*/  ISETP.GT.U32.AND P6, PT, R3.reuse, R124, PT ;  /* 0x0000007c0300720c */ /* 0x040fe40003fc4070 */
[----:B------:R-:W-:Y:S01]  /*2d60*/  IABS R17, R22 ;  /* 0x0000001600117213 */ /* 0x000fe20000000000 */
[----:B------:R-:W-:Y:S01]  /*2d70*/  @!P2 IMAD.MOV R9, RZ, RZ, -R9 ;  /* 0x000000ffff09a224 */ /* 0x000fe200078e0a09 */
[----:B------:R-:W-:Y:S01]  /*2d80*/  ISETP.GT.U32.AND P4, PT, R3, R11, PT ;  /* 0x0000000b0300720c */ /* 0x000fe20003f84070 */
[----:B------:R-:W-:Y:S01]  /*2d90*/  IMAD.HI.U32 R239, R5, R180, RZ ;  /* 0x000000b405ef7227 */ /* 0x000fe200078e00ff */
[----:B------:R-:W-:Y:S01]  /*2da0*/  ISETP.GT.U32.AND P2, PT, R3, R12, PT ;  /* 0x0000000c0300720c */ /* 0x000fe20003f44070 */
[----:B------:R0:W-:Y:S02]  /*2db0*/  STL [R1+0xe50], R4 ;  /* 0x000e500401007387 */ /* 0x0001e40000100800 */
[----:B------:R-:W-:-:S04]  /*2dc0*/  IMAD.HI.U32 R235, R5, R186, RZ ;  /* 0x000000ba05eb7227 */ /* 0x000fc800078e00ff */
[----:B------:R-:W-:Y:S02]  /*2dd0*/  @!P6 IMAD.IADD R124, R124, 0x1, -R3 ;  /* 0x000000017c7ce824 */ /* 0x000fe400078e0a03 */
[----:B------:R-:W-:Y:S01]  /*2de0*/  @!P0 IMAD.MOV R10, RZ, RZ, -R10 ;  /* 0x000000ffff0a8224 */ /* 0x000fe200078e0a0a */
[----:B------:R-:W-:Y:S01]  /*2df0*/  ISETP.GE.AND P0, PT, R16, RZ, PT ;  /* 0x000000ff1000720c */ /* 0x000fe20003f06270 */
[----:B------:R-:W-:Y:S01]  /*2e00*/  IMAD.HI.U32 R181, R5, R17, RZ ;  /* 0x0000001105b57227 */ /* 0x000fe200078e00ff */
[----:B------:R-:W-:Y:S01]  /*2e10*/  ISETP.GT.U32.AND P6, PT, R3, R124, PT ;  /* 0x0000007c0300720c */ /* 0x000fe20003fc4070 */
[----:B0-----:R-:W3:Y:S02]  /*2e20*/  LDL.LU R4, [R1+0x5c] ;  /* 0x00005c0001047983 */ /* 0x001ee40000300800 */
[----:B------:R-:W-:Y:S02]  /*2e30*/  IMAD.MOV R16, RZ, RZ, -R239 ;  /* 0x000000ffff107224 */ /* 0x000fe400078e0aef */
[----:B------:R-:W-:Y:S01]  /*2e40*/  IMAD.MOV R235, RZ, RZ, -R235 ;  /* 0x000000ffffeb7224 */ /* 0x000fe200078e0aeb */
[----:B------:R0:W-:Y:S01]  /*2e50*/  STL [R1+0xe54], R9 ;  /* 0x000e540901007387 */ /* 0x0001e20000100800 */
[----:B------:R-:W-:-:S02]  /*2e60*/  IMAD.MOV R236, RZ, RZ, -R236 ;  /* 0x000000ffffec7224 */ /* 0x000fc400078e0aec */
[----:B------:R-:W-:Y:S02]  /*2e70*/  IMAD.MOV R181, RZ, RZ, -R181 ;  /* 0x000000ffffb57224 */ /* 0x000fe400078e0ab5 */
[----:B------:R-:W-:Y:S02]  /*2e80*/  IMAD R16, R3, R16, R180 ;  /* 0x0000001003107224 */ /* 0x000fe400078e02b4 */
[----:B------:R-:W-:Y:S02]  /*2e90*/  @!P4 IMAD.IADD R11, R11, 0x1, -R3 ;  /* 0x000000010b0bc824 */ /* 0x000fe400078e0a03 */
[C---:B------:R-:W-:Y:S01]  /*2ea0*/  IMAD R186, R3.reuse, R235, R186 ;  /* 0x000000eb03ba7224 */ /* 0x040fe200078e02ba */
[----:B0-----:R-:W4:Y:S01]  /*2eb0*/  LDL.LU R9, [R1+0x54] ;  /* 0x0000540001097983 */ /* 0x001f220000300800 */
[C---:B------:R-:W-:Y:S02]  /*2ec0*/  IMAD R182, R3.reuse, R236, R182 ;  /* 0x000000ec03b67224 */ /* 0x040fe400078e02b6 */
[----:B------:R-:W-:-:S02]  /*2ed0*/  IMAD R17, R3, R181, R17 ;  /* 0x000000b503117224 */ /* 0x000fc400078e0211 */
[----:B------:R-:W-:Y:S01]  /*2ee0*/  @!P5 IMAD.MOV R11, RZ, RZ, -R11 ;  /* 0x000000ffff0bd224 */ /* 0x000fe200078e0a0b */
[C---:B------:R-:W-:Y:S01]  /*2ef0*/  ISETP.GT.U32.AND P5, PT, R3.reuse, R16, PT ;  /* 0x000000100300720c */ /* 0x040fe20003fa4070 */
[--C-:B------:R-:W-:Y:S01]  /*2f00*/  @!P2 IMAD.IADD R12, R12, 0x1, -R3.reuse ;  /* 0x000000010c0ca824 */ /* 0x100fe200078e0a03 */
[C---:B------:R-:W-:Y:S01]  /*2f10*/  ISETP.GT.U32.AND P4, PT, R3.reuse, R186, PT ;  /* 0x000000ba0300720c */ /* 0x040fe20003f84070 */
[----:B------:R-:W-:Y:S01]  /*2f20*/  @!P6 IMAD.IADD R124, R124, 0x1, -R3 ;  /* 0x000000017c7ce824 */ /* 0x000fe200078e0a03 */
[C---:B------:R-:W-:Y:S01]  /*2f30*/  ISETP.GT.U32.AND P2, PT, R3.reuse, R182, PT ;  /* 0x000000b60300720c */ /* 0x040fe20003f44070 */
[----:B------:R0:W-:Y:S01]  /*2f40*/  STL [R1+0xe58], R10 ;  /* 0x000e580a01007387 */ /* 0x0001e20000100800 */
[----:B------:R-:W-:Y:S02]  /*2f50*/  ISETP.GT.U32.AND P6, PT, R3, R17, PT ;  /* 0x000000110300720c */ /* 0x000fe40003fc4070 */
[----:B------:R-:W-:Y:S01]  /*2f60*/  IABS R180, R15 ;  /* 0x0000000f00b47213 */ /* 0x000fe20000000000 */
[----:B------:R-:W-:Y:S01]  /*2f70*/  @!P3 IMAD.MOV R12, RZ, RZ, -R12 ;  /* 0x000000ffff0cb224 */ /* 0x000fe200078e0a0c */
[----:B------:R-:W-:-:S02]  /*2f80*/  ISETP.GE.AND P3, PT, R13, RZ, PT ;  /* 0x000000ff0d00720c */ /* 0x000fc40003f66270 */
[----:B------:R-:W-:Y:S01]  /*2f90*/  IABS R181, R14 ;  /* 0x0000000e00b57213 */ /* 0x000fe20000000000 */
[----:B------:R-:W-:Y:S01]  /*2fa0*/  IMAD.HI.U32 R13, R5, R180, RZ ;  /* 0x000000b4050d7227 */ /* 0x000fe200078e00ff */
[----:B------:R-:W-:Y:S01]  /*2fb0*/  IABS R236, R20 ;  /* 0x0000001400ec7213 */ /* 0x000fe20000000000 */
[----:B0-----:R-:W3:Y:S02]  /*2fc0*/  LDL.LU R10, [R1+0x64] ;  /* 0x00006400010a7983 */ /* 0x001ee40000300800 */
[--C-:B------:R-:W-:Y:S02]  /*2fd0*/  @!P5 IMAD.IADD R16, R16, 0x1, -R3.reuse ;  /* 0x000000011010d824 */ /* 0x100fe400078e0a03 */
[--C-:B------:R-:W-:Y:S01]  /*2fe0*/  @!P4 IMAD.IADD R186, R186, 0x1, -R3.reuse ;  /* 0x00000001babac824 */ /* 0x100fe200078e0a03 */
[----:B------:R-:W-:Y:S01]  /*2ff0*/  ISETP.GE.AND P4, PT, R28, RZ, PT ;  /* 0x000000ff1c00720c */ /* 0x000fe20003f86270 */
[----:B------:R-:W-:Y:S01]  /*3000*/  @!P2 IMAD.IADD R182, R182, 0x1, -R3 ;  /* 0x00000001b6b6a824 */ /* 0x000fe200078e0a03 */
[----:B------:R0:W-:Y:S01]  /*3010*/  STL [R1+0xe5c], R11 ;  /* 0x000e5c0b01007387 */ /* 0x0001e20000100800 */
[----:B------:R-:W-:-:S02]  /*3020*/  IMAD.MOV R28, RZ, RZ, -R13 ;  /* 0x000000ffff1c7224 */ /* 0x000fc400078e0a0d */
[----:B------:R-:W-:Y:S01]  /*3030*/  @!P6 IMAD.IADD R17, R17, 0x1, -R3 ;  /* 0x000000011111e824 */ /* 0x000fe200078e0a03 */
[----:B------:R-:W-:Y:S01]  /*3040*/  ISETP.GT.U32.AND P6, PT, R3, R16, PT ;  /* 0x000000100300720c */ /* 0x000fe20003fc4070 */
[----:B------:R-:W-:Y:S02]  /*3050*/  IMAD.MOV.U32 R13, RZ, RZ, R124 ;  /* 0x000000ffff0d7224 */ /* 0x000fe400078e007c */
[----:B------:R-:W-:Y:S01]  /*3060*/  IMAD.HI.U32 R124, R5, R181, RZ ;  /* 0x000000b5057c7227 */ /* 0x000fe200078e00ff */
[C---:B------:R-:W-:Y:S02]  /*3070*/  ISETP.GT.U32.AND P5, PT, R3.reuse, R182, PT ;  /* 0x000000b60300720c */ /* 0x040fe40003fa4070 */
[C---:B------:R-:W-:Y:S01]  /*3080*/  ISETP.GT.U32.AND P2, PT, R3.reuse, R186, PT ;  /* 0x000000ba0300720c */ /* 0x040fe20003f44070 */
[----:B------:R-:W-:Y:S01]  /*3090*/  IMAD.MOV R124, RZ, RZ, -R124 ;  /* 0x000000ffff7c7224 */ /* 0x000fe200078e0a7c */
[----:B0-----:R-:W4:Y:S03]  /*30a0*/  LDL.LU R11, [R1+0x60] ;  /* 0x00006000010b7983 */ /* 0x001f260000300800 */
[----:B------:R-:W-:-:S02]  /*30b0*/  IMAD R124, R3, R124, R181 ;  /* 0x0000007c037c7224 */ /* 0x000fc400078e02b5 */
[C---:B------:R-:W-:Y:S02]  /*30c0*/  IMAD R180, R3.reuse, R28, R180 ;  /* 0x0000001c03b47224 */ /* 0x040fe400078e02b4 */
[----:B------:R-:W-:Y:S01]  /*30d0*/  @!P6 IMAD.IADD R16, R16, 0x1, -R3 ;  /* 0x000000011010e824 */ /* 0x000fe200078e0a03 */
[C---:B------:R-:W-:Y:S01]  /*30e0*/  ISETP.GT.U32.AND P6, PT, R3.reuse, R124, PT ;  /* 0x0000007c0300720c */ /* 0x040fe20003fc4070 */
[----:B------:R-:W-:Y:S01]  /*30f0*/  @!P1 IMAD.MOV R13, RZ, RZ, -R13 ;  /* 0x000000ffff0d9224 */ /* 0x000fe200078e0a0d */
[C---:B------:R-:W-:Y:S01]  /*3100*/  ISETP.GT.U32.AND P1, PT, R3.reuse, R17, PT ;  /* 0x000000110300720c */ /* 0x040fe20003f24070 */
[--C-:B------:R-:W-:Y:S01]  /*3110*/  @!P5 IMAD.IADD R182, R182, 0x1, -R3.reuse ;  /* 0x00000001b6b6d824 */ /* 0x100fe200078e0a03 */
[----:B------:R-:W-:Y:S01]  /*3120*/  ISETP.GT.U32.AND P5, PT, R3, R180, PT ;  /* 0x000000b40300720c */ /* 0x000fe20003fa4070 */
[----:B------:R-:W-:Y:S01]  /*3130*/  @!P2 IMAD.IADD R186, R186, 0x1, -R3 ;  /* 0x00000001babaa824 */ /* 0x000fe200078e0a03 */
[----:B------:R-:W-:Y:S01]  /*3140*/  IABS R28, R21 ;  /* 0x00000015001c7213 */ /* 0x000fe20000000000 */
[----:B------:R0:W-:Y:S01]  /*3150*/  STL [R1+0xe60], R12 ;  /* 0x000e600c01007387 */ /* 0x0001e20000100800 */
[----:B------:R-:W-:-:S03]  /*3160*/  IABS R181, R19 ;  /* 0x0000001300b57213 */ /* 0x000fc60000000000 */
[----:B------:R-:W-:-:S04]  /*3170*/  IMAD.HI.U32 R235, R5, R28, RZ ;  /* 0x0000001c05eb7227 */ /* 0x000fc800078e00ff */
[--C-:B------:R-:W-:Y:S02]  /*3180*/  @!P6 IMAD.IADD R124, R124, 0x1, -R3.reuse ;  /* 0x000000017c7ce824 */ /* 0x100fe400078e0a03 */
[--C-:B------:R-:W-:Y:S01]  /*3190*/  @!P1 IMAD.IADD R17, R17, 0x1, -R3.reuse ;  /* 0x0000000111119824 */ /* 0x100fe200078e0a03 */
[----:B------:R-:W-:Y:S01]  /*31a0*/  ISETP.GE.AND P1, PT, R15, RZ, PT ;  /* 0x000000ff0f00720c */ /* 0x000fe20003f26270 */
[----:B------:R-:W-:Y:S01]  /*31b0*/  @!P5 IMAD.IADD R180, R180, 0x1, -R3 ;  /* 0x00000001b4b4d824 */ /* 0x000fe200078e0a03 */
[----:B------:R-:W-:Y:S01]  /*31c0*/  ISETP.GE.AND P5, PT, R14, RZ, PT ;  /* 0x000000ff0e00720c */ /* 0x000fe20003fa6270 */
[----:B------:R-:W-:Y:S01]  /*31d0*/  IMAD.MOV R15, RZ, RZ, -R235 ;  /* 0x000000ffff0f7224 */ /* 0x000fe200078e0aeb */
[----:B------:R-:W-:Y:S01]  /*31e0*/  ISETP.GT.U32.AND P6, PT, R3, R124, PT ;  /* 0x0000007c0300720c */ /* 0x000fe20003fc4070 */
[----:B------:R-:W-:Y:S02]  /*31f0*/  IMAD.MOV.U32 R14, RZ, RZ, R186 ;  /* 0x000000ffff0e7224 */ /* 0x000fe400078e00ba */
[----:B------:R-:W-:Y:S01]  /*3200*/  @!P4 IMAD.MOV R16, RZ, RZ, -R16 ;  /* 0x000000ffff10c224 */ /* 0x000fe200078e0a10 */
[----:B------:R-:W-:Y:S01]  /*3210*/  ISETP.GE.AND P2, PT, R22, RZ, PT ;  /* 0x000000ff1600720c */ /* 0x000fe20003f46270 */
[----:B------:R-:W-:Y:S01]  /*3220*/  IMAD.HI.U32 R235, R5, R181, RZ ;  /* 0x000000b505eb7227 */ /* 0x000fe200078e00ff */
[----:B0-----:R-:W3:Y:S03]  /*3230*/  LDL.LU R12, [R1+0x58] ;  /* 0x00005800010c7983 */ /* 0x001ee60000300800 */
[----:B------:R-:W-:-:S02]  /*3240*/  IMAD R28, R3, R15, R28 ;  /* 0x0000000f031c7224 */ /* 0x000fc400078e021c */
[----:B------:R-:W-:Y:S01]  /*3250*/  @!P0 IMAD.MOV R14, RZ, RZ, -R14 ;  /* 0x000000ffff0e8224 */ /* 0x000fe200078e0a0e */
[----:B------:R-:W-:Y:S01]  /*3260*/  ISETP.GT.U32.AND P0, PT, R3, R180, PT ;  /* 0x000000b40300720c */ /* 0x000fe20003f04070 */
[----:B------:R-:W-:Y:S01]  /*3270*/  IMAD.MOV R235, RZ, RZ, -R235 ;  /* 0x000000ffffeb7224 */ /* 0x000fe200078e0aeb */
[----:B------:R-:W-:Y:S01]  /*3280*/  ISETP.GE.AND P4, PT, R21, RZ, PT ;  /* 0x000000ff1500720c */ /* 0x000fe20003f86270 */
[----:B------:R-:W-:Y:S02]  /*3290*/  IMAD.MOV.U32 R15, RZ, RZ, R182 ;  /* 0x000000ffff0f7224 */ /* 0x000fe400078e00b6 */
[----:B------:R-:W-:Y:S01]  /*32a0*/  @!P6 IMAD.IADD R124, R124, 0x1, -R3 ;  /* 0x000000017c7ce824 */ /* 0x000fe200078e0a03 */
[----:B------:R-:W-:Y:S01]  /*32b0*/  IABS R22, R18 ;  /* 0x0000001200167213 */ /* 0x000fe20000000000 */
[----:B------:R-:W-:Y:S01]  /*32c0*/  @!P3 IMAD.MOV R15, RZ, RZ, -R15 ;  /* 0x000000ffff0fb224 */ /* 0x000fe200078e0a0f */
[C---:B------:R-:W-:Y:S01]  /*32d0*/  ISETP.GT.U32.AND P3, PT, R3.reuse, R28, PT ;  /* 0x0000001c0300720c */ /* 0x040fe20003f64070 */
[C---:B------:R-:W-:Y:S01]  /*32e0*/  IMAD R21, R3.reuse, R235, R181 ;  /* 0x000000eb03157224 */ /* 0x040fe200078e02b5 */
[----:B------:R0:W-:Y:S04]  /*32f0*/  STL [R1+0xe64], R13 ;  /* 0x000e640d01007387 */ /* 0x0001e80000100800 */
[----:B------:R-:W-:Y:S01]  /*3300*/  ISETP.GT.U32.AND P6, PT, R3, R21, PT ;  /* 0x000000150300720c */ /* 0x000fe20003fc4070 */
[----:B------:R-:W-:Y:S01]  /*3310*/  @!P0 IMAD.IADD R180, R180, 0x1, -R3 ;  /* 0x00000001b4b48824 */ /* 0x000fe200078e0a03 */
[----:B------:R-:W-:-:S03]  /*3320*/  ISETP.GE.AND P0, PT, R18, RZ, PT ;  /* 0x000000ff1200720c */ /* 0x000fc60003f06270 */
[----:B------:R-:W-:Y:S02]  /*3330*/  IMAD.MOV.U32 R18, RZ, RZ, R180 ;  /* 0x000000ffff127224 */ /* 0x000fe400078e00b4 */
[----:B------:R-:W-:Y:S02]  /*3340*/  @!P3 IMAD.IADD R28, R28, 0x1, -R3 ;  /* 0x000000011c1cb824 */ /* 0x000fe400078e0a03 */
[----:B------:R-:W-:-:S04]  /*3350*/  IMAD.HI.U32 R186, R5, R22, RZ ;  /* 0x0000001605ba7227 */ /* 0x000fc800078e00ff */
[----:B------:R-:W-:Y:S01]  /*3360*/  @!P2 IMAD.MOV R17, RZ, RZ, -R17 ;  /* 0x000000ffff11a224 */ /* 0x000fe200078e0a11 */
[----:B------:R-:W-:Y:S01]  /*3370*/  IABS R235, R27 ;  /* 0x0000001b00eb7213 */ /* 0x000fe20000000000 */
[----:B------:R-:W-:Y:S01]  /*3380*/  @!P1 IMAD.MOV R18, RZ, RZ, -R18 ;  /* 0x000000ffff129224 */ /* 0x000fe200078e0a12 */
[----:B------:R-:W-:Y:S01]  /*3390*/  ISETP.GE.AND P1, PT, R23, RZ, PT ;  /* 0x000000ff1700720c */ /* 0x000fe20003f26270 */
[----:B------:R-:W-:Y:S01]  /*33a0*/  @!P6 IMAD.IADD R21, R21, 0x1, -R3 ;  /* 0x000000011515e824 */ /* 0x000fe200078e0a03 */
[----:B------:R-:W-:Y:S01]  /*33b0*/  IABS R23, R23 ;  /* 0x0000001700177213 */ /* 0x000fe20000000000 */
[----:B------:R-:W-:Y:S01]  /*33c0*/  IMAD.HI.U32 R181, R5, R236, RZ ;  /* 0x000000ec05b57227 */ /* 0x000fe200078e00ff */
[----:B------:R-:W-:Y:S01]  /*33d0*/  ISETP.GT.U32.AND P3, PT, R3, R28, PT ;  /* 0x0000001c0300720c */ /* 0x000fe20003f64070 */
[----:B0-----:R-:W4:Y:S01]  /*33e0*/  LDL.LU R13, [R1+0x50] ;  /* 0x00005000010d7983 */ /* 0x001f220000300800 */
[----:B------:R-:W-:Y:S01]  /*33f0*/  ISETP.GE.AND P2, PT, R19, RZ, PT ;  /* 0x000000ff1300720c */ /* 0x000fe20003f46270 */
[----:B------:R-:W-:Y:S01]  /*3400*/  IMAD.MOV.U32 R19, RZ, RZ, R124 ;  /* 0x000000ffff137224 */ /* 0x000fe200078e007c */
[----:B------:R-:W-:Y:S01]  /*3410*/  ISETP.GT.U32.AND P6, PT, R3, R21, PT ;  /* 0x000000150300720c */ /* 0x000fe20003fc4070 */
[----:B------:R-:W-:Y:S01]  /*3420*/  IMAD.MOV R186, RZ, RZ, -R186 ;  /* 0x000000ffffba7224 */ /* 0x000fe200078e0aba */
[----:B------:R0:W-:Y:S01]  /*3430*/  STL [R1+0xe6c], R14 ;  /* 0x000e6c0e01007387 */ /* 0x0001e20000100800 */
[----:B------:R-:W-:-:S04]  /*3440*/  IMAD.HI.U32 R124, R5, R23, RZ ;  /* 0x00000017057c7227 */ /* 0x000fc800078e00ff */
[C---:B------:R-:W-:Y:S02]  /*3450*/  IMAD R22, R3.reuse, R186, R22 ;  /* 0x000000ba03167224 */ /* 0x040fe400078e0216 */
[----:B------:R-:W-:Y:S02]  /*3460*/  IMAD.MOV R124, RZ, RZ, -R124 ;  /* 0x000000ffff7c7224 */ /* 0x000fe400078e0a7c */
[----:B------:R-:W-:Y:S01]  /*3470*/  @!P3 IMAD.IADD R28, R28, 0x1, -R3 ;  /* 0x000000011c1cb824 */ /* 0x000fe200078e0a03 */
[C---:B------:R-:W-:Y:S01]  /*3480*/  ISETP.GT.U32.AND P3, PT, R3.reuse, R22, PT ;  /* 0x000000160300720c */ /* 0x040fe20003f64070 */
[----:B------:R-:W-:Y:S02]  /*3490*/  IMAD R23, R3, R124, R23 ;  /* 0x0000007c03177224 */ /* 0x000fe400078e0217 */
[----:B------:R-:W-:Y:S01]  /*34a0*/  @!P6 IMAD.IADD R21, R21, 0x1, -R3 ;  /* 0x000000011515e824 */ /* 0x000fe200078e0a03 */
[----:B0-----:R-:W3:Y:S02]  /*34b0*/  LDL.LU R14, [R1+0x48] ;  /* 0x00004800010e7983 */ /* 0x001ee40000300800 */
[----:B------:R-:W-:Y:S01]  /*34c0*/  ISETP.GT.U32.AND P6, PT, R3, R23, PT ;  /* 0x000000170300720c */ /* 0x000fe20003fc4070 */
[----:B------:R-:W-:-:S04]  /*34d0*/  IMAD.HI.U32 R182, R5, R235, RZ ;  /* 0x000000eb05b67227 */ /* 0x000fc800078e00ff */
[----:B------:R-:W-:Y:S02]  /*34e0*/  @!P5 IMAD.MOV R19, RZ, RZ, -R19 ;  /* 0x000000ffff13d224 */ /* 0x000fe400078e0a13 */
[----:B------:R-:W-:Y:S01]  /*34f0*/  @!P3 IMAD.IADD R22, R22, 0x1, -R3 ;  /* 0x000000011616b824 */ /* 0x000fe200078e0a03 */
[----:B------:R-:W-:Y:S01]  /*3500*/  ISETP.GE.AND P5, PT, R27, RZ, PT ;  /* 0x000000ff1b00720c */ /* 0x000fe20003fa6270 */
[----:B------:R-:W-:Y:S01]  /*3510*/  IMAD.MOV R182, RZ, RZ, -R182 ;  /* 0x000000ffffb67224 */ /* 0x000fe200078e0ab6 */
[----:B------:R-:W-:Y:S01]  /*3520*/  IABS R27, R25 ;  /* 0x00000019001b7213 */ /* 0x000fe20000000000 */
[----:B------:R-:W-:Y:S01]  /*3530*/  IMAD.MOV R181, RZ, RZ, -R181 ;  /* 0x000000ffffb57224 */ /* 0x000fe200078e0ab5 */
[----:B------:R-:W-:Y:S01]  /*3540*/  IABS R186, R24 ;  /* 0x0000001800ba7213 */ /* 0x000fe20000000000 */
[----:B------:R-:W-:Y:S01]  /*3550*/  @!P6 IMAD.IADD R23, R23, 0x1, -R3 ;  /* 0x000000011717e824 */ /* 0x000fe200078e0a03 */
[C---:B------:R-:W-:Y:S01]  /*3560*/  ISETP.GT.U32.AND P6, PT, R3.reuse, R22, PT ;  /* 0x000000160300720c */ /* 0x040fe20003fc4070 */
[----:B------:R-:W-:Y:S01]  /*3570*/  IMAD R235, R3, R182, R235 ;  /* 0x000000b603eb7224 */ /* 0x000fe200078e02eb */
[----:B------:R-:W-:Y:S01]  /*3580*/  ISETP.GE.AND P3, PT, R20, RZ, PT ;  /* 0x000000ff1400720c */ /* 0x000fe20003f66270 */
[----:B------:R-:W-:Y:S01]  /*3590*/  IMAD.MOV.U32 R20, RZ, RZ, R28 ;  /* 0x000000ffff147224 */ /* 0x000fe200078e001c */
[----:B------:R0:W-:Y:S01]  /*35a0*/  STL [R1+0xe70], R15 ;  /* 0x000e700f01007387 */ /* 0x0001e20000100800 */
[----:B------:R-:W-:Y:S01]  /*35b0*/  IMAD.HI.U32 R124, R5, R27, RZ ;  /* 0x0000001b057c7227 */ /* 0x000fe200078e00ff */
[----:B------:R-:W-:-:S03]  /*35c0*/  IABS R28, R26 ;  /* 0x0000001a001c7213 */ /* 0x000fc60000000000 */
[C---:B------:R-:W-:Y:S02]  /*35d0*/  IMAD R236, R3.reuse, R181, R236 ;  /* 0x000000b503ec7224 */ /* 0x040fe400078e02ec */
[----:B------:R-:W-:Y:S01]  /*35e0*/  @!P4 IMAD.MOV R20, RZ, RZ, -R20 ;  /* 0x000000ffff14c224 */ /* 0x000fe200078e0a14 */
[C---:B------:R-:W-:Y:S01]  /*35f0*/  ISETP.GT.U32.AND P4, PT, R3.reuse, R23, PT ;  /* 0x000000170300720c */ /* 0x040fe20003f84070 */
[----:B------:R-:W-:Y:S01]  /*3600*/  @!P2 IMAD.MOV R21, RZ, RZ, -R21 ;  /* 0x000000ffff15a224 */ /* 0x000fe200078e0a15 */
[----:B------:R-:W-:Y:S01]  /*3610*/  ISETP.GT.U32.AND P2, PT, R3, R235, PT ;  /* 0x000000eb0300720c */ /* 0x000fe20003f44070 */
[----:B------:R-:W-:Y:S02]  /*3620*/  IMAD.MOV R124, RZ, RZ, -R124 ;  /* 0x000000ffff7c7224 */ /* 0x000fe400078e0a7c */
[----:B------:R-:W-:-:S04]  /*3630*/  IMAD.HI.U32 R180, R5, R186, RZ ;  /* 0x000000ba05b47227 */ /* 0x000fc800078e00ff */
[----:B------:R-:W-:Y:S01]  /*3640*/  @!P6 IMAD.IADD R22, R22, 0x1, -R3 ;  /* 0x000000011616e824 */ /* 0x000fe200078e0a03 */
[C---:B------:R-:W-:Y:S01]  /*3650*/  ISETP.GT.U32.AND P6, PT, R3.reuse, R236, PT ;  /* 0x000000ec0300720c */ /* 0x040fe20003fc4070 */
[----:B------:R-:W-:Y:S01]  /*3660*/  IMAD R27, R3, R124, R27 ;  /* 0x0000007c031b7224 */ /* 0x000fe200078e021b */
[----:B------:R-:W-:Y:S01]  /*3670*/  IABS R182, R46 ;  /* 0x0000002e00b67213 */ /* 0x000fe20000000000 */
[----:B------:R-:W-:Y:S01]  /*3680*/  IMAD.MOV R180, RZ, RZ, -R180 ;  /* 0x000000ffffb47224 */ /* 0x000fe200078e0ab4 */
[----:B0-----:R-:W3:Y:S01]  /*3690*/  LDL.LU R15, [R1+0x44] ;  /* 0x00004400010f7983 */ /* 0x001ee20000300800 */
[----:B------:R-:W-:Y:S01]  /*36a0*/  IMAD.HI.U32 R124, R5, R28, RZ ;  /* 0x0000001c057c7227 */ /* 0x000fe200078e00ff */
[----:B------:R-:W-:Y:S02]  /*36b0*/  IABS R181, R29 ;  /* 0x0000001d00b57213 */ /* 0x000fe40000000000 */
[----:B------:R0:W-:Y:S01]  /*36c0*/  STL [R1+0xe74], R16 ;  /* 0x000e741001007387 */ /* 0x0001e20000100800 */
[----:B------:R-:W-:-:S02]  /*36d0*/  IMAD R186, R3, R180, R186 ;  /* 0x000000b403ba7224 */ /* 0x000fc400078e02ba */
[----:B------:R-:W-:Y:S02]  /*36e0*/  IMAD.MOV R124, RZ, RZ, -R124 ;  /* 0x000000ffff7c7224 */ /* 0x000fe400078e0a7c */
[--C-:B------:R-:W-:Y:S01]  /*36f0*/  @!P4 IMAD.IADD R23, R23, 0x1, -R3.reuse ;  /* 0x000000011717c824 */ /* 0x100fe200078e0a03 */
[----:B------:R-:W-:Y:S01]  /*3700*/  ISETP.GT.U32.AND P4, PT, R3, R186, PT ;  /* 0x000000ba0300720c */ /* 0x000fe20003f84070 */
[--C-:B------:R-:W-:Y:S01]  /*3710*/  @!P2 IMAD.IADD R235, R235, 0x1, -R3.reuse ;  /* 0x00000001ebeba824 */ /* 0x100fe200078e0a03 */
[C---:B------:R-:W-:Y:S01]  /*3720*/  ISETP.GT.U32.AND P2, PT, R3.reuse, R27, PT ;  /* 0x0000001b0300720c */ /* 0x040fe20003f44070 */
[C---:B------:R-:W-:Y:S02]  /*3730*/  IMAD R28, R3.reuse, R124, R28 ;  /* 0x0000007c031c7224 */ /* 0x040fe400078e021c */
[--C-:B------:R-:W-:Y:S01]  /*3740*/  @!P6 IMAD.IADD R236, R236, 0x1, -R3.reuse ;  /* 0x00000001ecece824 */ /* 0x100fe200078e0a03 */
[----:B0-----:R-:W3:Y:S02]  /*3750*/  LDL.LU R16, [R1+0x40] ;  /* 0x0000400001107983 */ /* 0x001ee40000300800 */
[C---:B------:R-:W-:Y:S01]  /*3760*/  ISETP.GT.U32.AND P6, PT, R3.reuse, R28, PT ;  /* 0x0000001c0300720c */ /* 0x040fe20003fc4070 */
[----:B------:R-:W-:Y:S01]  /*3770*/  @!P0 IMAD.MOV R22, RZ, RZ, -R22 ;  /* 0x000000ffff168224 */ /* 0x000fe200078e0a16 */
[----:B------:R-:W-:Y:S01]  /*3780*/  ISETP.GT.U32.AND P0, PT, R3, R236, PT ;  /* 0x000000ec0300720c */ /* 0x000fe20003f04070 */
[----:B------:R-:W-:Y:S01]  /*3790*/  IMAD.HI.U32 R239, R5, R181, RZ ;  /* 0x000000b505ef7227 */ /* 0x000fe200078e00ff */
[----:B------:R-:W-:Y:S01]  /*37a0*/  IABS R180, R30 ;  /* 0x0000001e00b47213 */ /* 0x000fe20000000000 */
[----:B------:R0:W-:Y:S02]  /*37b0*/  STL [R1+0xe78], R17 ;  /* 0x000e781101007387 */ /* 0x0001e40000100800 */
[--C-:B------:R-:W-:Y:S01]  /*37c0*/  @!P4 IMAD.IADD R186, R186, 0x1, -R3.reuse ;  /* 0x00000001babac824 */ /* 0x100fe200078e0a03 */
[----:B------:R-:W-:Y:S01]  /*37d0*/  ISETP.GT.U32.AND P4, PT, R3, R235, PT ;  /* 0x000000eb0300720c */ /* 0x000fe20003f84070 */
[----:B------:R-:W-:-:S02]  /*37e0*/  @!P2 IMAD.IADD R27, R27, 0x1, -R3 ;  /* 0x000000011b1ba824 */ /* 0x000fc400078e0a03 */
[----:B------:R-:W-:Y:S01]  /*37f0*/  IMAD.HI.U32 R240, R5, R182, RZ ;  /* 0x000000b605f07227 */ /* 0x000fe200078e00ff */
[----:B------:R-:W-:-:S03]  /*3800*/  ISETP.GT.U32.AND P2, PT, R3, R186, PT ;  /* 0x000000ba0300720c */ /* 0x000fc60003f44070 */
[----:B------:R-:W-:Y:S01]  /*3810*/  IMAD.MOV R239, RZ, RZ, -R239 ;  /* 0x000000ffffef7224 */ /* 0x000fe200078e0aef */
[----:B0-----:R-:W3:Y:S01]  /*3820*/  LDL.LU R17, [R1+0x3c] ;  /* 0x00003c0001117983 */ /* 0x001ee20000300800 */
[----:B------:R-:W-:Y:S01]  /*3830*/  @!P6 IMAD.IADD R28, R28, 0x1, -R3 ;  /* 0x000000011c1ce824 */ /* 0x000fe200078e0a03 */
[----:B------:R-:W-:Y:S01]  /*3840*/  ISETP.GT.U32.AND P6, PT, R3, R27, PT ;  /* 0x0000001b0300720c */ /* 0x000fe20003fc4070 */
[----:B------:R-:W-:Y:S01]  /*3850*/  IMAD.MOV R240, RZ, RZ, -R240 ;  /* 0x000000fffff07224 */ /* 0x000fe200078e0af0 */
[----:B------:R0:W-:Y:S01]  /*3860*/  STL [R1+0xe7c], R18 ;  /* 0x000e7c1201007387 */ /* 0x0001e20000100800 */
[----:B------:R-:W-:-:S04]  /*3870*/  IMAD.HI.U32 R124, R5, R180, RZ ;  /* 0x000000b4057c7227 */ /* 0x000fc800078e00ff */
[C---:B------:R-:W-:Y:S02]  /*3880*/  IMAD R181, R3.reuse, R239, R181 ;  /* 0x000000ef03b57224 */ /* 0x040fe400078e02b5 */
[C---:B------:R-:W-:Y:S02]  /*3890*/  IMAD R182, R3.reuse, R240, R182 ;  /* 0x000000f003b67224 */ /* 0x040fe400078e02b6 */
[----:B------:R-:W-:Y:S02]  /*38a0*/  IMAD.MOV R124, RZ, RZ, -R124 ;  /* 0x000000ffff7c7224 */ /* 0x000fe400078e0a7c */
[----:B------:R-:W-:Y:S01]  /*38b0*/  @!P1 IMAD.MOV R23, RZ, RZ, -R23 ;  /* 0x000000ffff179224 */ /* 0x000fe200078e0a17 */
[C---:B------:R-:W-:Y:S01]  /*38c0*/  ISETP.GT.U32.AND P1, PT, R3.reuse, R28, PT ;  /* 0x0000001c0300720c */ /* 0x040fe20003f24070 */
[--C-:B------:R-:W-:Y:S01]  /*38d0*/  @!P0 IMAD.IADD R236, R236, 0x1, -R3.reuse ;  /* 0x00000001ecec8824 */ /* 0x100fe200078e0a03 */
[C---:B------:R-:W-:Y:S01]  /*38e0*/  ISETP.GT.U32.AND P0, PT, R3.reuse, R181, PT ;  /* 0x000000b50300720c */ /* 0x040fe20003f04070 */
[----:B------:R-:W-:Y:S01]  /*38f0*/  IMAD R180, R3, R124, R180 ;  /* 0x0000007c03b47224 */ /* 0x000fe200078e02b4 */
[----:B------:R-:W-:Y:S01]  /*3900*/  IABS R239, R38 ;  /* 0x0000002600ef7213 */ /* 0x000fe20000000000 */
[--C-:B------:R-:W-:Y:S01]  /*3910*/  @!P4 IMAD.IADD R235, R235, 0x1, -R3.reuse ;  /* 0x00000001ebebc824 */ /* 0x100fe200078e0a03 */
[----:B------:R-:W-:Y:S01]  /*3920*/  ISETP.GT.U32.AND P4, PT, R3, R182, PT ;  /* 0x000000b60300720c */ /* 0x000fe20003f84070 */
[--C-:B------:R-:W-:Y:S01]  /*3930*/  @!P2 IMAD.IADD R186, R186, 0x1, -R3.reuse ;  /* 0x00000001babaa824 */ /* 0x100fe200078e0a03 */
[----:B------:R-:W-:Y:S01]  /*3940*/  IABS R124, R34 ;  /* 0x00000022007c7213 */ /* 0x000fe20000000000 */
[----:B------:R-:W-:Y:S01]  /*3950*/  @!P6 IMAD.IADD R27, R27, 0x1, -R3 ;  /* 0x000000011b1be824 */ /* 0x000fe200078e0a03 */
[----:B------:R-:W-:Y:S01]  /*3960*/  ISETP.GE.AND P2, PT, R24, RZ, PT ;  /* 0x000000ff1800720c */ /* 0x000fe20003f46270 */
[----:B------:R-:W-:Y:S01]  /*3970*/  IMAD.HI.U32 R24, R5, R239, RZ ;  /* 0x000000ef05187227 */ /* 0x000fe200078e00ff */
[----:B------:R-:W-:Y:S01]  /*3980*/  ISETP.GT.U32.AND P6, PT, R3, R180, PT ;  /* 0x000000b40300720c */ /* 0x000fe20003fc4070 */
[----:B0-----:R-:W3:Y:S02]  /*3990*/  LDL.LU R18, [R1+0x38] ;  /* 0x0000380001127983 */ /* 0x001ee40000300800 */
[----:B------:R-:W-:-:S02]  /*39a0*/  IMAD.HI.U32 R240, R5, R124, RZ ;  /* 0x0000007c05f07227 */ /* 0x000fc400078e00ff */
[----:B------:R0:W-:Y:S02]  /*39b0*/  STL [R1+0xe80], R19 ;  /* 0x000e801301007387 */ /* 0x0001e40000100800 */
[--C-:B------:R-:W-:Y:S01]  /*39c0*/  @!P1 IMAD.IADD R28, R28, 0x1, -R3.reuse ;  /* 0x000000011c1c9824 */ /* 0x100fe200078e0a03 */
[----:B------:R-:W-:Y:S01]  /*39d0*/  ISETP.GE.AND P1, PT, R25, RZ, PT ;  /* 0x000000ff1900720c */ /* 0x000fe20003f26270 */
[----:B------:R-:W-:Y:S01]  /*39e0*/  IMAD.MOV R24, RZ, RZ, -R24 ;  /* 0x000000ffff187224 */ /* 0x000fe200078e0a18 */
[----:B------:R-:W-:Y:S01]  /*39f0*/  IABS R25, R45 ;  /* 0x0000002d00197213 */ /* 0x000fe20000000000 */
[--C-:B------:R-:W-:Y:S01]  /*3a00*/  @!P0 IMAD.IADD R181, R181, 0x1, -R3.reuse ;  /* 0x00000001b5b58824 */ /* 0x100fe200078e0a03 */
[----:B------:R-:W-:Y:S01]  /*3a10*/  ISETP.GE.AND P0, PT, R46, RZ, PT ;  /* 0x000000ff2e00720c */ /* 0x000fe20003f06270 */
[----:B------:R-:W-:Y:S02]  /*3a20*/  @!P4 IMAD.IADD R182, R182, 0x1, -R3 ;  /* 0x00000001b6b6c824 */ /* 0x000fe400078e0a03 */
[----:B------:R-:W-:Y:S01]  /*3a30*/  IMAD.MOV R240, RZ, RZ, -R240 ;  /* 0x000000fffff07224 */ /* 0x000fe200078e0af0 */
[----:B0-----:R-:W3:Y:S01]  /*3a40*/  LDL.LU R19, [R1+0x24] ;  /* 0x0000240001137983 */ /* 0x001ee20000300800 */
[----:B------:R-:W-:-:S02]  /*3a50*/  IMAD R46, R3, R24, R239 ;  /* 0x00000018032e7224 */ /* 0x000fc400078e02ef */
[----:B------:R-:W-:Y:S01]  /*3a60*/  IMAD.MOV.U32 R24, RZ, RZ, R235 ;  /* 0x000000ffff187224 */ /* 0x000fe200078e00eb */
[----:B------:R-:W-:Y:S01]  /*3a70*/  ISETP.GE.AND P4, PT, R26, RZ, PT ;  /* 0x000000ff1a00720c */ /* 0x000fe20003f86270 */
[----:B------:R-:W-:Y:S01]  /*3a80*/  IMAD.MOV.U32 R235, RZ, RZ, R25 ;  /* 0x000000ffffeb7224 */ /* 0x000fe200078e0019 */
[----:B------:R0:W-:Y:S01]  /*3a90*/  STL [R1+0xe84], R20 ;  /* 0x000e841401007387 */ /* 0x0001e20000100800 */
[C---:B------:R-:W-:Y:S02]  /*3aa0*/  IMAD R124, R3.reuse, R240, R124 ;  /* 0x000000f0037c7224 */ /* 0x040fe400078e027c */
[----:B------:R-:W-:Y:S01]  /*3ab0*/  @!P6 IMAD.IADD R180, R180, 0x1, -R3 ;  /* 0x00000001b4b4e824 */ /* 0x000fe200078e0a03 */
[C---:B------:R-:W-:Y:S01]  /*3ac0*/  ISETP.GT.U32.AND P6, PT, R3.reuse, R182, PT ;  /* 0x000000b60300720c */ /* 0x040fe20003fc4070 */
[----:B------:R-:W-:Y:S02]  /*3ad0*/  IMAD.MOV.U32 R25, RZ, RZ, R236 ;  /* 0x000000ffff197224 */ /* 0x000fe400078e00ec */
[----:B------:R-:W-:Y:S01]  /*3ae0*/  @!P5 IMAD.MOV R24, RZ, RZ, -R24 ;  /* 0x000000ffff18d224 */ /* 0x000fe200078e0a18 */
[C---:B------:R-:W-:Y:S01]  /*3af0*/  ISETP.GT.U32.AND P5, PT, R3.reuse, R181, PT ;  /* 0x000000b50300720c */ /* 0x040fe20003fa4070 */
[----:B------:R-:W-:Y:S01]  /*3b00*/  @!P3 IMAD.MOV R25, RZ, RZ, -R25 ;  /* 0x000000ffff19b224 */ /* 0x000fe200078e0a19 */
[----:B------:R-:W-:Y:S01]  /*3b10*/  ISETP.GT.U32.AND P3, PT, R3, R124, PT ;  /* 0x0000007c0300720c */ /* 0x000fe20003f64070 */
[----:B------:R-:W-:Y:S01]  /*3b20*/  @!P1 IMAD.MOV R27, RZ, RZ, -R27 ;  /* 0x000000ffff1b9224 */ /* 0x000fe200078e0a1b */
[----:B------:R-:W-:Y:S01]  /*3b30*/  ISETP.GE.AND P1, PT, R29, RZ, PT ;  /* 0x000000ff1d00720c */ /* 0x000fe20003f26270 */
[----:B------:R-:W-:Y:S01]  /*3b40*/  IMAD.MOV.U32 R26, RZ, RZ, R186 ;  /* 0x000000ffff1a7224 */ /* 0x000fe200078e00ba */
[----:B0-----:R-:W3:Y:S01]  /*3b50*/  LDL.LU R20, [R1+0x20] ;  /* 0x0000200001147983 */ /* 0x001ee20000300800 */
[----:B------:R-:W-:Y:S01]  /*3b60*/  IMAD.HI.U32 R29, R5, R235, RZ ;  /* 0x000000eb051d7227 */ /* 0x000fe200078e00ff */
[----:B------:R-:W-:-:S02]  /*3b70*/  IABS R236, R31 ;  /* 0x0000001f00ec7213 */ /* 0x000fc40000000000 */
[----:B--2---:R-:W-:Y:S01]  /*3b80*/  IABS R250, R125 ;  /* 0x0000007d00fa7213 */ /* 0x004fe20000000000 */
[----:B------:R-:W-:Y:S01]  /*3b90*/  @!P4 IMAD.MOV R28, RZ, RZ, -R28 ;  /* 0x000000ffff1cc224 */ /* 0x000fe200078e0a1c */
[----:B------:R-:W-:Y:S01]  /*3ba0*/  ISETP.GT.U32.AND P4, PT, R3, R46, PT ;  /* 0x0000002e0300720c */ /* 0x000fe20003f84070 */
[--C-:B------:R-:W-:Y:S01]  /*3bb0*/  @!P6 IMAD.IADD R182, R182, 0x1, -R3.reuse ;  /* 0x00000001b6b6e824 */ /* 0x100fe200078e0a03 */
[----:B------:R-:W-:Y:S01]  /*3bc0*/  ISETP.GE.AND P6, PT, R30, RZ, PT ;  /* 0x000000ff1e00720c */ /* 0x000fe20003fc6270 */
[----:B------:R-:W-:Y:S01]  /*3bd0*/  @!P5 IMAD.IADD R181, R181, 0x1, -R3 ;  /* 0x00000001b5b5d824 */ /* 0x000fe200078e0a03 */
[----:B------:R-:W-:Y:S01]  /*3be0*/  ISETP.GE.AND P5, PT, R34, RZ, PT ;  /* 0x000000ff2200720c */ /* 0x000fe20003fa6270 */
[----:B------:R-:W-:Y:S01]  /*3bf0*/  @!P2 IMAD.MOV R26, RZ, RZ, -R26 ;  /* 0x000000ffff1aa224 */ /* 0x000fe200078e0a1a */
[----:B------:R-:W-:Y:S01]  /*3c00*/  ISETP.GT.U32.AND P2, PT, R3, R180, PT ;  /* 0x000000b40300720c */ /* 0x000fe20003f44070 */
[----:B------:R-:W-:Y:S01]  /*3c10*/  IMAD.MOV R34, RZ, RZ, -R29 ;  /* 0x000000ffff227224 */ /* 0x000fe200078e0a1d */
[----:B------:R-:W-:Y:S01]  /*3c20*/  STL [R1+0xe88], R21 ;  /* 0x000e881501007387 */ /* 0x000fe20000100800 */
[--C-:B------:R-:W-:Y:S01]  /*3c30*/  @!P3 IMAD.IADD R124, R124, 0x1, -R3.reuse ;  /* 0x000000017c7cb824 */ /* 0x100fe200078e0a03 */
[----:B------:R-:W-:Y:S01]  /*3c40*/  ISETP.GE.AND P3, PT, R45, RZ, PT ;  /* 0x000000ff2d00720c */ /* 0x000fe20003f66270 */
[----:B------:R-:W-:Y:S01]  /*3c50*/  IMAD.MOV.U32 R29, RZ, RZ, R182 ;  /* 0x000000ffff1d7224 */ /* 0x000fe200078e00b6 */
[----:B------:R-:W-:Y:S01]  /*3c60*/  IABS R45, R33 ;  /* 0x00000021002d7213 */ /* 0x000fe20000000000 */
[----:B------:R-:W-:Y:S01]  /*3c70*/  @!P4 IMAD.IADD R46, R46, 0x1, -R3 ;  /* 0x000000012e2ec824 */ /* 0x000fe200078e0a03 */
[----:B------:R-:W-:Y:S01]  /*3c80*/  STL [R1+0xe8c], R22 ;  /* 0x000e8c1601007387 */ /* 0x000fe20000100800 */
[----:B------:R-:W-:Y:S01]  /*3c90*/  @!P0 IMAD.MOV R29, RZ, RZ, -R29 ;  /* 0x000000ffff1d8224 */ /* 0x000fe200078e0a1d */
[C---:B------:R-:W-:Y:S01]  /*3ca0*/  ISETP.GT.U32.AND P0, PT, R3.reuse, R124, PT ;  /* 0x0000007c0300720c */ /* 0x040fe20003f04070 */
[----:B------:R-:W-:Y:S01]  /*3cb0*/  IMAD.MOV.U32 R30, RZ, RZ, R181 ;  /* 0x000000ffff1e7224 */ /* 0x000fe200078e00b5 */
[C---:B------:R-:W-:Y:S01]  /*3cc0*/  ISETP.GT.U32.AND P4, PT, R3.reuse, R46, PT ;  /* 0x0000002e0300720c */ /* 0x040fe20003f84070 */
[----:B------:R-:W-:Y:S01]  /*3cd0*/  @!P2 IMAD.IADD R180, R180, 0x1, -R3 ;  /* 0x00000001b4b4a824 */ /* 0x000fe200078e0a03 */
[----:B------:R-:W-:Y:S01]  /*3ce0*/  ISETP.GE.AND P2, PT, R38, RZ, PT ;  /* 0x000000ff2600720c */ /* 0x000fe20003f46270 */
[----:B------:R-:W-:Y:S01]  /*3cf0*/  @!P1 IMAD.MOV R30, RZ, RZ, -R30 ;  /* 0x000000ffff1e9224 */ /* 0x000fe200078e0a1e */
[----:B------:R-:W-:Y:S01]  /*3d00*/  IABS R38, R32 ;  /* 0x0000002000267213 */ /* 0x000fe20000000000 */
[----:B------:R-:W-:Y:S01]  /*3d10*/  IMAD R34, R3, R34, R235 ;  /* 0x0000002203227224 */ /* 0x000fe200078e02eb */
[----:B------:R-:W-:Y:S01]  /*3d20*/  ISETP.GE.AND P1, PT, R31, RZ, PT ;  /* 0x000000ff1f00720c */ /* 0x000fe20003f26270 */
[----:B------:R-:W-:Y:S01]  /*3d30*/  IMAD.MOV.U32 R31, RZ, RZ, R180 ;  /* 0x000000ffff1f7224 */ /* 0x000fe200078e00b4 */
[----:B------:R-:W-:Y:S01]  /*3d40*/  IABS R181, R35 ;  /* 0x0000002300b57213 */ /* 0x000fe20000000000 */
[C---:B------:R-:W-:Y:S01]  /*3d50*/  IMAD.HI.U32 R180, R5.reuse, R236, RZ ;  /* 0x000000ec05b47227 */ /* 0x040fe200078e00ff */
[----:B------:R-:W-:Y:S01]  /*3d60*/  IABS R235, R39 ;  /* 0x0000002700eb7213 */ /* 0x000fe20000000000 */
[----:B------:R0:W-:Y:S02]  /*3d70*/  STL [R1+0xe90], R23 ;  /* 0x000e901701007387 */ /* 0x0001e40000100800 */
[----:B------:R-:W-:Y:S01]  /*3d80*/  @!P0 IMAD.IADD R124, R124, 0x1, -R3 ;  /* 0x000000017c7c8824 */ /* 0x000fe200078e0a03 */
[----:B------:R-:W-:Y:S01]  /*3d90*/  ISETP.GE.AND P0, PT, R32, RZ, PT ;  /* 0x000000ff2000720c */ /* 0x000fe20003f06270 */
[----:B------:R-:W-:-:S04]  /*3da0*/  IMAD.HI.U32 R32, R5, R38, RZ ;  /* 0x0000002605207227 */ /* 0x000fc800078e00ff */
[----:B------:R-:W-:Y:S01]  /*3db0*/  @!P6 IMAD.MOV R31, RZ, RZ, -R31 ;  /* 0x000000ffff1fe224 */ /* 0x000fe200078e0a1f */
[----:B------:R-:W-:Y:S01]  /*3dc0*/  ISETP.GT.U32.AND P6, PT, R3, R34, PT ;  /* 0x000000220300720c */ /* 0x000fe20003fc4070 */
[----:B------:R-:W-:Y:S02]  /*3dd0*/  IMAD.MOV R32, RZ, RZ, -R32 ;  /* 0x000000ffff207224 */ /* 0x000fe400078e0a20 */
[----:B------:R-:W-:Y:S02]  /*3de0*/  IMAD.MOV R180, RZ, RZ, -R180 ;  /* 0x000000ffffb47224 */ /* 0x000fe400078e0ab4 */
[----:B------:R-:W-:Y:S01]  /*3df0*/  @!P4 IMAD.IADD R46, R46, 0x1, -R3 ;  /* 0x000000012e2ec824 */ /* 0x000fe200078e0a03 */
[----:B------:R-:W-:Y:S01]  /*3e00*/  ISETP.GE.AND P4, PT, R33, RZ, PT ;  /* 0x000000ff2100720c */ /* 0x000fe20003f86270 */
[C---:B------:R-:W-:Y:S02]  /*3e10*/  IMAD R38, R3.reuse, R32, R38 ;  /* 0x0000002003267224 */ /* 0x040fe400078e0226 */
[----:B------:R-:W-:-:S02]  /*3e20*/  IMAD R236, R3, R180, R236 ;  /* 0x000000b403ec7224 */ /* 0x000fc400078e02ec */
[----:B------:R-:W-:Y:S02]  /*3e30*/  IMAD.MOV.U32 R32, RZ, RZ, R124 ;  /* 0x000000ffff207224 */ /* 0x000fe400078e007c */
[----:B------:R-:W-:-:S04]  /*3e40*/  IMAD.HI.U32 R33, R5, R45, RZ ;  /* 0x0000002d05217227 */ /* 0x000fc800078e00ff */
[----:B------:R-:W-:Y:S01]  /*3e50*/  @!P5 IMAD.MOV R32, RZ, RZ, -R32 ;  /* 0x000000ffff20d224 */ /* 0x000fe200078e0a20 */
[----:B------:R-:W-:Y:S01]  /*3e60*/  ISETP.GT.U32.AND P5, PT, R3, R236, PT ;  /* 0x000000ec0300720c */ /* 0x000fe20003fa4070 */
[----:B------:R-:W-:Y:S02]  /*3e70*/  IMAD.MOV R33, RZ, RZ, -R33 ;  /* 0x000000ffff217224 */ /* 0x000fe400078e0a21 */
[----:B------:R-:W-:Y:S02]  /*3e80*/  @!P6 IMAD.IADD R34, R34, 0x1, -R3 ;  /* 0x000000012222e824 */ /* 0x000fe400078e0a03 */
[----:B------:R-:W-:-:S03]  /*3e90*/  IMAD.HI.U32 R180, R5, R181, RZ ;  /* 0x000000b505b47227 */ /* 0x000fc600078e00ff */
[C---:B------:R-:W-:Y:S01]  /*3ea0*/  ISETP.GT.U32.AND P6, PT, R3.reuse, R34, PT ;  /* 0x000000220300720c */ /* 0x040fe20003fc4070 */
[C---:B------:R-:W-:Y:S01]  /*3eb0*/  IMAD R124, R3.reuse, R33, R45 ;  /* 0x00000021037c7224 */ /* 0x040fe200078e022d */
[----:B------:R-:W-:Y:S01]  /*3ec0*/  IABS R45, R37 ;  /* 0x00000025002d7213 */ /* 0x000fe20000000000 */
[----:B------:R-:W-:Y:S01]  /*3ed0*/  IMAD.MOV.U32 R33, RZ, RZ, R46 ;  /* 0x000000ffff217224 */ /* 0x000fe200078e002e */
[----:B------:R-:W-:Y:S01]  /*3ee0*/  IABS R46, R36 ;  /* 0x00000024002e7213 */ /* 0x000fe20000000000 */
[----:B------:R-:W-:Y:S02]  /*3ef0*/  IMAD.MOV R180, RZ, RZ, -R180 ;  /* 0x000000ffffb47224 */ /* 0x000fe400078e0ab4 */
[----:B------:R-:W-:Y:S01]  /*3f00*/  @!P2 IMAD.MOV R33, RZ, RZ, -R33 ;  /* 0x000000ffff21a224 */ /* 0x000fe200078e0a21 */
[C---:B------:R-:W-:Y:S01]  /*3f10*/  ISETP.GT.U32.AND P2, PT, R3.reuse, R38, PT ;  /* 0x000000260300720c */ /* 0x040fe20003f44070 */
[----:B------:R-:W-:Y:S01]  /*3f20*/  IMAD R181, R3, R180, R181 ;  /* 0x000000b403b57224 */ /* 0x000fe200078e02b5 */
[----:B------:R-:W-:Y:S01]  /*3f30*/  IABS R180, R41 ;  /* 0x0000002900b47213 */ /* 0x000fe20000000000 */
[----:B------:R-:W-:-:S02]  /*3f40*/  @!P5 IMAD.IADD R236, R236, 0x1, -R3 ;  /* 0x00000001ececd824 */ /* 0x000fc400078e0a03 */
[----:B------:R-:W-:Y:S01]  /*3f50*/  @!P6 IMAD.IADD R34, R34, 0x1, -R3 ;  /* 0x000000012222e824 */ /* 0x000fe200078e0a03 */
[----:B------:R-:W-:Y:S01]  /*3f60*/  ISETP.GT.U32.AND P5, PT, R3, R181, PT ;  /* 0x000000b50300720c */ /* 0x000fe20003fa4070 */
[----:B------:R-:W-:Y:S01]  /*3f70*/  IMAD.HI.U32 R186, R5, R45, RZ ;  /* 0x0000002d05ba7227 */ /* 0x000fe200078e00ff */
[----:B------:R-:W-:-:S03]  /*3f80*/  ISETP.GT.U32.AND P6, PT, R3, R124, PT ;  /* 0x0000007c0300720c */ /* 0x000fc60003fc4070 */
[----:B------:R-:W-:Y:S02]  /*3f90*/  @!P3 IMAD.MOV R34, RZ, RZ, -R34 ;  /* 0x000000ffff22b224 */ /* 0x000fe400078e0a22 */
[----:B------:R-:W-:Y:S01]  /*3fa0*/  @!P2 IMAD.IADD R38, R38, 0x1, -R3 ;  /* 0x000000012626a824 */ /* 0x000fe200078e0a03 */
[----:B------:R-:W-:Y:S01]  /*3fb0*/  ISETP.GT.U32.AND P2, PT, R3, R236, PT ;  /* 0x000000ec0300720c */ /* 0x000fe20003f44070 */
[----:B------:R-:W-:Y:S02]  /*3fc0*/  IMAD.MOV R186, RZ, RZ, -R186 ;  /* 0x000000ffffba7224 */ /* 0x000fe400078e0aba */
[----:B------:R-:W-:Y:S01]  /*3fd0*/  IMAD.HI.U32 R182, R5, R46, RZ ;  /* 0x0000002e05b67227 */ /* 0x000fe200078e00ff */
[----:B------:R-:W-:-:S03]  /*3fe0*/  ISETP.GT.U32.AND P3, PT, R3, R38, PT ;  /* 0x000000260300720c */ /* 0x000fc60003f64070 */
[----:B------:R-:W-:Y:S02]  /*3ff0*/  @!P5 IMAD.IADD R181, R181, 0x1, -R3 ;  /* 0x00000001b5b5d824 */ /* 0x000fe400078e0a03 */
[C---:B------:R-:W-:Y:S02]  /*4000*/  IMAD R45, R3.reuse, R186, R45 ;  /* 0x000000ba032d7224 */ /* 0x040fe400078e022d */
[----:B------:R-:W-:Y:S01]  /*4010*/  @!P6 IMAD.IADD R124, R124, 0x1, -R3 ;  /* 0x000000017c7ce824 */ /* 0x000fe200078e0a03 */
[----:B------:R-:W-:Y:S01]  /*4020*/  ISETP.GT.U32.AND P5, PT, R3, R181, PT ;  /* 0x000000b50300720c */ /* 0x000fe20003fa4070 */
[----:B------:R-:W-:-:S03]  /*4030*/  IMAD.HI.U32 R186, R5, R180, RZ ;  /* 0x000000b405ba7227 */ /* 0x000fc600078e00ff */
[C---:B------:R-:W-:Y:S01]  /*4040*/  ISETP.GT.U32.AND P6, PT, R3.reuse, R124, PT ;  /* 0x0000007c0300720c */ /* 0x040fe20003fc4070 */
[----:B------:R-:W-:Y:S02]  /*4050*/  IMAD.MOV R182, RZ, RZ, -R182 ;  /* 0x000000ffffb67224 */ /* 0x000fe400078e0ab6 */
[----:B------:R-:W-:Y:S02]  /*4060*/  IMAD.MOV R186, RZ, RZ, -R186 ;  /* 0x000000ffffba7224 */ /* 0x000fe400078e0aba */
[C---:B------:R-:W-:Y:S01]  /*4070*/  IMAD R46, R3.reuse, R182, R46 ;  /* 0x000000b6032e7224 */ /* 0x040fe200078e022e */
[----:B------:R-:W-:Y:S01]  /*4080*/  IABS R182, R42 ;  /* 0x0000002a00b67213 */ /* 0x000fe20000000000 */
[--C-:B------:R-:W-:Y:S01]  /*4090*/  @!P3 IMAD.IADD R38, R38, 0x1, -R3.reuse ;  /* 0x000000012626b824 */ /* 0x100fe200078e0a03 */
[C---:B------:R-:W-:Y:S01]  /*40a0*/  ISETP.GT.U32.AND P3, PT, R3.reuse, R45, PT ;  /* 0x0000002d0300720c */ /* 0x040fe20003f64070 */
[C---:B------:R-:W-:Y:S01]  /*40b0*/  IMAD R180, R3.reuse, R186, R180 ;  /* 0x000000ba03b47224 */ /* 0x040fe200078e02b4 */
[----:B------:R-:W-:Y:S01]  /*40c0*/  IABS R186, R40 ;  /* 0x0000002800ba7213 */ /* 0x000fe20000000000 */
[--C-:B------:R-:W-:Y:S01]  /*40d0*/  @!P2 IMAD.IADD R236, R236, 0x1, -R3.reuse ;  /* 0x00000001ececa824 */ /* 0x100fe200078e0a03 */
[----:B------:R-:W-:Y:S01]  /*40e0*/  ISETP.GT.U32.AND P2, PT, R3, R46, PT ;  /* 0x0000002e0300720c */ /* 0x000fe20003f44070 */
[--C-:B------:R-:W-:Y:S01]  /*40f0*/  @!P5 IMAD.IADD R181, R181, 0x1, -R3.reuse ;  /* 0x00000001b5b5d824 */ /* 0x100fe200078e0a03 */
[----:B------:R-:W-:Y:S01]  /*4100*/  ISETP.GT.U32.AND P5, PT, R3, R180, PT ;  /* 0x000000b40300720c */ /* 0x000fe20003fa4070 */
[----:B------:R-:W-:Y:S01]  /*4110*/  @!P6 IMAD.IADD R124, R124, 0x1, -R3 ;  /* 0x000000017c7ce824 */ /* 0x000fe200078e0a03 */
[----:B------:R-:W-:Y:S01]  /*4120*/  ISETP.GE.AND P6, PT, R35, RZ, PT ;  /* 0x000000ff2300720c */ /* 0x000fe20003fc6270 */
[----:B------:R-:W-:-:S04]  /*4130*/  IMAD.HI.U32 R35, R5, R182, RZ ;  /* 0x000000b605237227 */ /* 0x000fc800078e00ff */
[----:B------:R-:W-:Y:S01]  /*4140*/  @!P3 IMAD.IADD R45, R45, 0x1, -R3 ;  /* 0x000000012d2db824 */ /* 0x000fe200078e0a03 */
[----:B------:R-:W-:Y:S01]  /*4150*/  ISETP.GE.AND P3, PT, R37, RZ, PT ;  /* 0x000000ff2500720c */ /* 0x000fe20003f66270 */
[----:B------:R-:W-:Y:S02]  /*4160*/  IMAD.MOV R35, RZ, RZ, -R35 ;  /* 0x000000ffff237224 */ /* 0x000fe400078e0a23 */
[--C-:B------:R-:W-:Y:S01]  /*4170*/  @!P2 IMAD.IADD R46, R46, 0x1, -R3.reuse ;  /* 0x000000012e2ea824 */ /* 0x100fe200078e0a03 */
[----:B------:R-:W-:Y:S01]  /*4180*/  ISETP.GE.AND P2, PT, R36, RZ, PT ;  /* 0x000000ff2400720c */ /* 0x000fe20003f46270 */
[----:B------:R-:W-:Y:S01]  /*4190*/  @!P5 IMAD.IADD R180, R180, 0x1, -R3 ;  /* 0x00000001b4b4d824 */ /* 0x000fe200078e0a03 */
[C---:B------:R-:W-:Y:S01]  /*41a0*/  ISETP.GT.U32.AND P5, PT, R3.reuse, R45, PT ;  /* 0x0000002d0300720c */ /* 0x040fe20003fa4070 */
[----:B------:R-:W-:Y:S02]  /*41b0*/  IMAD.MOV.U32 R36, RZ, RZ, R38 ;  /* 0x000000ffff247224 */ /* 0x000fe400078e0026 */
[----:B------:R-:W-:-:S02]  /*41c0*/  IMAD R182, R3, R35, R182 ;  /* 0x0000002303b67224 */ /* 0x000fc400078e02b6 */
[----:B------:R-:W-:Y:S01]  /*41d0*/  IMAD.HI.U32 R239, R5, R235, RZ ;  /* 0x000000eb05ef7227 */ /* 0x000fe200078e00ff */
[----:B----4-:R-:W-:-:S03]  /*41e0*/  IABS R251, R13 ;  /* 0x0000000d00fb7213 */ /* 0x010fc60000000000 */
[----:B------:R-:W-:Y:S02]  /*41f0*/  IMAD.MOV.U32 R38, RZ, RZ, R181 ;  /* 0x000000ffff267224 */ /* 0x000fe400078e00b5 */
[----:B------:R-:W-:Y:S02]  /*4200*/  IMAD.MOV.U32 R35, RZ, RZ, R236 ;  /* 0x000000ffff237224 */ /* 0x000fe400078e00ec */
[----:B------:R-:W-:Y:S02]  /*4210*/  IMAD.MOV R239, RZ, RZ, -R239 ;  /* 0x000000ffffef7224 */ /* 0x000fe400078e0aef */
[----:B------:R-:W-:Y:S01]  /*4220*/  @!P6 IMAD.MOV R38, RZ, RZ, -R38 ;  /* 0x000000ffff26e224 */ /* 0x000fe200078e0a26 */
[----:B------:R-:W-:Y:S01]  /*4230*/  ISETP.GT.U32.AND P6, PT, R3, R182, PT ;  /* 0x000000b60300720c */ /* 0x000fe20003fc4070 */
[----:B------:R-:W-:-:S04]  /*4240*/  IMAD.HI.U32 R236, R5, R186, RZ ;  /* 0x000000ba05ec7227 */ /* 0x000fc800078e00ff */
[----:B------:R-:W-:Y:S01]  /*4250*/  @!P1 IMAD.MOV R35, RZ, RZ, -R35 ;  /* 0x000000ffff239224 */ /* 0x000fe200078e0a23 */
[C---:B------:R-:W-:Y:S01]  /*4260*/  ISETP.GT.U32.AND P1, PT, R3.reuse, R46, PT ;  /* 0x0000002e0300720c */ /* 0x040fe20003f24070 */
[C---:B------:R-:W-:Y:S01]  /*4270*/  IMAD R181, R3.reuse, R239, R235 ;  /* 0x000000ef03b57224 */ /* 0x040fe200078e02eb */
[----:B------:R-:W-:Y:S01]  /*4280*/  IABS R239, R52 ;  /* 0x0000003400ef7213 */ /* 0x000fe20000000000 */
[----:B------:R-:W-:Y:S01]  /*4290*/  @!P0 IMAD.MOV R36, RZ, RZ, -R36 ;  /* 0x000000ffff248224 */ /* 0x000fe200078e0a24 */
[----:B------:R-:W-:Y:S01]  /*42a0*/  ISETP.GT.U32.AND P0, PT, R3, R180, PT ;  /* 0x000000b40300720c */ /* 0x000fe20003f04070 */
[----:B------:R-:W-:Y:S02]  /*42b0*/  IMAD.MOV R236, RZ, RZ, -R236 ;  /* 0x000000ffffec7224 */ /* 0x000fe400078e0aec */
[----:B------:R-:W-:Y:S01]  /*42c0*/  @!P5 IMAD.IADD R45, R45, 0x1, -R3 ;  /* 0x000000012d2dd824 */ /* 0x000fe200078e0a03 */
[----:B------:R-:W-:Y:S01]  /*42d0*/  ISETP.GT.U32.AND P5, PT, R3, R181, PT ;  /* 0x000000b50300720c */ /* 0x000fe20003fa4070 */
[----:B------:R-:W-:-:S02]  /*42e0*/  IMAD.MOV.U32 R37, RZ, RZ, R124 ;  /* 0x000000ffff257224 */ /* 0x000fc400078e007c */
[C---:B------:R-:W-:Y:S01]  /*42f0*/  IMAD R124, R3.reuse, R236, R186 ;  /* 0x000000ec037c7224 */ /* 0x040fe200078e02ba */
[----:B------:R-:W-:Y:S01]  /*4300*/  IABS R186, R51 ;  /* 0x0000003300ba7213 */ /* 0x000fe20000000000 */
[--C-:B------:R-:W-:Y:S01]  /*4310*/  @!P6 IMAD.IADD R182, R182, 0x1, -R3.reuse ;  /* 0x00000001b6b6e824 */ /* 0x100fe200078e0a03 */
[----:B------:R-:W-:Y:S01]  /*4320*/  IABS R236, R44 ;  /* 0x0000002c00ec7213 */ /* 0x000fe20000000000 */
[----:B------:R-:W-:Y:S01]  /*4330*/  @!P1 IMAD.IADD R46, R46, 0x1, -R3 ;  /* 0x000000012e2e9824 */ /* 0x000fe200078e0a03 */
[----:B------:R-:W-:Y:S01]  /*4340*/  ISETP.GT.U32.AND P6, PT, R3, R124, PT ;  /* 0x0000007c0300720c */ /* 0x000fe20003fc4070 */
[----:B------:R-:W-:Y:S01]  /*4350*/  @!P4 IMAD.MOV R37, RZ, RZ, -R37 ;  /* 0x000000ffff25c224 */ /* 0x000fe200078e0a25 */
[----:B------:R-:W-:Y:S01]  /*4360*/  ISETP.GE.AND P1, PT, R42, RZ, PT ;  /* 0x000000ff2a00720c */ /* 0x000fe20003f26270 */
[--C-:B------:R-:W-:Y:S01]  /*4370*/  @!P0 IMAD.IADD R180, R180, 0x1, -R3.reuse ;  /* 0x00000001b4b48824 */ /* 0x100fe200078e0a03 */
[----:B------:R-:W-:Y:S01]  /*4380*/  IABS R42, R47 ;  /* 0x0000002f002a7213 */ /* 0x000fe20000000000 */
[----:B------:R-:W-:Y:S01]  /*4390*/  @!P5 IMAD.IADD R181, R181, 0x1, -R3 ;  /* 0x00000001b5b5d824 */ /* 0x000fe200078e0a03 */
[----:B------:R-:W-:-:S02]  /*43a0*/  ISETP.GE.AND P4, PT, R41, RZ, PT ;  /* 0x000000ff2900720c */ /* 0x000fc40003f86270 */
[----:B------:R-:W-:Y:S01]  /*43b0*/  ISETP.GE.AND P0, PT, R39, RZ, PT ;  /* 0x000000ff2700720c */ /* 0x000fe20003f06270 */
[----:B------:R-:W-:Y:S01]  /*43c0*/  IMAD.MOV.U32 R39, RZ, RZ, R46 ;  /* 0x000000ffff277224 */ /* 0x000fe200078e002e */
[----:B------:R-:W-:Y:S01]  /*43d0*/  IABS R41, R43 ;  /* 0x0000002b00297213 */ /* 0x000fe20000000000 */
[----:B------:R-:W-:Y:S01]  /*43e0*/  IMAD.HI.U32 R46, R5, R42, RZ ;  /* 0x0000002a052e7227 */ /* 0x000fe200078e00ff */
[----:B------:R-:W-:-:S03]  /*43f0*/  ISETP.GT.U32.AND P5, PT, R3, R182, PT ;  /* 0x000000b60300720c */ /* 0x000fc60003fa4070 */
[----:B------:R-:W-:Y:S01]  /*4400*/  @!P2 IMAD.MOV R39, RZ, RZ, -R39 ;  /* 0x000000ffff27a224 */ /* 0x000fe200078e0a27 */
[----:B------:R-:W-:Y:S01]  /*4410*/  ISETP.GE.AND P2, PT, R40, RZ, PT ;  /* 0x000000ff2800720c */ /* 0x000fe20003f46270 */
[----:B------:R-:W-:-:S04]  /*4420*/  IMAD.HI.U32 R235, R5, R41, RZ ;  /* 0x0000002905eb7227 */ /* 0x000fc800078e00ff */
[----:B------:R-:W-:Y:S02]  /*4430*/  IMAD.MOV.U32 R40, RZ, RZ, R45 ;  /* 0x000000ffff287224 */ /* 0x000fe400078e002d */
[----:B------:R-:W-:Y:S02]  /*4440*/  IMAD.MOV R46, RZ, RZ, -R46 ;  /* 0x000000ffff2e7224 */ /* 0x000fe400078e0a2e */
[----:B------:R-:W-:Y:S01]  /*4450*/  @!P6 IMAD.IADD R124, R124, 0x1, -R3 ;  /* 0x000000017c7ce824 */ /* 0x000fe200078e0a03 */
[C---:B------:R-:W-:Y:S01]  /*4460*/  ISETP.GT.U32.AND P6, PT, R3.reuse, R181, PT ;  /* 0x000000b50300720c */ /* 0x040fe20003fc4070 */
[----:B------:R-:W-:Y:S02]  /*4470*/  IMAD.MOV R235, RZ, RZ, -R235 ;  /* 0x000000ffffeb7224 */ /* 0x000fe400078e0aeb */
[----:B------:R-:W-:Y:S01]  /*4480*/  @!P3 IMAD.MOV R40, RZ, RZ, -R40 ;  /* 0x000000ffff28b224 */ /* 0x000fe200078e0a28 */
[C---:B------:R-:W-:Y:S01]  /*4490*/  ISETP.GT.U32.AND P3, PT, R3.reuse, R124, PT ;  /* 0x0000007c0300720c */ /* 0x040fe20003f64070 */
[----:B------:R-:W-:-:S02]  /*44a0*/  IMAD R45, R3, R46, R42 ;  /* 0x0000002e032d7224 */ /* 0x000fc400078e022a */
[----:B------:R-:W-:-:S04]  /*44b0*/  IMAD.HI.U32 R42, R5, R186, RZ ;  /* 0x000000ba052a7227 */ /* 0x000fc800078e00ff */
[C---:B------:R-:W-:Y:S01]  /*44c0*/  IMAD R46, R3.reuse, R235, R41 ;  /* 0x000000eb032e7224 */ /* 0x040fe200078e0229 */
[----:B------:R-:W-:Y:S01]  /*44d0*/  IABS R235, R48 ;  /* 0x0000003000eb7213 */ /* 0x000fe20000000000 */
[----:B------:R-:W-:Y:S01]  /*44e0*/  @!P5 IMAD.IADD R182, R182, 0x1, -R3 ;  /* 0x00000001b6b6d824 */ /* 0x000fe200078e0a03 */
[----:B------:R-:W-:Y:S01]  /*44f0*/  ISETP.GT.U32.AND P5, PT, R3, R45, PT ;  /* 0x0000002d0300720c */ /* 0x000fe20003fa4070 */
[----:B------:R-:W-:Y:S02]  /*4500*/  IMAD.MOV.U32 R41, RZ, RZ, R180 ;  /* 0x000000ffff297224 */ /* 0x000fe400078e00b4 */
[----:B------:R-:W-:Y:S02]  /*4510*/  IMAD.MOV R180, RZ, RZ, -R42 ;  /* 0x000000ffffb47224 */ /* 0x000fe400078e0a2a */
[----:B------:R-:W-:Y:S01]  /*4520*/  @!P4 IMAD.MOV R41, RZ, RZ, -R41 ;  /* 0x000000ffff29c224 */ /* 0x000fe200078e0a29 */
[----:B------:R-:W-:Y:S01]  /*4530*/  ISETP.GE.AND P4, PT, R47, RZ, PT ;  /* 0x000000ff2f00720c */ /* 0x000fe20003f86270 */
[----:B------:R-:W-:Y:S01]  /*4540*/  IMAD R47, R3, R180, R186 ;  /* 0x000000b4032f7224 */ /* 0x000fe200078e02ba */
[----:B------:R-:W-:Y:S01]  /*4550*/  IABS R186, R49 ;  /* 0x0000003100ba7213 */ /* 0x000fe20000000000 */
[----:B------:R-:W-:-:S02]  /*4560*/  @!P3 IMAD.IADD R124, R124, 0x1, -R3 ;  /* 0x000000017c7cb824 */ /* 0x000fc400078e0a03 */
[--C-:B------:R-:W-:Y:S01]  /*4570*/  @!P6 IMAD.IADD R181, R181, 0x1, -R3.reuse ;  /* 0x00000001b5b5e824 */ /* 0x100fe200078e0a03 */
[----:B------:R-:W-:Y:S01]  /*4580*/  ISETP.GT.U32.AND P3, PT, R3, R47, PT ;  /* 0x0000002f0300720c */ /* 0x000fe20003f64070 */
[----:B------:R-:W-:Y:S01]  /*4590*/  @!P5 IMAD.IADD R45, R45, 0x1, -R3 ;  /* 0x000000012d2dd824 */ /* 0x000fe200078e0a03 */
[----:B------:R-:W-:Y:S01]  /*45a0*/  ISETP.GT.U32.AND P6, PT, R3, R46, PT ;  /* 0x0000002e0300720c */ /* 0x000fe20003fc4070 */
[----:B------:R-:W-:Y:S01]  /*45b0*/  IMAD.MOV.U32 R42, RZ, RZ, R182 ;  /* 0x000000ffff2a7224 */ /* 0x000fe200078e00b6 */
[----:B------:R-:W-:Y:S01]  /*45c0*/  IABS R182, R53 ;  /* 0x0000003500b67213 */ /* 0x000fe20000000000 */
[----:B------:R-:W-:Y:S01]  /*45d0*/  IMAD.HI.U32 R180, R5, R236, RZ ;  /* 0x000000ec05b47227 */ /* 0x000fe200078e00ff */
[----:B------:R-:W-:-:S03]  /*45e0*/  ISETP.GT.U32.AND P5, PT, R3, R45, PT ;  /* 0x0000002d0300720c */ /* 0x000fc60003fa4070 */
[----:B------:R-:W-:Y:S01]  /*45f0*/  @!P1 IMAD.MOV R42, RZ, RZ, -R42 ;  /* 0x000000ffff2a9224 */ /* 0x000fe200078e0a2a */
[----:B------:R-:W-:Y:S01]  /*4600*/  ISETP.GE.AND P1, PT, R43, RZ, PT ;  /* 0x000000ff2b00720c */ /* 0x000fe20003f26270 */
[----:B------:R-:W-:Y:S02]  /*4610*/  IMAD.MOV.U32 R43, RZ, RZ, R181 ;  /* 0x000000ffff2b7224 */ /* 0x000fe400078e00b5 */
[--C-:B------:R-:W-:Y:S02]  /*4620*/  @!P3 IMAD.IADD R47, R47, 0x1, -R3.reuse ;  /* 0x000000012f2fb824 */ /* 0x100fe400078e0a03 */
[--C-:B------:R-:W-:Y:S02]  /*4630*/  @!P6 IMAD.IADD R46, R46, 0x1, -R3.reuse ;  /* 0x000000012e2ee824 */ /* 0x100fe400078e0a03 */
[----:B------:R-:W-:Y:S01]  /*4640*/  IMAD.HI.U32 R181, R5, R239, RZ ;  /* 0x000000ef05b57227 */ /* 0x000fe200078e00ff */
[C---:B------:R-:W-:Y:S02]  /*4650*/  ISETP.GT.U32.AND P3, PT, R3.reuse, R47, PT ;  /* 0x0000002f0300720c */ /* 0x040fe40003f64070 */
[----:B------:R-:W-:Y:S01]  /*4660*/  ISETP.GT.U32.AND P6, PT, R3, R46, PT ;  /* 0x0000002e0300720c */ /* 0x000fe20003fc4070 */
[----:B------:R-:W-:Y:S01]  /*4670*/  @!P5 IMAD.IADD R45, R45, 0x1, -R3 ;  /* 0x000000012d2dd824 */ /* 0x000fe200078e0a03 */
[----:B------:R-:W-:Y:S01]  /*4680*/  ISETP.GE.AND P5, PT, R52, RZ, PT ;  /* 0x000000ff3400720c */ /* 0x000fe20003fa6270 */
[----:B------:R-:W-:-:S02]  /*4690*/  IMAD.MOV R52, RZ, RZ, -R180 ;  /* 0x000000ffff347224 */ /* 0x000fc400078e0ab4 */
[----:B------:R-:W-:Y:S02]  /*46a0*/  IMAD.MOV R181, RZ, RZ, -R181 ;  /* 0x000000ffffb57224 */ /* 0x000fe400078e0ab5 */
[----:B------:R-:W-:Y:S01]  /*46b0*/  @!P0 IMAD.MOV R43, RZ, RZ, -R43 ;  /* 0x000000ffff2b8224 */ /* 0x000fe200078e0a2b */
[----:B------:R-:W-:Y:S01]  /*46c0*/  ISETP.GE.AND P0, PT, R51, RZ, PT ;  /* 0x000000ff3300720c */ /* 0x000fe20003f06270 */
[C---:B------:R-:W-:Y:S01]  /*46d0*/  IMAD R236, R3.reuse, R52, R236 ;  /* 0x0000003403ec7224 */ /* 0x040fe200078e02ec */
[----:B------:R-:W-:Y:S01]  /*46e0*/  IABS R51, R176 ;  /* 0x000000b000337213 */ /* 0x000fe20000000000 */
[----:B------:R-:W-:Y:S01]  /*46f0*/  IMAD R239, R3, R181, R239 ;  /* 0x000000b503ef7224 */ /* 0x000fe200078e02ef */
[----:B------:R-:W-:Y:S01]  /*4700*/  IABS R52, R50 ;  /* 0x0000003200347213 */ /* 0x000fe20000000000 */
[--C-:B------:R-:W-:Y:S01]  /*4710*/  @!P3 IMAD.IADD R47, R47, 0x1, -R3.reuse ;  /* 0x000000012f2fb824 */ /* 0x100fe200078e0a03 */
[C---:B------:R-:W-:Y:S01]  /*4720*/  ISETP.GT.U32.AND P3, PT, R3.reuse, R236, PT ;  /* 0x000000ec0300720c */ /* 0x040fe20003f64070 */
[----:B------:R-:W-:Y:S01]  /*4730*/  @!P6 IMAD.IADD R46, R46, 0x1, -R3 ;  /* 0x000000012e2ee824 */ /* 0x000fe200078e0a03 */
[----:B------:R-:W-:Y:S01]  /*4740*/  ISETP.GT.U32.AND P6, PT, R3, R239, PT ;  /* 0x000000ef0300720c */ /* 0x000fe20003fc4070 */
[----:B------:R-:W-:-:S04]  /*4750*/  IMAD.HI.U32 R180, R5, R51, RZ ;  /* 0x0000003305b47227 */ /* 0x000fc800078e00ff */
[----:B------:R-:W-:-:S04]  /*4760*/  IMAD.HI.U32 R181, R5, R235, RZ ;  /* 0x000000eb05b57227 */ /* 0x000fc800078e00ff */
[----:B------:R-:W-:Y:S02]  /*4770*/  IMAD.MOV R180, RZ, RZ, -R180 ;  /* 0x000000ffffb47224 */ /* 0x000fe400078e0ab4 */
[----:B------:R-:W-:Y:S02]  /*4780*/  IMAD.MOV R181, RZ, RZ, -R181 ;  /* 0x000000ffffb57224 */ /* 0x000fe400078e0ab5 */
[C---:B------:R-:W-:Y:S02]  /*4790*/  IMAD R51, R3.reuse, R180, R51 ;  /* 0x000000b403337224 */ /* 0x040fe400078e0233 */
[C---:B------:R-:W-:Y:S01]  /*47a0*/  IMAD R235, R3.reuse, R181, R235 ;  /* 0x000000b503eb7224 */ /* 0x040fe200078e02eb */
[----:B------:R-:W-:Y:S01]  /*47b0*/  IABS R181, R54 ;  /* 0x0000003600b57213 */ /* 0x000fe20000000000 */
[--C-:B------:R-:W-:Y:S01]  /*47c0*/  @!P3 IMAD.IADD R236, R236, 0x1, -R3.reuse ;  /* 0x00000001ececb824 */ /* 0x100fe200078e0a03 */
[----:B------:R-:W-:Y:S01]  /*47d0*/  ISETP.GT.U32.AND P3, PT, R3, R51, PT ;  /* 0x000000330300720c */ /* 0x000fe20003f64070 */
[----:B------:R-:W-:Y:S01]  /*47e0*/  @!P6 IMAD.IADD R239, R239, 0x1, -R3 ;  /* 0x00000001efefe824 */ /* 0x000fe200078e0a03 */
[----:B------:R-:W-:Y:S01]  /*47f0*/  ISETP.GT.U32.AND P6, PT, R3, R235, PT ;  /* 0x000000eb0300720c */ /* 0x000fe20003fc4070 */
[----:B------:R-:W-:-:S04]  /*4800*/  IMAD.HI.U32 R180, R5, R52, RZ ;  /* 0x0000003405b47227 */ /* 0x000fc800078e00ff */
[----:B------:R-:W-:Y:S02]  /*4810*/  IMAD.MOV R180, RZ, RZ, -R180 ;  /* 0x000000ffffb47224 */ /* 0x000fe400078e0ab4 */
[----:B------:R-:W-:-:S04]  /*4820*/  IMAD.HI.U32 R243, R5, R186, RZ ;  /* 0x000000ba05f37227 */ /* 0x000fc800078e00ff */
[----:B------:R-:W-:Y:S01]  /*4830*/  IMAD R52, R3, R180, R52 ;  /* 0x000000b403347224 */ /* 0x000fe200078e0234 */
[----:B------:R-:W-:Y:S01]  /*4840*/  IABS R180, R55 ;  /* 0x0000003700b47213 */ /* 0x000fe20000000000 */
[--C-:B------:R-:W-:Y:S01]  /*4850*/  @!P3 IMAD.IADD R51, R51, 0x1, -R3.reuse ;  /* 0x000000013333b824 */ /* 0x100fe200078e0a03 */
[----:B------:R-:W-:Y:S01]  /*4860*/  ISETP.GE.AND P3, PT, R44, RZ, PT ;  /* 0x000000ff2c00720c */ /* 0x000fe20003f66270 */
[----:B------:R-:W-:Y:S01]  /*4870*/  @!P6 IMAD.IADD R235, R235, 0x1, -R3 ;  /* 0x00000001ebebe824 */ /* 0x000fe200078e0a03 */
[C---:B------:R-:W-:Y:S01]  /*4880*/  ISETP.GT.U32.AND P6, PT, R3.reuse, R52, PT ;  /* 0x000000340300720c */ /* 0x040fe20003fc4070 */
[----:B------:R-:W-:Y:S01]  /*4890*/  IMAD.MOV.U32 R44, RZ, RZ, R124 ;  /* 0x000000ffff2c7224 */ /* 0x000fe200078e007c */
[----:B------:R-:W-:Y:S01]  /*48a0*/  IABS R124, R175 ;  /* 0x000000af007c7213 */ /* 0x000fe20000000000 */
[----:B------:R-:W-:Y:S02]  /*48b0*/  IMAD.MOV R243, RZ, RZ, -R243 ;  /* 0x000000fffff37224 */ /* 0x000fe400078e0af3 */
[----:B------:R-:W-:Y:S01]  /*48c0*/  @!P2 IMAD.MOV R44, RZ, RZ, -R44 ;  /* 0x000000ffff2ca224 */ /* 0x000fe200078e0a2c */
[C---:B------:R-:W-:Y:S01]  /*48d0*/  ISETP.GT.U32.AND P2, PT, R3.reuse, R239, PT ;  /* 0x000000ef0300720c */ /* 0x040fe20003f44070 */
[----:B------:R-:W-:Y:S01]  /*48e0*/  @!P4 IMAD.MOV R45, RZ, RZ, -R45 ;  /* 0x000000ffff2dc224 */ /* 0x000fe200078e0a2d */
[----:B------:R-:W-:Y:S01]  /*48f0*/  ISETP.GT.U32.AND P4, PT, R3, R236, PT ;  /* 0x000000ec0300720c */ /* 0x000fe20003f84070 */
[----:B------:R-:W-:-:S04]  /*4900*/  IMAD.HI.U32 R242, R5, R182, RZ ;  /* 0x000000b605f27227 */ /* 0x000fc800078e00ff */
[--C-:B------:R-:W-:Y:S02]  /*4910*/  @!P6 IMAD.IADD R52, R52, 0x1, -R3.reuse ;  /* 0x000000013434e824 */ /* 0x100fe400078e0a03 */
[C---:B------:R-:W-:Y:S02]  /*4920*/  IMAD R186, R3.reuse, R243, R186 ;  /* 0x000000f303ba7224 */ /* 0x040fe400078e02ba */
[----:B------:R-:W-:Y:S01]  /*4930*/  IMAD.MOV R242, RZ, RZ, -R242 ;  /* 0x000000fffff27224 */ /* 0x000fe200078e0af2 */
[C---:B------:R-:W-:Y:S01]  /*4940*/  ISETP.GT.U32.AND P6, PT, R3.reuse, R52, PT ;  /* 0x000000340300720c */ /* 0x040fe20003fc4070 */
[----:B------:R-:W-:Y:S01]  /*4950*/  @!P1 IMAD.MOV R46, RZ, RZ, -R46 ;  /* 0x000000ffff2e9224 */ /* 0x000fe200078e0a2e */
[----:B------:R-:W-:Y:S01]  /*4960*/  ISETP.GT.U32.AND P1, PT, R3, R235, PT ;  /* 0x000000eb0300720c */ /* 0x000fe20003f24070 */
[----:B------:R-:W-:Y:S01]  /*4970*/  @!P2 IMAD.IADD R239, R239, 0x1, -R3 ;  /* 0x00000001efefa824 */ /* 0x000fe200078e0a03 */
[----:B------:R-:W-:Y:S01]  /*4980*/  ISETP.GT.U32.AND P2, PT, R3, R186, PT ;  /* 0x000000ba0300720c */ /* 0x000fe20003f44070 */
[----:B------:R-:W-:-:S04]  /*4990*/  IMAD.HI.U32 R240, R5, R180, RZ ;  /* 0x000000b405f07227 */ /* 0x000fc800078e00ff */
[----:B------:R-:W-:-:S04]  /*49a0*/  IMAD.HI.U32 R241, R5, R181, RZ ;  /* 0x000000b505f17227 */ /* 0x000fc800078e00ff */
[C---:B------:R-:W-:Y:S02]  /*49b0*/  IMAD R182, R3.reuse, R242, R182 ;  /* 0x000000f203b67224 */ /* 0x040fe400078e02b6 */
[----:B------:R-:W-:Y:S02]  /*49c0*/  IMAD.MOV R240, RZ, RZ, -R240 ;  /* 0x000000fffff07224 */ /* 0x000fe400078e0af0 */
[----:B------:R-:W-:Y:S02]  /*49d0*/  IMAD.MOV R241, RZ, RZ, -R241 ;  /* 0x000000fffff17224 */ /* 0x000fe400078e0af1 */
[----:B------:R-:W-:Y:S01]  /*49e0*/  @!P4 IMAD.IADD R236, R236, 0x1, -R3 ;  /* 0x00000001ececc824 */ /* 0x000fe200078e0a03 */
[C---:B------:R-:W-:Y:S01]  /*49f0*/  ISETP.GT.U32.AND P4, PT, R3.reuse, R182, PT ;  /* 0x000000b60300720c */ /* 0x040fe20003f84070 */
[----:B------:R-:W-:Y:S01]  /*4a00*/  @!P0 IMAD.MOV R47, RZ, RZ, -R47 ;  /* 0x000000ffff2f8224 */ /* 0x000fe200078e0a2f */
[C---:B------:R-:W-:Y:S01]  /*4a10*/  ISETP.GT.U32.AND P0, PT, R3.reuse, R51, PT ;  /* 0x000000330300720c */ /* 0x040fe20003f04070 */
[C---:B------:R-:W-:Y:S01]  /*4a20*/  IMAD R180, R3.reuse, R240, R180 ;  /* 0x000000f003b47224 */ /* 0x040fe200078e02b4 */
[----:B------:R-:W-:Y:S01]  /*4a30*/  IABS R240, R56 ;  /* 0x0000003800f07213 */ /* 0x000fe20000000000 */
[----:B------:R-:W-:-:S02]  /*4a40*/  IMAD R181, R3, R241, R181 ;  /* 0x000000f103b57224 */ /* 0x000fc400078e02b5 */
[--C-:B------:R-:W-:Y:S01]  /*4a50*/  @!P6 IMAD.IADD R52, R52, 0x1, -R3.reuse ;  /* 0x000000013434e824 */ /* 0x100fe200078e0a03 */
[----:B------:R-:W-:Y:S01]  /*4a60*/  ISETP.GT.U32.AND P6, PT, R3, R180, PT ;  /* 0x000000b40300720c */ /* 0x000fe20003fc4070 */
[--C-:B------:R-:W-:Y:S01]  /*4a70*/  @!P1 IMAD.IADD R235, R235, 0x1, -R3.reuse ;  /* 0x00000001ebeb9824 */ /* 0x100fe200078e0a03 */
[----:B------:R-:W-:Y:S01]  /*4a80*/  ISETP.GT.U32.AND P1, PT, R3, R181, PT ;  /* 0x000000b50300720c */ /* 0x000fe20003f24070 */
[----:B------:R-:W-:Y:S01]  /*4a90*/  @!P2 IMAD.IADD R186, R186, 0x1, -R3 ;  /* 0x00000001babaa824 */ /* 0x000fe200078e0a03 */
[----:B------:R-:W-:Y:S01]  /*4aa0*/  ISETP.GE.AND P2, PT, R176, RZ, PT ;  /* 0x000000ffb000720c */ /* 0x000fe20003f46270 */
[----:B------:R-:W-:-:S04]  /*4ab0*/  IMAD.HI.U32 R241, R5, R240, RZ ;  /* 0x000000f005f17227 */ /* 0x000fc800078e00ff */
[----:B------:R-:W-:Y:S02]  /*4ac0*/  IMAD.MOV R241, RZ, RZ, -R241 ;  /* 0x000000fffff17224 */ /* 0x000fe400078e0af1 */
[--C-:B------:R-:W-:Y:S01]  /*4ad0*/  @!P4 IMAD.IADD R182, R182, 0x1, -R3.reuse ;  /* 0x00000001b6b6c824 */ /* 0x100fe200078e0a03 */
[----:B------:R-:W-:Y:S01]  /*4ae0*/  ISETP.GE.AND P4, PT, R50, RZ, PT ;  /* 0x000000ff3200720c */ /* 0x000fe20003f86270 */
[--C-:B------:R-:W-:Y:S01]  /*4af0*/  @!P0 IMAD.IADD R51, R51, 0x1, -R3.reuse ;  /* 0x0000000133338824 */ /* 0x100fe200078e0a03 */
[----:B------:R-:W-:Y:S01]  /*4b00*/  ISETP.GE.AND P0, PT, R48, RZ, PT ;  /* 0x000000ff3000720c */ /* 0x000fe20003f06270 */
[C---:B------:R-:W-:Y:S01]  /*4b10*/  IMAD R176, R3.reuse, R241, R240 ;  /* 0x000000f103b07224 */ /* 0x040fe200078e02f0 */
[----:B------:R-:W-:Y:S01]  /*4b20*/  IABS R240, R57 ;  /* 0x0000003900f07213 */ /* 0x000fe20000000000 */
[--C-:B------:R-:W-:Y:S01]  /*4b30*/  @!P6 IMAD.IADD R180, R180, 0x1, -R3.reuse ;  /* 0x00000001b4b4e824 */ /* 0x100fe200078e0a03 */
[----:B------:R-:W-:Y:S01]  /*4b40*/  ISETP.GT.U32.AND P6, PT, R3, R186, PT ;  /* 0x000000ba0300720c */ /* 0x000fe20003fc4070 */
[----:B------:R-:W-:Y:S01]  /*4b50*/  @!P1 IMAD.IADD R181, R181, 0x1, -R3 ;  /* 0x00000001b5b59824 */ /* 0x000fe200078e0a03 */
[----:B------:R-:W-:Y:S01]  /*4b60*/  ISETP.GE.AND P1, PT, R49, RZ, PT ;  /* 0x000000ff3100720c */ /* 0x000fe20003f26270 */
[----:B------:R-:W-:Y:S01]  /*4b70*/  @!P2 IMAD.MOV R51, RZ, RZ, -R51 ;  /* 0x000000ffff33a224 */ /* 0x000fe200078e0a33 */
[----:B------:R-:W-:Y:S01]  /*4b80*/  ISETP.GT.U32.AND P2, PT, R3, R176, PT ;  /* 0x000000b00300720c */ /* 0x000fe20003f44070 */
[----:B------:R-:W-:-:S04]  /*4b90*/  IMAD.HI.U32 R48, R5, R124, RZ ;  /* 0x0000007c05307227 */ /* 0x000fc800078e00ff */
[----:B------:R-:W-:Y:S01]  /*4ba0*/  IMAD.MOV.U32 R49, RZ, RZ, R236 ;  /* 0x000000ffff317224 */ /* 0x000fe200078e00ec */
[----:B------:R-:W-:Y:S01]  /*4bb0*/  IABS R236, R66 ;  /* 0x0000004200ec7213 */ /* 0x000fe20000000000 */
[----:B------:R-:W-:Y:S01]  /*4bc0*/  IMAD.MOV.U32 R50, RZ, RZ, R235 ;  /* 0x000000ffff327224 */ /* 0x000fe200078e00eb */
[----:B------:R-:W-:Y:S01]  /*4bd0*/  IABS R235, R65 ;  /* 0x0000004100eb7213 */ /* 0x000fe20000000000 */
[----:B------:R-:W-:Y:S02]  /*4be0*/  IMAD.MOV R48, RZ, RZ, -R48 ;  /* 0x000000ffff307224 */ /* 0x000fe400078e0a30 */
[----:B------:R-:W-:Y:S01]  /*4bf0*/  @!P3 IMAD.MOV R49, RZ, RZ, -R49 ;  /* 0x000000ffff31b224 */ /* 0x000fe200078e0a31 */
[----:B------:R-:W-:Y:S01]  /*4c00*/  ISETP.GT.U32.AND P3, PT, R3, R182, PT ;  /* 0x000000b60300720c */ /* 0x000fe20003f64070 */
[----:B------:R-:W-:Y:S01]  /*4c10*/  @!P4 IMAD.MOV R52, RZ, RZ, -R52 ;  /* 0x000000ffff34c224 */ /* 0x000fe200078e0a34 */
[----:B------:R-:W-:Y:S01]  /*4c20*/  ISETP.GE.AND P4, PT, R53, RZ, PT ;  /* 0x000000ff3500720c */ /* 0x000fe20003f86270 */
[----:B------:R-:W-:-:S04]  /*4c30*/  IMAD.HI.U32 R53, R5, R240, RZ ;  /* 0x000000f005357227 */ /* 0x000fc800078e00ff */
[----:B------:R-:W-:Y:S01]  /*4c40*/  @!P0 IMAD.MOV R50, RZ, RZ, -R50 ;  /* 0x000000ffff328224 */ /* 0x000fe200078e0a32 */
[C---:B------:R-:W-:Y:S01]  /*4c50*/  ISETP.GT.U32.AND P0, PT, R3.reuse, R181, PT ;  /* 0x000000b50300720c */ /* 0x040fe20003f04070 */
[C---:B------:R-:W-:Y:S02]  /*4c60*/  IMAD R124, R3.reuse, R48, R124 ;  /* 0x00000030037c7224 */ /* 0x040fe400078e027c */
[----:B------:R-:W-:Y:S02]  /*4c70*/  IMAD.MOV.U32 R48, RZ, RZ, R239 ;  /* 0x000000ffff307224 */ /* 0x000fe400078e00ef */
[----:B------:R-:W-:Y:S02]  /*4c80*/  IMAD.MOV R53, RZ, RZ, -R53 ;  /* 0x000000ffff357224 */ /* 0x000fe400078e0a35 */
[--C-:B------:R-:W-:Y:S01]  /*4c90*/  @!P6 IMAD.IADD R186, R186, 0x1, -R3.reuse ;  /* 0x00000001babae824 */ /* 0x100fe200078e0a03 */
[----:B------:R-:W-:Y:S01]  /*4ca0*/  ISETP.GT.U32.AND P6, PT, R3, R124, PT ;  /* 0x0000007c0300720c */ /* 0x000fe20003fc4070 */
[----:B------:R-:W-:Y:S01]  /*4cb0*/  @!P2 IMAD.IADD R176, R176, 0x1, -R3 ;  /* 0x00000001b0b0a824 */ /* 0x000fe200078e0a03 */
[----:B------:R-:W-:Y:S01]  /*4cc0*/  ISETP.GE.AND P2, PT, R175, RZ, PT ;  /* 0x000000ffaf00720c */ /* 0x000fe20003f46270 */
[----:B------:R-:W-:Y:S01]  /*4cd0*/  @!P5 IMAD.MOV R48, RZ, RZ, -R48 ;  /* 0x000000ffff30d224 */ /* 0x000fe200078e0a30 */
[C---:B------:R-:W-:Y:S01]  /*4ce0*/  ISETP.GT.U32.AND P5, PT, R3.reuse, R180, PT ;  /* 0x000000b40300720c */ /* 0x040fe20003fa4070 */
[----:B------:R-:W-:-:S02]  /*4cf0*/  IMAD R175, R3, R53, R240 ;  /* 0x0000003503af7224 */ /* 0x000fc400078e02f0 */
[----:B------:R-:W-:Y:S02]  /*4d00*/  IMAD.MOV.U32 R53, RZ, RZ, R186 ;  /* 0x000000ffff357224 */ /* 0x000fe400078e00ba */
[----:B------:R-:W-:Y:S01]  /*4d10*/  @!P3 IMAD.IADD R182, R182, 0x1, -R3 ;  /* 0x00000001b6b6b824 */ /* 0x000fe200078e0a03 */
[----:B------:R-:W-:Y:S01]  /*4d20*/  ISETP.GE.AND P3, PT, R54, RZ, PT ;  /* 0x000000ff3600720c */ /* 0x000fe20003f66270 */
[----:B------:R-:W-:Y:S01]  /*4d30*/  @!P1 IMAD.MOV R53, RZ, RZ, -R53 ;  /* 0x000000ffff359224 */ /* 0x000fe200078e0a35 */
[----:B------:R-:W-:Y:S01]  /*4d40*/  IABS R54, R60 ;  /* 0x0000003c00367213 */ /* 0x000fe20000000000 */
[--C-:B------:R-:W-:Y:S01]  /*4d50*/  @!P0 IMAD.IADD R181, R181, 0x1, -R3.reuse ;  /* 0x00000001b5b58824 */ /* 0x100fe200078e0a03 */
[----:B------:R-:W-:Y:S01]  /*4d60*/  ISETP.GT.U32.AND P1, PT, R3, R176, PT ;  /* 0x000000b00300720c */ /* 0x000fe20003f24070 */
[--C-:B------:R-:W-:Y:S01]  /*4d70*/  @!P6 IMAD.IADD R124, R124, 0x1, -R3.reuse ;  /* 0x000000017c7ce824 */ /* 0x100fe200078e0a03 */
[----:B------:R-:W-:Y:S01]  /*4d80*/  ISETP.GE.AND P0, PT, R55, RZ, PT ;  /* 0x000000ff3700720c */ /* 0x000fe20003f06270 */
[----:B------:R-:W-:Y:S01]  /*4d90*/  IMAD.MOV.U32 R186, RZ, RZ, R54 ;  /* 0x000000ffffba7224 */ /* 0x000fe200078e0036 */
[----:B------:R-:W-:Y:S01]  /*4da0*/  ISETP.GT.U32.AND P6, PT, R3, R175, PT ;  /* 0x000000af0300720c */ /* 0x000fe20003fc4070 */
[----:B------:R-:W-:Y:S01]  /*4db0*/  @!P5 IMAD.IADD R180, R180, 0x1, -R3 ;  /* 0x00000001b4b4d824 */ /* 0x000fe200078e0a03 */
[----:B------:R-:W-:Y:S01]  /*4dc0*/  ISETP.GE.AND P5, PT, R56, RZ, PT ;  /* 0x000000ff3800720c */ /* 0x000fe20003fa6270 */
[----:B------:R-:W-:-:S02]  /*4dd0*/  IMAD.MOV.U32 R54, RZ, RZ, R182 ;  /* 0x000000ffff367224 */ /* 0x000fc400078e00b6 */
[----:B------:R-:W-:-:S04]  /*4de0*/  IMAD.HI.U32 R182, R5, R186, RZ ;  /* 0x000000ba05b67227 */ /* 0x000fc800078e00ff */
[----:B------:R-:W-:Y:S02]  /*4df0*/  IMAD.MOV.U32 R55, RZ, RZ, R181 ;  /* 0x000000ffff377224 */ /* 0x000fe400078e00b5 */
[----:B------:R-:W-:Y:S02]  /*4e00*/  IMAD.MOV.U32 R56, RZ, RZ, R180 ;  /* 0x000000ffff387224 */ /* 0x000fe400078e00b4 */
[----:B------:R-:W-:Y:S02]  /*4e10*/  IMAD.MOV R182, RZ, RZ, -R182 ;  /* 0x000000ffffb67224 */ /* 0x000fe400078e0ab6 */
[----:B------:R-:W-:Y:S01]  /*4e20*/  @!P1 IMAD.IADD R176, R176, 0x1, -R3 ;  /* 0x00000001b0b09824 */ /* 0x000fe200078e0a03 */
[----:B------:R-:W-:Y:S01]  /*4e30*/  ISETP.GE.AND P1, PT, R65, RZ, PT ;  /* 0x000000ff4100720c */ /* 0x000fe20003f26270 */
[----:B------:R-:W-:Y:S01]  /*4e40*/  @!P4 IMAD.MOV R54, RZ, RZ, -R54 ;  /* 0x000000ffff36c224 */ /* 0x000fe200078e0a36 */
[----:B------:R-:W-:Y:S01]  /*4e50*/  ISETP.GT.U32.AND P4, PT, R3, R124, PT ;  /* 0x0000007c0300720c */ /* 0x000fe20003f84070 */
[----:B------:R-:W-:Y:S01]  /*4e60*/  @!P3 IMAD.MOV R55, RZ, RZ, -R55 ;  /* 0x000000ffff37b224 */ /* 0x000fe200078e0a37 */
[----:B------:R-:W-:Y:S01]  /*4e70*/  ISETP.GE.AND P3, PT, R57, RZ, PT ;  /* 0x000000ff3900720c */ /* 0x000fe20003f66270 */
[----:B------:R-:W-:Y:S01]  /*4e80*/  @!P0 IMAD.MOV R56, RZ, RZ, -R56 ;  /* 0x000000ffff388224 */ /* 0x000fe200078e0a38 */
[----:B------:R-:W-:Y:S01]  /*4e90*/  ISETP.GE.AND P0, PT, R60, RZ, PT ;  /* 0x000000ff3c00720c */ /* 0x000fe20003f06270 */
[----:B------:R-:W-:Y:S01]  /*4ea0*/  IMAD R60, R3, R182, R186 ;  /* 0x000000b6033c7224 */ /* 0x000fe200078e02ba */
[----:B------:R-:W-:Y:S01]  /*4eb0*/  IABS R186, R58 ;  /* 0x0000003a00ba7213 */ /* 0x000fe20000000000 */
[----:B------:R-:W-:Y:S01]  /*4ec0*/  IMAD.MOV.U32 R57, RZ, RZ, R176 ;  /* 0x000000ffff397224 */ /* 0x000fe200078e00b0 */
[----:B------:R-:W-:Y:S01]  /*4ed0*/  IABS R182, R59 ;  /* 0x0000003b00b67213 */ /* 0x000fe20000000000 */
[----:B------:R-:W-:Y:S01]  /*4ee0*/  @!P6 IMAD.IADD R175, R175, 0x1, -R3 ;  /* 0x00000001afafe824 */ /* 0x000fe200078e0a03 */
[----:B------:R-:W-:Y:S01]  /*4ef0*/  IABS R176, R62 ;  /* 0x0000003e00b07213 */ /* 0x000fe20000000000 */
[----:B------:R-:W-:Y:S01]  /*4f00*/  @!P5 IMAD.MOV R57, RZ, RZ, -R57 ;  /* 0x000000ffff39d224 */ /* 0x000fe200078e0a39 */
[----:B------:R-:W-:Y:S01]  /*4f10*/  ISETP.GT.U32.AND P5, PT, R3, R60, PT ;  /* 0x0000003c0300720c */ /* 0x000fe20003fa4070 */
[----:B------:R-:W-:Y:S01]  /*4f20*/  @!P4 IMAD.IADD R124, R124, 0x1, -R3 ;  /* 0x000000017c7cc824 */ /* 0x000fe200078e0a03 */
[----:B------:R-:W-:Y:S01]  /*4f30*/  ISETP.GE.AND P4, PT, R58, RZ, PT ;  /* 0x000000ff3a00720c */ /* 0x000fe20003f86270 */
[----:B------:R-:W-:Y:S01]  /*4f40*/  IMAD.HI.U32 R65, R5, R235, RZ ;  /* 0x000000eb05417227 */ /* 0x000fe200078e00ff */
[----:B------:R-:W-:-:S03]  /*4f50*/  ISETP.GT.U32.AND P6, PT, R3, R175, PT ;  /* 0x000000af0300720c */ /* 0x000fc60003fc4070 */
[----:B------:R-:W-:Y:S02]  /*4f60*/  IMAD.MOV.U32 R58, RZ, RZ, R124 ;  /* 0x000000ffff3a7224 */ /* 0x000fe400078e007c */
[----:B------:R-:W-:Y:S01]  /*4f70*/  IMAD.MOV R124, RZ, RZ, -R65 ;  /* 0x000000ffff7c7224 */ /* 0x000fe200078e0a41 */
[----:B------:R-:W-:Y:S01]  /*4f80*/  IABS R65, R61 ;  /* 0x0000003d00417213 */ /* 0x000fe20000000000 */
[----:B------:R-:W-:Y:S01]  /*4f90*/  @!P2 IMAD.MOV R58, RZ, RZ, -R58 ;  /* 0x000000ffff3aa224 */ /* 0x000fe200078e0a3a */
[----:B------:R-:W-:Y:S01]  /*4fa0*/  ISETP.GE.AND P2, PT, R59, RZ, PT ;  /* 0x000000ff3b00720c */ /* 0x000fe20003f46270 */
[----:B------:R-:W-:Y:S02]  /*4fb0*/  @!P5 IMAD.IADD R60, R60, 0x1, -R3 ;  /* 0x000000013c3cd824 */ /* 0x000fe400078e0a03 */
[----:B------:R-:W-:-:S03]  /*4fc0*/  IMAD.HI.U32 R59, R5, R186, RZ ;  /* 0x000000ba053b7227 */ /* 0x000fc600078e00ff */
[C---:B------:R-:W-:Y:S01]  /*4fd0*/  ISETP.GT.U32.AND P5, PT, R3.reuse, R60, PT ;  /* 0x0000003c0300720c */ /* 0x040fe20003fa4070 */
[----:B------:R-:W-:Y:S01]  /*4fe0*/  IMAD R235, R3, R124, R235 ;  /* 0x0000007c03eb7224 */ /* 0x000fe200078e02eb */
[----:B------:R-:W-:Y:S01]  /*4ff0*/  IABS R124, R63 ;  /* 0x0000003f007c7213 */ /* 0x000fe20000000000 */
[----:B------:R-:W-:Y:S02]  /*5000*/  IMAD.MOV R59, RZ, RZ, -R59 ;  /* 0x000000ffff3b7224 */ /* 0x000fe400078e0a3b */
[----:B------:R-:W-:-:S04]  /*5010*/  IMAD.HI.U32 R180, R5, R65, RZ ;  /* 0x0000004105b47227 */ /* 0x000fc800078e00ff */
[----:B------:R-:W-:-:S04]  /*5020*/  IMAD.HI.U32 R181, R5, R182, RZ ;  /* 0x000000b605b57227 */ /* 0x000fc800078e00ff */
[----:B------:R-:W-:Y:S01]  /*5030*/  @!P6 IMAD.IADD R175, R175, 0x1, -R3 ;  /* 0x00000001afafe824 */ /* 0x000fe200078e0a03 */
[C---:B------:R-:W-:Y:S01]  /*5040*/  ISETP.GT.U32.AND P6, PT, R3.reuse, R235, PT ;  /* 0x000000eb0300720c */ /* 0x040fe20003fc4070 */
[----:B------:R-:W-:Y:S02]  /*5050*/  IMAD R186, R3, R59, R186 ;  /* 0x0000003b03ba7224 */ /* 0x000fe400078e02ba */
[----:B------:R-:W-:Y:S02]  /*5060*/  IMAD.MOV R180, RZ, RZ, -R180 ;  /* 0x000000ffffb47224 */ /* 0x000fe400078e0ab4 */
[----:B------:R-:W-:-:S04]  /*5070*/  IMAD.HI.U32 R59, R5, R176, RZ ;  /* 0x000000b0053b7227 */ /* 0x000fc800078e00ff */
[----:B------:R-:W-:Y:S02]  /*5080*/  IMAD.MOV R181, RZ, RZ, -R181 ;  /* 0x000000ffffb57224 */ /* 0x000fe400078e0ab5 */
[C---:B------:R-:W-:Y:S02]  /*5090*/  IMAD R65, R3.reuse, R180, R65 ;  /* 0x000000b403417224 */ /* 0x040fe400078e0241 */
[----:B------:R-:W-:Y:S02]  /*50a0*/  IMAD.MOV R180, RZ, RZ, -R59 ;  /* 0x000000ffffb47224 */ /* 0x000fe400078e0a3b */
[C---:B------:R-:W-:Y:S01]  /*50b0*/  IMAD R182, R3.reuse, R181, R182 ;  /* 0x000000b503b67224 */ /* 0x040fe200078e02b6 */
[----:B------:R-:W-:Y:S01]  /*50c0*/  IABS R181, R64 ;  /* 0x0000004000b57213 */ /* 0x000fe20000000000 */
[----:B------:R-:W-:Y:S02]  /*50d0*/  IMAD.MOV.U32 R59, RZ, RZ, R175 ;  /* 0x000000ffff3b7224 */ /* 0x000fe400078e00af */
[----:B------:R-:W-:Y:S01]  /*50e0*/  @!P5 IMAD.IADD R60, R60, 0x1, -R3 ;  /* 0x000000013c3cd824 */ /* 0x000fe200078e0a03 */
[C---:B------:R-:W-:Y:S01]  /*50f0*/  ISETP.GT.U32.AND P5, PT, R3.reuse, R186, PT ;  /* 0x000000ba0300720c */ /* 0x040fe20003fa4070 */
[----:B------:R-:W-:Y:S01]  /*5100*/  @!P3 IMAD.MOV R59, RZ, RZ, -R59 ;  /* 0x000000ffff3bb224 */ /* 0x000fe200078e0a3b */
[----:B------:R-:W-:Y:S01]  /*5110*/  ISETP.GT.U32.AND P3, PT, R3, R182, PT ;  /* 0x000000b60300720c */ /* 0x000fe20003f64070 */
[----:B------:R-:W-:-:S02]  /*5120*/  @!P6 IMAD.IADD R235, R235, 0x1, -R3 ;  /* 0x00000001ebebe824 */ /* 0x000fc400078e0a03 */
[----:B------:R-:W-:Y:S01]  /*5130*/  @!P0 IMAD.MOV R60, RZ, RZ, -R60 ;  /* 0x000000ffff3c8224 */ /* 0x000fe200078e0a3c */
[C---:B------:R-:W-:Y:S01]  /*5140*/  ISETP.GT.U32.AND P0, PT, R3.reuse, R65, PT ;  /* 0x000000410300720c */ /* 0x040fe20003f04070 */
[C---:B------:R-:W-:Y:S01]  /*5150*/  IMAD R176, R3.reuse, R180, R176 ;  /* 0x000000b403b07224 */ /* 0x040fe200078e02b0 */
[----:B------:R-:W-:Y:S01]  /*5160*/  ISETP.GT.U32.AND P6, PT, R3, R235, PT ;  /* 0x000000eb0300720c */ /* 0x000fe20003fc4070 */
[----:B------:R-:W-:Y:S01]  /*5170*/  IMAD.HI.U32 R175, R5, R124, RZ ;  /* 0x0000007c05af7227 */ /* 0x000fe200078e00ff */
[----:B------:R-:W-:-:S03]  /*5180*/  IABS R180, R69 ;  /* 0x0000004500b47213 */ /* 0x000fc60000000000 */
[--C-:B------:R-:W-:Y:S01]  /*5190*/  @!P5 IMAD.IADD R186, R186, 0x1, -R3.reuse ;  /* 0x00000001babad824 */ /* 0x100fe200078e0a03 */
[C---:B------:R-:W-:Y:S01]  /*51a0*/  ISETP.GT.U32.AND P5, PT, R3.reuse, R176, PT ;  /* 0x000000b00300720c */ /* 0x040fe20003fa4070 */
[----:B------:R-:W-:Y:S02]  /*51b0*/  @!P3 IMAD.IADD R182, R182, 0x1, -R3 ;  /* 0x00000001b6b6b824 */ /* 0x000fe400078e0a03 */
[----:B------:R-:W-:Y:S01]  /*51c0*/  IMAD.MOV R175, RZ, RZ, -R175 ;  /* 0x000000ffffaf7224 */ /* 0x000fe200078e0aaf */
[----:B------:R-:W-:Y:S01]  /*51d0*/  ISETP.GT.U32.AND P3, PT, R3, R186, PT ;  /* 0x000000ba0300720c */ /* 0x000fe20003f64070 */
[--C-:B------:R-:W-:Y:S01]  /*51e0*/  @!P0 IMAD.IADD R65, R65, 0x1, -R3.reuse ;  /* 0x0000000141418824 */ /* 0x100fe200078e0a03 */
[----:B------:R-:W-:Y:S01]  /*51f0*/  ISETP.GT.U32.AND P0, PT, R3, R182, PT ;  /* 0x000000b60300720c */ /* 0x000fe20003f04070 */
[----:B------:R-:W-:Y:S01]  /*5200*/  @!P6 IMAD.IADD R235, R235, 0x1, -R3 ;  /* 0x00000001ebebe824 */ /* 0x000fe200078e0a03 */
[----:B------:R-:W-:Y:S01]  /*5210*/  ISETP.GE.AND P6, PT, R61, RZ, PT ;  /* 0x000000ff3d00720c */ /* 0x000fe20003fc6270 */
[----:B------:R-:W-:Y:S01]  /*5220*/  IMAD R124, R3, R175, R124 ;  /* 0x000000af037c7224 */ /* 0x000fe200078e027c */
[----:B------:R-:W-:Y:S01]  /*5230*/  IABS R175, R70 ;  /* 0x0000004600af7213 */ /* 0x000fe20000000000 */
[----:B------:R-:W-:-:S02]  /*5240*/  IMAD.MOV.U32 R61, RZ, RZ, R235 ;  /* 0x000000ffff3d7224 */ /* 0x000fc400078e00eb */
[----:B------:R-:W-:Y:S01]  /*5250*/  @!P5 IMAD.IADD R176, R176, 0x1, -R3 ;  /* 0x00000001b0b0d824 */ /* 0x000fe200078e0a03 */
[----:B------:R-:W-:Y:S01]  /*5260*/  ISETP.GT.U32.AND P5, PT, R3, R65, PT ;  /* 0x000000410300720c */ /* 0x000fe20003fa4070 */
[----:B------:R-:W-:-:S04]  /*5270*/  IMAD.HI.U32 R235, R5, R181, RZ ;  /* 0x000000b505eb7227 */ /* 0x000fc800078e00ff */
[----:B------:R-:W-:Y:S01]  /*5280*/  @!P3 IMAD.IADD R186, R186, 0x1, -R3 ;  /* 0x00000001babab824 */ /* 0x000fe200078e0a03 */
[C---:B------:R-:W-:Y:S01]  /*5290*/  ISETP.GT.U32.AND P3, PT, R3.reuse, R124, PT ;  /* 0x0000007c0300720c */ /* 0x040fe20003f64070 */
[----:B------:R-:W-:Y:S01]  /*52a0*/  @!P1 IMAD.MOV R61, RZ, RZ, -R61 ;  /* 0x000000ffff3d9224 */ /* 0x000fe200078e0a3d */
[----:B------:R-:W-:Y:S01]  /*52b0*/  ISETP.GT.U32.AND P1, PT, R3, R176, PT ;  /* 0x000000b00300720c */ /* 0x000fe20003f24070 */
[----:B------:R-:W-:Y:S01]  /*52c0*/  @!P0 IMAD.IADD R182, R182, 0x1, -R3 ;  /* 0x00000001b6b68824 */ /* 0x000fe200078e0a03 */
[----:B------:R-:W-:Y:S01]  /*52d0*/  ISETP.GE.AND P0, PT, R62, RZ, PT ;  /* 0x000000ff3e00720c */ /* 0x000fe20003f06270 */
[----:B------:R-:W-:Y:S02]  /*52e0*/  IMAD.MOV R235, RZ, RZ, -R235 ;  /* 0x000000ffffeb7224 */ /* 0x000fe400078e0aeb */
[----:B------:R-:W-:-:S04]  /*52f0*/  IMAD.HI.U32 R62, R5, R175, RZ ;  /* 0x000000af053e7227 */ /* 0x000fc800078e00ff */
[----:B------:R-:W-:Y:S02]  /*5300*/  IMAD R181, R3, R235, R181 ;  /* 0x000000eb03b57224 */ /* 0x000fe400078e02b5 */
[----:B------:R-:W-:Y:S02]  /*5310*/  IMAD.MOV R62, RZ, RZ, -R62 ;  /* 0x000000ffff3e7224 */ /* 0x000fe400078e0a3e */
[----:B------:R-:W-:Y:S01]  /*5320*/  @!P5 IMAD.IADD R65, R65, 0x1, -R3 ;  /* 0x000000014141d824 */ /* 0x000fe200078e0a03 */
[----:B------:R-:W-:Y:S01]  /*5330*/  ISETP.GT.U32.AND P5, PT, R3, R181, PT ;  /* 0x000000b50300720c */ /* 0x000fe20003fa4070 */
[----:B------:R-:W-:-:S04]  /*5340*/  IMAD.HI.U32 R239, R5, R180, RZ ;  /* 0x000000b405ef7227 */ /* 0x000fc800078e00ff */
[----:B------:R-:W-:Y:S02]  /*5350*/  IMAD R175, R3, R62, R175 ;  /* 0x0000003e03af7224 */ /* 0x000fe400078e02af */
[--C-:B------:R-:W-:Y:S01]  /*5360*/  @!P3 IMAD.IADD R124, R124, 0x1, -R3.reuse ;  /* 0x000000017c7cb824 */ /* 0x100fe200078e0a03 */
[----:B------:R-:W-:Y:S01]  /*5370*/  ISETP.GE.AND P3, PT, R64, RZ, PT ;  /* 0x000000ff4000720c */ /* 0x000fe20003f66270 */
[----:B------:R-:W-:Y:S01]  /*5380*/  IMAD.MOV.U32 R62, RZ, RZ, R186 ;  /* 0x000000ffff3e7224 */ /* 0x000fe200078e00ba */
[----:B------:R-:W-:Y:S01]  /*5390*/  IABS R64, R68 ;  /* 0x0000004400407213 */ /* 0x000fe20000000000 */
[----:B------:R-:W-:Y:S01]  /*53a0*/  @!P1 IMAD.IADD R176, R176, 0x1, -R3 ;  /* 0x00000001b0b09824 */ /* 0x000fe200078e0a03 */
[----:B------:R-:W-:Y:S01]  /*53b0*/  ISETP.GE.AND P1, PT, R63, RZ, PT ;  /* 0x000000ff3f00720c */ /* 0x000fe20003f26270 */
[----:B------:R-:W-:Y:S01]  /*53c0*/  IMAD.MOV R63, RZ, RZ, -R239 ;  /* 0x000000ffff3f7224 */ /* 0x000fe200078e0aef */
[----:B------:R-:W-:Y:S01]  /*53d0*/  IABS R239, R67 ;  /* 0x0000004300ef7213 */ /* 0x000fe20000000000 */
[----:B------:R-:W-:Y:S01]  /*53e0*/  IMAD.HI.U32 R235, R5, R236, RZ ;  /* 0x000000ec05eb7227 */ /* 0x000fe200078e00ff */
[----:B------:R-:W-:-:S03]  /*53f0*/  IABS R186, R71 ;  /* 0x0000004700ba7213 */ /* 0x000fc60000000000 */
[----:B------:R-:W-:Y:S01]  /*5400*/  @!P4 IMAD.MOV R62, RZ, RZ, -R62 ;  /* 0x000000ffff3ec224 */ /* 0x000fe200078e0a3e */
[C---:B------:R-:W-:Y:S01]  /*5410*/  ISETP.GT.U32.AND P4, PT, R3.reuse, R124, PT ;  /* 0x0000007c0300720c */ /* 0x040fe20003f84070 */
[----:B------:R-:W-:Y:S02]  /*5420*/  IMAD R180, R3, R63, R180 ;  /* 0x0000003f03b47224 */ /* 0x000fe400078e02b4 */
[----:B------:R-:W-:Y:S02]  /*5430*/  IMAD.MOV R235, RZ, RZ, -R235 ;  /* 0x000000ffffeb7224 */ /* 0x000fe400078e0aeb */
[----:B------:R-:W-:Y:S02]  /*5440*/  IMAD.MOV.U32 R63, RZ, RZ, R182 ;  /* 0x000000ffff3f7224 */ /* 0x000fe400078e00b6 */
[----:B------:R-:W-:Y:S02]  /*5450*/  IMAD.MOV.U32 R182, RZ, RZ, R64 ;  /* 0x000000ffffb67224 */ /* 0x000fe400078e0040 */
[----:B------:R-:W-:-:S02]  /*5460*/  IMAD.MOV.U32 R64, RZ, RZ, R65 ;  /* 0x000000ffff407224 */ /* 0x000fc400078e0041 */
[----:B------:R-:W-:Y:S01]  /*5470*/  IMAD R236, R3, R235, R236 ;  /* 0x000000eb03ec7224 */ /* 0x000fe200078e02ec */
[----:B------:R-:W-:Y:S01]  /*5480*/  IABS R235, R72 ;  /* 0x0000004800eb7213 */ /* 0x000fe20000000000 */
[----:B------:R-:W-:Y:S02]  /*5490*/  @!P5 IMAD.IADD R181, R181, 0x1, -R3 ;  /* 0x00000001b5b5d824 */ /* 0x000fe400078e0a03 */
[----:B------:R-:W-:Y:S01]  /*54a0*/  @!P6 IMAD.MOV R64, RZ, RZ, -R64 ;  /* 0x000000ffff40e224 */ /* 0x000fe200078e0a40 */
[C---:B------:R-:W-:Y:S01]  /*54b0*/  ISETP.GT.U32.AND P6, PT, R3.reuse, R180, PT ;  /* 0x000000b40300720c */ /* 0x040fe20003fc4070 */
[----:B------:R-:W-:Y:S01]  /*54c0*/  @!P2 IMAD.MOV R63, RZ, RZ, -R63 ;  /* 0x000000ffff3fa224 */ /* 0x000fe200078e0a3f */
[C---:B------:R-:W-:Y:S01]  /*54d0*/  ISETP.GT.U32.AND P2, PT, R3.reuse, R181, PT ;  /* 0x000000b50300720c */ /* 0x040fe20003f44070 */
[----:B------:R-:W-:Y:S01]  /*54e0*/  @!P4 IMAD.IADD R124, R124, 0x1, -R3 ;  /* 0x000000017c7cc824 */ /* 0x000fe200078e0a03 */
[C---:B------:R-:W-:Y:S01]  /*54f0*/  ISETP.GT.U32.AND P5, PT, R3.reuse, R236, PT ;  /* 0x000000ec0300720c */ /* 0x040fe20003fa4070 */
[----:B------:R-:W-:Y:S01]  /*5500*/  IMAD.MOV.U32 R65, RZ, RZ, R176 ;  /* 0x000000ffff417224 */ /* 0x000fe200078e00b0 */
[----:B------:R-:W-:Y:S01]  /*5510*/  ISETP.GT.U32.AND P4, PT, R3, R175, PT ;  /* 0x000000af0300720c */ /* 0x000fe20003f84070 */
[----:B------:R-:W-:-:S04]  /*5520*/  IMAD.HI.U32 R176, R5, R239, RZ ;  /* 0x000000ef05b07227 */ /* 0x000fc800078e00ff */
[----:B------:R-:W-:Y:S01]  /*5530*/  @!P0 IMAD.MOV R65, RZ, RZ, -R65 ;  /* 0x000000ffff418224 */ /* 0x000fe200078e0a41 */
[----:B------:R-:W-:Y:S01]  /*5540*/  ISETP.GE.AND P0, PT, R66, RZ, PT ;  /* 0x000000ff4200720c */ /* 0x000fe20003f06270 */
[----:B------:R-:W-:-:S04]  /*5550*/  IMAD.HI.U32 R66, R5, R182, RZ ;  /* 0x000000b605427227 */ /* 0x000fc800078e00ff */
[--C-:B------:R-:W-:Y:S02]  /*5560*/  @!P6 IMAD.IADD R180, R180, 0x1, -R3.reuse ;  /* 0x00000001b4b4e824 */ /* 0x100fe400078e0a03 */
[--C-:B------:R-:W-:Y:S01]  /*5570*/  @!P2 IMAD.IADD R181, R181, 0x1, -R3.reuse ;  /* 0x00000001b5b5a824 */ /* 0x100fe200078e0a03 */
[----:B------:R-:W-:Y:S01]  /*5580*/  ISETP.GE.AND P2, PT, R69, RZ, PT ;  /* 0x000000ff4500720c */ /* 0x000fe20003f46270 */
[--C-:B------:R-:W-:Y:S01]  /*5590*/  @!P5 IMAD.IADD R236, R236, 0x1, -R3.reuse ;  /* 0x00000001ececd824 */ /* 0x100fe200078e0a03 */
[----:B------:R-:W-:Y:S01]  /*55a0*/  ISETP.GE.AND P5, PT, R70, RZ, PT ;  /* 0x000000ff4600720c */ /* 0x000fe20003fa6270 */
[----:B------:R-:W-:Y:S02]  /*55b0*/  IMAD.MOV R69, RZ, RZ, -R66 ;  /* 0x000000ffff457224 */ /* 0x000fe400078e0a42 */
[----:B------:R-:W-:Y:S01]  /*55c0*/  @!P4 IMAD.IADD R175, R175, 0x1, -R3 ;  /* 0x00000001afafc824 */ /* 0x000fe200078e0a03 */
[C---:B------:R-:W-:Y:S01]  /*55d0*/  ISETP.GT.U32.AND P4, PT, R3.reuse, R180, PT ;  /* 0x000000b40300720c */ /* 0x040fe20003f84070 */
[----:B------:R-:W-:Y:S01]  /*55e0*/  IMAD.MOV.U32 R66, RZ, RZ, R124 ;  /* 0x000000ffff427224 */ /* 0x000fe200078e007c */
[C---:B------:R-:W-:Y:S01]  /*55f0*/  ISETP.GT.U32.AND P6, PT, R3.reuse, R236, PT ;  /* 0x000000ec0300720c */ /* 0x040fe20003fc4070 */
[----:B------:R-:W-:Y:S01]  /*5600*/  IMAD.MOV R176, RZ, RZ, -R176 ;  /* 0x000000ffffb07224 */ /* 0x000fe200078e0ab0 */
[----:B------:R-:W-:Y:S01]  /*5610*/  IABS R124, R74 ;  /* 0x0000004a007c7213 */ /* 0x000fe20000000000 */
[----:B------:R-:W-:Y:S01]  /*5620*/  @!P1 IMAD.MOV R66, RZ, RZ, -R66 ;  /* 0x000000ffff429224 */ /* 0x000fe200078e0a42 */
[C---:B------:R-:W-:Y:S01]  /*5630*/  ISETP.GT.U32.AND P1, PT, R3.reuse, R175, PT ;  /* 0x000000af0300720c */ /* 0x040fe20003f24070 */
[----:B------:R-:W-:-:S02]  /*5640*/  IMAD R182, R3, R69, R182 ;  /* 0x0000004503b67224 */ /* 0x000fc400078e02b6 */
[----:B------:R-:W-:Y:S01]  /*5650*/  IMAD R239, R3, R176, R239 ;  /* 0x000000b003ef7224 */ /* 0x000fe200078e02ef */
[----:B------:R-:W-:Y:S01]  /*5660*/  IABS R176, R73 ;  /* 0x0000004900b07213 */ /* 0x000fe20000000000 */
[----:B------:R-:W-:-:S04]  /*5670*/  IMAD.HI.U32 R69, R5, R186, RZ ;  /* 0x000000ba05457227 */ /* 0x000fc800078e00ff */
[--C-:B------:R-:W-:Y:S01]  /*5680*/  @!P4 IMAD.IADD R180, R180, 0x1, -R3.reuse ;  /* 0x00000001b4b4c824 */ /* 0x100fe200078e0a03 */
[C---:B------:R-:W-:Y:S01]  /*5690*/  ISETP.GT.U32.AND P4, PT, R3.reuse, R182, PT ;  /* 0x000000b60300720c */ /* 0x040fe20003f84070 */
[--C-:B------:R-:W-:Y:S01]  /*56a0*/  @!P6 IMAD.IADD R236, R236, 0x1, -R3.reuse ;  /* 0x00000001ecece824 */ /* 0x100fe200078e0a03 */
[----:B------:R-:W-:Y:S01]  /*56b0*/  ISETP.GT.U32.AND P6, PT, R3, R239, PT ;  /* 0x000000ef0300720c */ /* 0x000fe20003fc4070 */
[----:B------:R-:W-:Y:S01]  /*56c0*/  @!P1 IMAD.IADD R175, R175, 0x1, -R3 ;  /* 0x00000001afaf9824 */ /* 0x000fe200078e0a03 */
[----:B------:R-:W-:Y:S01]  /*56d0*/  ISETP.GE.AND P1, PT, R67, RZ, PT ;  /* 0x000000ff4300720c */ /* 0x000fe20003f26270 */
[----:B------:R-:W-:Y:S02]  /*56e0*/  IMAD.MOV R69, RZ, RZ, -R69 ;  /* 0x000000ffff457224 */ /* 0x000fe400078e0a45 */
[----:B------:R-:W-:-:S04]  /*56f0*/  IMAD.HI.U32 R67, R5, R124, RZ ;  /* 0x0000007c05437227 */ /* 0x000fc800078e00ff */
[----:B------:R-:W-:-:S04]  /*5700*/  IMAD.HI.U32 R70, R5, R235, RZ ;  /* 0x000000eb05467227 */ /* 0x000fc800078e00ff */
[----:B------:R-:W-:Y:S02]  /*5710*/  IMAD R186, R3, R69, R186 ;  /* 0x0000004503ba7224 */ /* 0x000fe400078e02ba */
[----:B------:R-:W-:-:S04]  /*5720*/  IMAD.HI.U32 R69, R5, R176, RZ ;  /* 0x000000b005457227 */ /* 0x000fc800078e00ff */
[----:B------:R-:W-:Y:S02]  /*5730*/  IMAD.MOV R67, RZ, RZ, -R67 ;  /* 0x000000ffff437224 */ /* 0x000fe400078e0a43 */
[----:B------:R-:W-:Y:S02]  /*5740*/  IMAD.MOV R70, RZ, RZ, -R70 ;  /* 0x000000ffff467224 */ /* 0x000fe400078e0a46 */
[----:B------:R-:W-:Y:S01]  /*5750*/  @!P4 IMAD.IADD R182, R182, 0x1, -R3 ;  /* 0x00000001b6b6c824 */ /* 0x000fe200078e0a03 */
[----:B------:R-:W-:Y:S01]  /*5760*/  ISETP.GE.AND P4, PT, R68, RZ, PT ;  /* 0x000000ff4400720c */ /* 0x000fe20003f86270 */
[----:B------:R-:W-:Y:S01]  /*5770*/  IMAD.MOV R69, RZ, RZ, -R69 ;  /* 0x000000ffff457224 */ /* 0x000fe200078e0a45 */
[----:B------:R-:W-:Y:S01]  /*5780*/  IABS R68, R75 ;  /* 0x0000004b00447213 */ /* 0x000fe20000000000 */
[----:B------:R-:W-:Y:S02]  /*5790*/  IMAD R124, R3, R67, R124 ;  /* 0x00000043037c7224 */ /* 0x000fe400078e027c */
[----:B------:R-:W-:Y:S01]  /*57a0*/  @!P6 IMAD.IADD R239, R239, 0x1, -R3 ;  /* 0x00000001efefe824 */ /* 0x000fe200078e0a03 */
[----:B------:R-:W-:Y:S01]  /*57b0*/  ISETP.GT.U32.AND P6, PT, R3, R186, PT ;  /* 0x000000ba0300720c */ /* 0x000fe20003fc4070 */
[----:B------:R-:W-:-:S02]  /*57c0*/  IMAD.MOV.U32 R67, RZ, RZ, R181 ;  /* 0x000000ffff437224 */ /* 0x000fc400078e00b5 */
[C---:B------:R-:W-:Y:S01]  /*57d0*/  IMAD R235, R3.reuse, R70, R235 ;  /* 0x0000004603eb7224 */ /* 0x040fe200078e02eb */
[----:B------:R-:W-:Y:S01]  /*57e0*/  IABS R70, R76 ;  /* 0x0000004c00467213 */ /* 0x000fe20000000000 */
[C---:B------:R-:W-:Y:S02]  /*57f0*/  IMAD R176, R3.reuse, R69, R176 ;  /* 0x0000004503b07224 */ /* 0x040fe400078e02b0 */
[----:B------:R-:W-:Y:S01]  /*5800*/  @!P3 IMAD.MOV R67, RZ, RZ, -R67 ;  /* 0x000000ffff43b224 */ /* 0x000fe200078e0a43 */
[----:B------:R-:W-:Y:S01]  /*5810*/  ISETP.GT.U32.AND P3, PT, R3, R239, PT ;  /* 0x000000ef0300720c */ /* 0x000fe20003f64070 */
[----:B------:R-:W-:Y:S02]  /*5820*/  IMAD.MOV.U32 R69, RZ, RZ, R180 ;  /* 0x000000ffff457224 */ /* 0x000fe400078e00b4 */
[----:B------:R-:W-:Y:S02]  /*5830*/  IMAD.MOV.U32 R181, RZ, RZ, R68 ;  /* 0x000000ffffb57224 */ /* 0x000fe400078e0044 */
[----:B------:R-:W-:-:S02]  /*5840*/  IMAD.MOV.U32 R68, RZ, RZ, R236 ;  /* 0x000000ffff447224 */ /* 0x000fc400078e00ec */
[----:B------:R-:W-:Y:S02]  /*5850*/  IMAD.MOV.U32 R236, RZ, RZ, R70 ;  /* 0x000000ffffec7224 */ /* 0x000fe400078e0046 */
[----:B------:R-:W-:Y:S02]  /*5860*/  IMAD.MOV.U32 R70, RZ, RZ, R175 ;  /* 0x000000ffff467224 */ /* 0x000fe400078e00af */
[----:B------:R-:W-:Y:S01]  /*5870*/  @!P2 IMAD.MOV R69, RZ, RZ, -R69 ;  /* 0x000000ffff45a224 */ /* 0x000fe200078e0a45 */
[C---:B------:R-:W-:Y:S01]  /*5880*/  ISETP.GT.U32.AND P2, PT, R3.reuse, R235, PT ;  /* 0x000000eb0300720c */ /* 0x040fe20003f44070 */
[----:B------:R-:W-:Y:S01]  /*5890*/  @!P5 IMAD.MOV R70, RZ, RZ, -R70 ;  /* 0x000000ffff46d224 */ /* 0x000fe200078e0a46 */
[C---:B------:R-:W-:Y:S01]  /*58a0*/  ISETP.GT.U32.AND P5, PT, R3.reuse, R176, PT ;  /* 0x000000b00300720c */ /* 0x040fe20003fa4070 */
[--C-:B------:R-:W-:Y:S01]  /*58b0*/  @!P6 IMAD.IADD R186, R186, 0x1, -R3.reuse ;  /* 0x00000001babae824 */ /* 0x100fe200078e0a03 */
[----:B------:R-:W-:Y:S01]  /*58c0*/  ISETP.GT.U32.AND P6, PT, R3, R182, PT ;  /* 0x000000b60300720c */ /* 0x000fe20003fc4070 */
[----:B------:R-:W-:Y:S01]  /*58d0*/  @!P3 IMAD.IADD R239, R239, 0x1, -R3 ;  /* 0x00000001efefb824 */ /* 0x000fe200078e0a03 */
[C---:B------:R-:W-:Y:S01]  /*58e0*/  ISETP.GT.U32.AND P3, PT, R3.reuse, R124, PT ;  /* 0x0000007c0300720c */ /* 0x040fe20003f64070 */
[----:B------:R-:W-:Y:S01]  /*58f0*/  @!P0 IMAD.MOV R68, RZ, RZ, -R68 ;  /* 0x000000ffff448224 */ /* 0x000fe200078e0a44 */
[----:B------:R-:W-:Y:S01]  /*5900*/  ISETP.GT.U32.AND P0, PT, R3, R186, PT ;  /* 0x000000ba0300720c */ /* 0x000fe20003f04070 */
[----:B------:R-:W-:-:S04]  /*5910*/  IMAD.HI.U32 R180, R5, R181, RZ ;  /* 0x000000b505b47227 */ /* 0x000fc800078e00ff */
[--C-:B------:R-:W-:Y:S01]  /*5920*/  @!P2 IMAD.IADD R235, R235, 0x1, -R3.reuse ;  /* 0x00000001ebeba824 */ /* 0x100fe200078e0a03 */
[----:B------:R-:W-:Y:S01]  /*5930*/  ISETP.GE.AND P2, PT, R73, RZ, PT ;  /* 0x000000ff4900720c */ /* 0x000fe20003f46270 */
[----:B------:R-:W-:Y:S02]  /*5940*/  @!P5 IMAD.IADD R176, R176, 0x1, -R3 ;  /* 0x00000001b0b0d824 */ /* 0x000fe400078e0a03 */
[----:B------:R-:W-:Y:S01]  /*5950*/  IMAD.HI.U32 R175, R5, R236, RZ ;  /* 0x000000ec05af7227 */ /* 0x000fe200078e00ff */
[----:B------:R-:W-:-:S03]  /*5960*/  ISETP.GT.U32.AND P5, PT, R3, R235, PT ;  /* 0x000000eb0300720c */ /* 0x000fc60003fa4070 */
[----:B------:R-:W-:Y:S01]  /*5970*/  @!P6 IMAD.IADD R182, R182, 0x1, -R3 ;  /* 0x00000001b6b6e824 */ /* 0x000fe200078e0a03 */
[----:B------:R-:W-:Y:S01]  /*5980*/  ISETP.GE.AND P6, PT, R71, RZ, PT ;  /* 0x000000ff4700720c */ /* 0x000fe20003fc6270 */
[----:B------:R-:W-:Y:S01]  /*5990*/  IMAD.MOV.U32 R71, RZ, RZ, R239 ;  /* 0x000000ffff477224 */ /* 0x000fe200078e00ef */
[----:B------:R-:W-:Y:S01]  /*59a0*/  IABS R239, R108 ;  /* 0x0000006c00ef7213 */ /* 0x000fe20000000000 */
[----:B------:R-:W-:Y:S02]  /*59b0*/  IMAD.MOV R180, RZ, RZ, -R180 ;  /* 0x000000ffffb47224 */ /* 0x000fe400078e0ab4 */
[----:B------:R-:W-:Y:S02]  /*59c0*/  IMAD.MOV R175, RZ, RZ, -R175 ;  /* 0x000000ffffaf7224 */ /* 0x000fe400078e0aaf */
[--C-:B------:R-:W-:Y:S02]  /*59d0*/  @!P3 IMAD.IADD R124, R124, 0x1, -R3.reuse ;  /* 0x000000017c7cb824 */ /* 0x100fe400078e0a03 */
[----:B------:R-:W-:Y:S01]  /*59e0*/  @!P0 IMAD.IADD R186, R186, 0x1, -R3 ;  /* 0x00000001baba8824 */ /* 0x000fe200078e0a03 */
[----:B------:R-:W-:Y:S01]  /*59f0*/  ISETP.GE.AND P0, PT, R72, RZ, PT ;  /* 0x000000ff4800720c */ /* 0x000fe20003f06270 */
[----:B------:R-:W-:Y:S01]  /*5a00*/  @!P1 IMAD.MOV R71, RZ, RZ, -R71 ;  /* 0x000000ffff479224 */ /* 0x000fe200078e0a47 */
[C---:B------:R-:W-:Y:S01]  /*5a10*/  ISETP.GT.U32.AND P1, PT, R3.reuse, R176, PT ;  /* 0x000000b00300720c */ /* 0x040fe20003f24070 */
[C---:B------:R-:W-:Y:S01]  /*5a20*/  IMAD R180, R3.reuse, R180, R181 ;  /* 0x000000b403b47224 */ /* 0x040fe200078e02b5 */
[C---:B------:R-:W-:Y:S01]  /*5a30*/  ISETP.GT.U32.AND P3, PT, R3.reuse, R124, PT ;  /* 0x0000007c0300720c */ /* 0x040fe20003f64070 */
[----:B------:R-:W-:Y:S01]  /*5a40*/  IMAD.MOV.U32 R72, RZ, RZ, R182 ;  /* 0x000000ffff487224 */ /* 0x000fe200078e00b6 */
[----:B------:R-:W-:Y:S01]  /*5a50*/  IABS R181, R83 ;  /* 0x0000005300b57213 */ /* 0x000fe20000000000 */
[C---:B------:R-:W-:Y:S01]  /*5a60*/  IMAD R175, R3.reuse, R175, R236 ;  /* 0x000000af03af7224 */ /* 0x040fe200078e02ec */
[----:B------:R-:W-:Y:S01]  /*5a70*/  IABS R236, R93 ;  /* 0x0000005d00ec7213 */ /* 0x000fe20000000000 */
[----:B------:R-:W-:Y:S01]  /*5a80*/  @!P4 IMAD.MOV R72, RZ, RZ, -R72 ;  /* 0x000000ffff48c224 */ /* 0x000fe200078e0a48 */
[----:B------:R-:W-:Y:S01]  /*5a90*/  ISETP.GT.U32.AND P4, PT, R3, R180, PT ;  /* 0x000000b40300720c */ /* 0x000fe20003f84070 */
[----:B------:R-:W-:Y:S01]  /*5aa0*/  @!P5 IMAD.IADD R235, R235, 0x1, -R3 ;  /* 0x00000001ebebd824 */ /* 0x000fe200078e0a03 */
[----:B------:R-:W-:Y:S01]  /*5ab0*/  ISETP.GT.U32.AND P5, PT, R3, R175, PT ;  /* 0x000000af0300720c */ /* 0x000fe20003fa4070 */
[----:B------:R-:W-:-:S02]  /*5ac0*/  IMAD.MOV.U32 R73, RZ, RZ, R186 ;  /* 0x000000ffff497224 */ /* 0x000fc400078e00ba */
[----:B------:R-:W-:Y:S01]  /*5ad0*/  @!P1 IMAD.IADD R176, R176, 0x1, -R3 ;  /* 0x00000001b0b09824 */ /* 0x000fe200078e0a03 */
[----:B------:R-:W-:Y:S01]  /*5ae0*/  ISETP.GE.AND P1, PT, R75, RZ, PT ;  /* 0x000000ff4b00720c */ /* 0x000fe20003f26270 */
[----:B------:R-:W-:Y:S01]  /*5af0*/  @!P6 IMAD.MOV R73, RZ, RZ, -R73 ;  /* 0x000000ffff49e224 */ /* 0x000fe200078e0a49 */
[----:B------:R-:W-:Y:S01]  /*5b00*/  ISETP.GE.AND P6, PT, R74, RZ, PT ;  /* 0x000000ff4a00720c */ /* 0x000fe20003fc6270 */
[----:B------:R-:W-:Y:S01]  /*5b10*/  IMAD.HI.U32 R74, R5, R181, RZ ;  /* 0x000000b5054a7227 */ /* 0x000fe200078e00ff */
[----:B------:R-:W-:-:S03]  /*5b20*/  IABS R75, R77 ;  /* 0x0000004d004b7213 */ /* 0x000fc60000000000 */
[--C-:B------:R-:W-:Y:S01]  /*5b30*/  @!P3 IMAD.IADD R124, R124, 0x1, -R3.reuse ;  /* 0x000000017c7cb824 */ /* 0x100fe200078e0a03 */
[----:B------:R-:W-:Y:S01]  /*5b40*/  ISETP.GE.AND P3, PT, R76, RZ, PT ;  /* 0x000000ff4c00720c */ /* 0x000fe20003f66270 */
[----:B------:R-:W-:Y:S02]  /*5b50*/  IMAD.MOV R76, RZ, RZ, -R74 ;  /* 0x000000ffff4c7224 */ /* 0x000fe400078e0a4a */
[----:B------:R-:W-:Y:S01]  /*5b60*/  @!P4 IMAD.IADD R180, R180, 0x1, -R3 ;  /* 0x00000001b4b4c824 */ /* 0x000fe200078e0a03 */
[----:B------:R-:W-:Y:S01]  /*5b70*/  ISETP.GE.AND P4, PT, R83, RZ, PT ;  /* 0x000000ff5300720c */ /* 0x000fe20003f86270 */
[----:B------:R-:W-:Y:S01]  /*5b80*/  IMAD.MOV.U32 R74, RZ, RZ, R235 ;  /* 0x000000ffff4a7224 */ /* 0x000fe200078e00eb */
[----:B------:R-:W-:Y:S01]  /*5b90*/  IABS R235, R91 ;  /* 0x0000005b00eb7213 */ /* 0x000fe20000000000 */
[----:B------:R-:W-:Y:S02]  /*5ba0*/  @!P5 IMAD.IADD R175, R175, 0x1, -R3 ;  /* 0x00000001afafd824 */ /* 0x000fe400078e0a03 */
[----:B------:R-:W-:-:S02]  /*5bb0*/  IMAD.MOV.U32 R83, RZ, RZ, R75 ;  /* 0x000000ffff537224 */ /* 0x000fc400078e004b */
[C---:B------:R-:W-:Y:S01]  /*5bc0*/  IMAD R181, R3.reuse, R76, R181 ;  /* 0x0000004c03b57224 */ /* 0x040fe200078e02b5 */
[C---:B------:R-:W-:Y:S01]  /*5bd0*/  ISETP.GT.U32.AND P5, PT, R3.reuse, R175, PT ;  /* 0x000000af0300720c */ /* 0x040fe20003fa4070 */
[----:B------:R-:W-:Y:S01]  /*5be0*/  IMAD.MOV.U32 R75, RZ, RZ, R176 ;  /* 0x000000ffff4b7224 */ /* 0x000fe200078e00b0 */
[----:B------:R-:W-:Y:S01]  /*5bf0*/  IABS R176, R80 ;  /* 0x0000005000b07213 */ /* 0x000fe20000000000 */
[----:B------:R-:W-:Y:S01]  /*5c00*/  @!P0 IMAD.MOV R74, RZ, RZ, -R74 ;  /* 0x000000ffff4a8224 */ /* 0x000fe200078e0a4a */
[C---:B------:R-:W-:Y:S01]  /*5c10*/  ISETP.GT.U32.AND P0, PT, R3.reuse, R180, PT ;  /* 0x000000b40300720c */ /* 0x040fe20003f04070 */
[----:B------:R-:W-:Y:S01]  /*5c20*/  @!P2 IMAD.MOV R75, RZ, RZ, -R75 ;  /* 0x000000ffff4ba224 */ /* 0x000fe200078e0a4b */
[----:B------:R-:W-:Y:S01]  /*5c30*/  ISETP.GT.U32.AND P2, PT, R3, R181, PT ;  /* 0x000000b50300720c */ /* 0x000fe20003f44070 */
[----:B------:R-:W-:-:S04]  /*5c40*/  IMAD.HI.U32 R182, R5, R83, RZ ;  /* 0x0000005305b67227 */ /* 0x000fc800078e00ff */
[----:B------:R-:W-:Y:S02]  /*5c50*/  IMAD.MOV R182, RZ, RZ, -R182 ;  /* 0x000000ffffb67224 */ /* 0x000fe400078e0ab6 */
[----:B------:R-:W-:-:S04]  /*5c60*/  IMAD.HI.U32 R186, R5, R176, RZ ;  /* 0x000000b005ba7227 */ /* 0x000fc800078e00ff */
[----:B------:R-:W-:Y:S02]  /*5c70*/  IMAD.MOV.U32 R76, RZ, RZ, R124 ;  /* 0x000000ffff4c7224 */ /* 0x000fe400078e007c */
[----:B------:R-:W-:Y:S01]  /*5c80*/  IMAD R124, R3, R182, R83 ;  /* 0x000000b6037c7224 */ /* 0x000fe200078e0253 */
[----:B------:R-:W-:Y:S01]  /*5c90*/  IABS R182, R78 ;  /* 0x0000004e00b67213 */ /* 0x000fe20000000000 */
[--C-:B------:R-:W-:Y:S01]  /*5ca0*/  @!P0 IMAD.IADD R180, R180, 0x1, -R3.reuse ;  /* 0x00000001b4b48824 */ /* 0x100fe200078e0a03 */
[----:B------:R-:W-:Y:S01]  /*5cb0*/  IABS R83, R79 ;  /* 0x0000004f00537213 */ /* 0x000fe20000000000 */
[--C-:B------:R-:W-:Y:S01]  /*5cc0*/  @!P5 IMAD.IADD R175, R175, 0x1, -R3.reuse ;  /* 0x00000001afafd824 */ /* 0x100fe200078e0a03 */
[----:B------:R-:W-:Y:S01]  /*5cd0*/  ISETP.GT.U32.AND P5, PT, R3, R124, PT ;  /* 0x0000007c0300720c */ /* 0x000fe20003fa4070 */
[----:B------:R-:W-:Y:S01]  /*5ce0*/  IMAD.MOV R186, RZ, RZ, -R186 ;  /* 0x000000ffffba7224 */ /* 0x000fe200078e0aba */
[----:B------:R-:W-:Y:S01]  /*5cf0*/  ISETP.GE.AND P0, PT, R80, RZ, PT ;  /* 0x000000ff5000720c */ /* 0x000fe20003f06270 */
[----:B------:R-:W-:Y:S01]  /*5d00*/  @!P6 IMAD.MOV R76, RZ, RZ, -R76 ;  /* 0x000000ffff4ce224 */ /* 0x000fe200078e0a4c */
[----:B------:R-:W-:Y:S01]  /*5d10*/  ISETP.GE.AND P6, PT, R77, RZ, PT ;  /* 0x000000ff4d00720c */ /* 0x000fe20003fc6270 */
[----:B------:R-:W-:Y:S01]  /*5d20*/  @!P2 IMAD.IADD R181, R181, 0x1, -R3 ;  /* 0x00000001b5b5a824 */ /* 0x000fe200078e0a03 */
[----:B------:R-:W-:Y:S01]  /*5d30*/  ISETP.GE.AND P2, PT, R78, RZ, PT ;  /* 0x000000ff4e00720c */ /* 0x000fe20003f46270 */
[----:B------:R-:W-:Y:S01]  /*5d40*/  IMAD.MOV.U32 R77, RZ, RZ, R180 ;  /* 0x000000ffff4d7224 */ /* 0x000fe200078e00b4 */
[----:B------:R-:W-:Y:S01]  /*5d50*/  IABS R180, R81 ;  /* 0x0000005100b47213 */ /* 0x000fe20000000000 */
[----:B------:R-:W-:Y:S01]  /*5d60*/  IMAD R186, R3, R186, R176 ;  /* 0x000000ba03ba7224 */ /* 0x000fe200078e02b0 */
[----:B------:R-:W-:Y:S01]  /*5d70*/  IABS R176, R82 ;  /* 0x0000005200b07213 */ /* 0x000fe20000000000 */
[----:B------:R-:W-:-:S02]  /*5d80*/  IMAD.MOV.U32 R78, RZ, RZ, R175 ;  /* 0x000000ffff4e7224 */ /* 0x000fc400078e00af */
[----:B------:R-:W-:Y:S01]  /*5d90*/  @!P1 IMAD.MOV R77, RZ, RZ, -R77 ;  /* 0x000000ffff4d9224 */ /* 0x000fe200078e0a4d */
[C---:B------:R-:W-:Y:S01]  /*5da0*/  ISETP.GT.U32.AND P1, PT, R3.reuse, R181, PT ;  /* 0x000000b50300720c */ /* 0x040fe20003f24070 */
[----:B------:R-:W-:Y:S01]  /*5db0*/  @!P3 IMAD.MOV R78, RZ, RZ, -R78 ;  /* 0x000000ffff4eb224 */ /* 0x000fe200078e0a4e */
[----:B------:R-:W-:Y:S01]  /*5dc0*/  ISETP.GT.U32.AND P3, PT, R3, R186, PT ;  /* 0x000000ba0300720c */ /* 0x000fe20003f64070 */
[----:B------:R-:W-:Y:S02]  /*5dd0*/  @!P5 IMAD.IADD R124, R124, 0x1, -R3 ;  /* 0x000000017c7cd824 */ /* 0x000fe400078e0a03 */
[----:B------:R-:W-:-:S03]  /*5de0*/  IMAD.HI.U32 R80, R5, R83, RZ ;  /* 0x0000005305507227 */ /* 0x000fc600078e00ff */
[----:B------:R-:W-:Y:S01]  /*5df0*/  ISETP.GT.U32.AND P5, PT, R3, R124, PT ;  /* 0x0000007c0300720c */ /* 0x000fe20003fa4070 */
[----:B------:R-:W-:Y:S02]  /*5e00*/  IMAD.MOV R80, RZ, RZ, -R80 ;  /* 0x000000ffff507224 */ /* 0x000fe400078e0a50 */
[----:B------:R-:W-:-:S04]  /*5e10*/  IMAD.HI.U32 R175, R5, R182, RZ ;  /* 0x000000b605af7227 */ /* 0x000fc800078e00ff */
[--C-:B------:R-:W-:Y:S01]  /*5e20*/  @!P1 IMAD.IADD R181, R181, 0x1, -R3.reuse ;  /* 0x00000001b5b59824 */ /* 0x100fe200078e0a03 */
[----:B------:R-:W-:Y:S01]  /*5e30*/  ISETP.GE.AND P1, PT, R79, RZ, PT ;  /* 0x000000ff4f00720c */ /* 0x000fe20003f26270 */
[----:B------:R-:W-:Y:S02]  /*5e40*/  @!P3 IMAD.IADD R186, R186, 0x1, -R3 ;  /* 0x00000001babab824 */ /* 0x000fe400078e0a03 */
[C---:B------:R-:W-:Y:S02]  /*5e50*/  IMAD R83, R3.reuse, R80, R83 ;  /* 0x0000005003537224 */ /* 0x040fe400078e0253 */
[----:B------:R-:W-:Y:S01]  /*5e60*/  IMAD.MOV.U32 R79, RZ, RZ, R181 ;  /* 0x000000ffff4f7224 */ /* 0x000fe200078e00b5 */
[C---:B------:R-:W-:Y:S01]  /*5e70*/  ISETP.GT.U32.AND P3, PT, R3.reuse, R186, PT ;  /* 0x000000ba0300720c */ /* 0x040fe20003f64070 */
[----:B------:R-:W-:Y:S02]  /*5e80*/  IMAD.MOV R175, RZ, RZ, -R175 ;  /* 0x000000ffffaf7224 */ /* 0x000fe400078e0aaf */
[----:B------:R-:W-:Y:S01]  /*5e90*/  @!P4 IMAD.MOV R79, RZ, RZ, -R79 ;  /* 0x000000ffff4fc224 */ /* 0x000fe200078e0a4f */
[C---:B------:R-:W-:Y:S01]  /*5ea0*/  ISETP.GT.U32.AND P4, PT, R3.reuse, R83, PT ;  /* 0x000000530300720c */ /* 0x040fe20003f84070 */
[----:B------:R-:W-:-:S02]  /*5eb0*/  IMAD R182, R3, R175, R182 ;  /* 0x000000af03b67224 */ /* 0x000fc400078e02b6 */
[----:B------:R-:W-:Y:S02]  /*5ec0*/  @!P5 IMAD.IADD R124, R124, 0x1, -R3 ;  /* 0x000000017c7cd824 */ /* 0x000fe400078e0a03 */
[----:B------:R-:W-:Y:S01]  /*5ed0*/  IMAD.HI.U32 R175, R5, R180, RZ ;  /* 0x000000b405af7227 */ /* 0x000fe200078e00ff */
[----:B------:R-:W-:-:S03]  /*5ee0*/  ISETP.GT.U32.AND P5, PT, R3, R182, PT ;  /* 0x000000b60300720c */ /* 0x000fc60003fa4070 */
[----:B------:R-:W-:-:S04]  /*5ef0*/  IMAD.HI.U32 R181, R5, R176, RZ ;  /* 0x000000b005b57227 */ /* 0x000fc800078e00ff */
[----:B------:R-:W-:Y:S01]  /*5f00*/  IMAD.MOV.U32 R80, RZ, RZ, R124 ;  /* 0x000000ffff507224 */ /* 0x000fe200078e007c */
[----:B------:R-:W-:Y:S01]  /*5f10*/  IABS R124, R95 ;  /* 0x0000005f007c7213 */ /* 0x000fe20000000000 */
[----:B------:R-:W-:Y:S02]  /*5f20*/  IMAD.MOV R175, RZ, RZ, -R175 ;  /* 0x000000ffffaf7224 */ /* 0x000fe400078e0aaf */
[----:B------:R-:W-:Y:S02]  /*5f30*/  IMAD.MOV R181, RZ, RZ, -R181 ;  /* 0x000000ffffb57224 */ /* 0x000fe400078e0ab5 */
[--C-:B------:R-:W-:Y:S02]  /*5f40*/  @!P3 IMAD.IADD R186, R186, 0x1, -R3.reuse ;  /* 0x00000001babab824 */ /* 0x100fe400078e0a03 */
[----:B------:R-:W-:Y:S01]  /*5f50*/  @!P6 IMAD.MOV R80, RZ, RZ, -R80 ;  /* 0x000000ffff50e224 */ /* 0x000fe200078e0a50 */
[----:B------:R-:W-:Y:S01]  /*5f60*/  ISETP.GE.AND P6, PT, R81, RZ, PT ;  /* 0x000000ff5100720c */ /* 0x000fe20003fc6270 */
[C---:B------:R-:W-:Y:S01]  /*5f70*/  IMAD R180, R3.reuse, R175, R180 ;  /* 0x000000af03b47224 */ /* 0x040fe200078e02b4 */
[----:B------:R-:W-:Y:S01]  /*5f80*/  IABS R175, R84 ;  /* 0x0000005400af7213 */ /* 0x000fe20000000000 */
[----:B------:R-:W-:Y:S01]  /*5f90*/  IMAD R176, R3, R181, R176 ;  /* 0x000000b503b07224 */ /* 0x000fe200078e02b0 */
[----:B------:R-:W-:Y:S01]  /*5fa0*/  IABS R181, R85 ;  /* 0x0000005500b57213 */ /* 0x000fe20000000000 */
[----:B------:R-:W-:Y:S01]  /*5fb0*/  @!P4 IMAD.IADD R83, R83, 0x1, -R3 ;  /* 0x000000015353c824 */ /* 0x000fe200078e0a03 */
[----:B------:R-:W-:Y:S01]  /*5fc0*/  ISETP.GT.U32.AND P3, PT, R3, R180, PT ;  /* 0x000000b40300720c */ /* 0x000fe20003f64070 */
[----:B------:R-:W-:-:S02]  /*5fd0*/  IMAD.MOV.U32 R81, RZ, RZ, R186 ;  /* 0x000000ffff517224 */ /* 0x000fc400078e00ba */
[----:B------:R-:W-:Y:S01]  /*5fe0*/  IMAD.HI.U32 R186, R5, R175, RZ ;  /* 0x000000af05ba7227 */ /* 0x000fe200078e00ff */
[----:B------:R-:W-:-:S03]  /*5ff0*/  ISETP.GT.U32.AND P4, PT, R3, R83, PT ;  /* 0x000000530300720c */ /* 0x000fc60003f84070 */
[----:B------:R-:W-:Y:S01]  /*6000*/  @!P0 IMAD.MOV R81, RZ, RZ, -R81 ;  /* 0x000000ffff518224 */ /* 0x000fe200078e0a51 */
[C---:B------:R-:W-:Y:S01]  /*6010*/  ISETP.GT.U32.AND P0, PT, R3.reuse, R176, PT ;  /* 0x000000b00300720c */ /* 0x040fe20003f04070 */
[--C-:B------:R-:W-:Y:S02]  /*6020*/  @!P5 IMAD.IADD R182, R182, 0x1, -R3.reuse ;  /* 0x00000001b6b6d824 */ /* 0x100fe400078e0a03 */
[----:B------:R-:W-:Y:S02]  /*6030*/  IMAD.MOV R186, RZ, RZ, -R186 ;  /* 0x000000ffffba7224 */ /* 0x000fe400078e0aba */
[----:B------:R-:W-:Y:S01]  /*6040*/  @!P3 IMAD.IADD R180, R180, 0x1, -R3 ;  /* 0x00000001b4b4b824 */ /* 0x000fe200078e0a03 */
[C---:B------:R-:W-:Y:S01]  /*6050*/  ISETP.GT.U32.AND P5, PT, R3.reuse, R182, PT ;  /* 0x000000b60300720c */ /* 0x040fe20003fa4070 */
[----:B------:R-:W-:Y:S02]  /*6060*/  IMAD R175, R3, R186, R175 ;  /* 0x000000ba03af7224 */ /* 0x000fe400078e02af */
[----:B------:R-:W-:Y:S01]  /*6070*/  @!P4 IMAD.IADD R83, R83, 0x1, -R3 ;  /* 0x000000015353c824 */ /* 0x000fe200078e0a03 */
[----:B------:R-:W-:Y:S01]  /*6080*/  ISETP.GT.U32.AND P3, PT, R3, R180, PT ;  /* 0x000000b40300720c */ /* 0x000fe20003f64070 */
[----:B------:R-:W-:Y:S01]  /*6090*/  IMAD.HI.U32 R186, R5, R181, RZ ;  /* 0x000000b505ba7227 */ /* 0x000fe200078e00ff */
[----:B------:R-:W-:-:S03]  /*60a0*/  ISETP.GT.U32.AND P4, PT, R3, R175, PT ;  /* 0x000000af0300720c */ /* 0x000fc60003f84070 */
[----:B------:R-:W-:Y:S02]  /*60b0*/  @!P0 IMAD.IADD R176, R176, 0x1, -R3 ;  /* 0x00000001b0b08824 */ /* 0x000fe400078e0a03 */
[----:B------:R-:W-:Y:S01]  /*60c0*/  @!P1 IMAD.MOV R83, RZ, RZ, -R83 ;  /* 0x000000ffff539224 */ /* 0x000fe200078e0a53 */
[----:B------:R-:W-:Y:S01]  /*60d0*/  ISETP.GE.AND P1, PT, R85, RZ, PT ;  /* 0x000000ff5500720c */ /* 0x000fe20003f26270 */
[----:B------:R-:W-:Y:S01]  /*60e0*/  @!P5 IMAD.IADD R182, R182, 0x1, -R3 ;  /* 0x00000001b6b6d824 */ /* 0x000fe200078e0a03 */
[----:B------:R-:W-:Y:S01]  /*60f0*/  ISETP.GT.U32.AND P0, PT, R3, R176, PT ;  /* 0x000000b00300720c */ /* 0x000fe20003f04070 */
[----:B------:R-:W-:Y:S01]  /*6100*/  IMAD.MOV R186, RZ, RZ, -R186 ;  /* 0x000000ffffba7224 */ /* 0x000fe200078e0aba */
[----:B------:R-:W-:Y:S01]  /*6110*/  ISETP.GE.AND P5, PT, R82, RZ, PT ;  /* 0x000000ff5200720c */ /* 0x000fe20003fa6270 */
[----:B------:R-:W-:Y:S01]  /*6120*/  IMAD.MOV.U32 R82, RZ, RZ, R182 ;  /* 0x000000ffff527224 */ /* 0x000fe200078e00b6 */
[----:B------:R-:W-:Y:S01]  /*6130*/  IABS R85, R86 ;  /* 0x0000005600557213 */ /* 0x000fe20000000000 */
[----:B------:R-:W-:-:S04]  /*6140*/  IMAD.HI.U32 R182, R5, R124, RZ ;  /* 0x0000007c05b67227 */ /* 0x000fc800078e00ff */
[--C-:B------:R-:W-:Y:S02]  /*6150*/  @!P4 IMAD.IADD R175, R175, 0x1, -R3.reuse ;  /* 0x00000001afafc824 */ /* 0x100fe400078e0a03 */
[----:B------:R-:W-:Y:S01]  /*6160*/  @!P3 IMAD.IADD R180, R180, 0x1, -R3 ;  /* 0x00000001b4b4b824 */ /* 0x000fe200078e0a03 */
[----:B------:R-:W-:Y:S01]  /*6170*/  ISETP.GE.AND P3, PT, R95, RZ, PT ;  /* 0x000000ff5f00720c */ /* 0x000fe20003f66270 */
[----:B------:R-:W-:Y:S01]  /*6180*/  @!P2 IMAD.MOV R82, RZ, RZ, -R82 ;  /* 0x000000ffff52a224 */ /* 0x000fe200078e0a52 */
[----:B------:R-:W-:Y:S01]  /*6190*/  ISETP.GE.AND P2, PT, R84, RZ, PT ;  /* 0x000000ff5400720c */ /* 0x000fe20003f46270 */
[----:B------:R-:W-:Y:S01]  /*61a0*/  IMAD.MOV R182, RZ, RZ, -R182 ;  /* 0x000000ffffb67224 */ /* 0x000fe200078e0ab6 */
[C---:B------:R-:W-:Y:S01]  /*61b0*/  ISETP.GT.U32.AND P4, PT, R3.reuse, R175, PT ;  /* 0x000000af0300720c */ /* 0x040fe20003f84070 */
[----:B------:R-:W-:Y:S01]  /*61c0*/  IMAD R95, R3, R186, R181 ;  /* 0x000000ba035f7224 */ /* 0x000fe200078e02b5 */
[----:B------:R-:W-:Y:S01]  /*61d0*/  IABS R181, R87 ;  /* 0x0000005700b57213 */ /* 0x000fe20000000000 */
[----:B------:R-:W-:-:S02]  /*61e0*/  @!P0 IMAD.IADD R176, R176, 0x1, -R3 ;  /* 0x00000001b0b08824 */ /* 0x000fc400078e0a03 */
[----:B------:R-:W-:Y:S01]  /*61f0*/  IMAD.MOV.U32 R84, RZ, RZ, R180 ;  /* 0x000000ffff547224 */ /* 0x000fe200078e00b4 */
[C---:B------:R-:W-:Y:S01]  /*6200*/  ISETP.GT.U32.AND P0, PT, R3.reuse, R95, PT ;  /* 0x0000005f0300720c */ /* 0x040fe20003f04070 */
[----:B------:R-:W-:Y:S02]  /*6210*/  IMAD.MOV.U32 R180, RZ, RZ, R85 ;  /* 0x000000ffffb47224 */ /* 0x000fe400078e0055 */
[C---:B------:R-:W-:Y:S02]  /*6220*/  IMAD R124, R3.reuse, R182, R124 ;  /* 0x000000b6037c7224 */ /* 0x040fe400078e027c */
[----:B------:R-:W-:Y:S02]  /*6230*/  IMAD.MOV.U32 R85, RZ, RZ, R176 ;  /* 0x000000ffff557224 */ /* 0x000fe400078e00b0 */
[----:B------:R-:W-:Y:S01]  /*6240*/  @!P6 IMAD.MOV R84, RZ, RZ, -R84 ;  /* 0x000000ffff54e224 */ /* 0x000fe200078e0a54 */
[----:B------:R-:W-:Y:S01]  /*6250*/  ISETP.GE.AND P6, PT, R86, RZ, PT ;  /* 0x000000ff5600720c */ /* 0x000fe20003fc6270 */
[----:B------:R-:W-:Y:S01]  /*6260*/  @!P5 IMAD.MOV R85, RZ, RZ, -R85 ;  /* 0x000000ffff55d224 */ /* 0x000fe200078e0a55 */
[----:B------:R-:W-:Y:S01]  /*6270*/  ISETP.GT.U32.AND P5, PT, R3, R124, PT ;  /* 0x0000007c0300720c */ /* 0x000fe20003fa4070 */
[----:B------:R-:W-:Y:S01]  /*6280*/  IMAD.HI.U32 R176, R5, R180, RZ ;  /* 0x000000b405b07227 */ /* 0x000fe200078e00ff */
[----:B------:R-:W-:-:S03]  /*6290*/  IABS R86, R88 ;  /* 0x0000005800567213 */ /* 0x000fc60000000000 */
[----:B------:R-:W-:Y:S02]  /*62a0*/  IMAD.MOV R176, RZ, RZ, -R176 ;  /* 0x000000ffffb07224 */ /* 0x000fe400078e0ab0 */
[--C-:B------:R-:W-:Y:S01]  /*62b0*/  @!P4 IMAD.IADD R175, R175, 0x1, -R3.reuse ;  /* 0x00000001afafc824 */ /* 0x100fe200078e0a03 */
[----:B------:R-:W-:Y:S01]  /*62c0*/  ISETP.GE.AND P4, PT, R87, RZ, PT ;  /* 0x000000ff5700720c */ /* 0x000fe20003f86270 */
[----:B------:R-:W-:Y:S02]  /*62d0*/  IMAD.MOV.U32 R87, RZ, RZ, R86 ;  /* 0x000000ffff577224 */ /* 0x000fe400078e0056 */
[----:B------:R-:W-:Y:S01]  /*62e0*/  IMAD R176, R3, R176, R180 ;  /* 0x000000b003b07224 */ /* 0x000fe200078e02b4 */
[----:B------:R-:W-:Y:S01]  /*62f0*/  IABS R180, R89 ;  /* 0x0000005900b47213 */ /* 0x000fe20000000000 */
[----:B------:R-:W-:Y:S02]  /*6300*/  @!P0 IMAD.IADD R95, R95, 0x1, -R3 ;  /* 0x000000015f5f8824 */ /* 0x000fe400078e0a03 */
[----:B------:R-:W-:-:S02]  /*6310*/  IMAD.MOV.U32 R86, RZ, RZ, R175 ;  /* 0x000000ffff567224 */ /* 0x000fc400078e00af */
[----:B------:R-:W-:Y:S01]  /*6320*/  @!P5 IMAD.IADD R124, R124, 0x1, -R3 ;  /* 0x000000017c7cd824 */ /* 0x000fe200078e0a03 */
[C---:B------:R-:W-:Y:S01]  /*6330*/  ISETP.GT.U32.AND P0, PT, R3.reuse, R95, PT ;  /* 0x0000005f0300720c */ /* 0x040fe20003f04070 */
[----:B------:R-:W-:Y:S01]  /*6340*/  @!P2 IMAD.MOV R86, RZ, RZ, -R86 ;  /* 0x000000ffff56a224 */ /* 0x000fe200078e0a56 */
[----:B------:R-:W-:Y:S01]  /*6350*/  ISETP.GT.U32.AND P2, PT, R3, R176, PT ;  /* 0x000000b00300720c */ /* 0x000fe20003f44070 */
[----:B------:R-:W-:Y:S01]  /*6360*/  IMAD.HI.U32 R186, R5, R181, RZ ;  /* 0x000000b505ba7227 */ /* 0x000fe200078e00ff */
[----:B------:R-:W-:-:S03]  /*6370*/  ISETP.GT.U32.AND P5, PT, R3, R124, PT ;  /* 0x0000007c0300720c */ /* 0x000fc60003fa4070 */
[----:B------:R-:W-:-:S04]  /*6380*/  IMAD.HI.U32 R182, R5, R87, RZ ;  /* 0x0000005705b67227 */ /* 0x000fc800078e00ff */
[----:B------:R-:W-:Y:S02]  /*6390*/  IMAD.MOV R186, RZ, RZ, -R186 ;  /* 0x000000ffffba7224 */ /* 0x000fe400078e0aba */
[----:B------:R-:W-:Y:S02]  /*63a0*/  IMAD.MOV R182, RZ, RZ, -R182 ;  /* 0x000000ffffb67224 */ /* 0x000fe400078e0ab6 */
[C---:B------:R-:W-:Y:S02]  /*63b0*/  IMAD R181, R3.reuse, R186, R181 ;  /* 0x000000ba03b57224 */ /* 0x040fe400078e02b5 */
[----:B------:R-:W-:Y:S01]  /*63c0*/  IMAD R175, R3, R182, R87 ;  /* 0x000000b603af7224 */ /* 0x000fe200078e0257 */
[----:B------:R-:W-:Y:S01]  /*63d0*/  IABS R182, R90 ;  /* 0x0000005a00b67213 */ /* 0x000fe20000000000 */
[--C-:B------:R-:W-:Y:S01]  /*63e0*/  @!P0 IMAD.IADD R95, R95, 0x1, -R3.reuse ;  /* 0x000000015f5f8824 */ /* 0x100fe200078e0a03 */
[----:B------:R-:W-:Y:S01]  /*63f0*/  ISETP.GT.U32.AND P0, PT, R3, R181, PT ;  /* 0x000000b50300720c */ /* 0x000fe20003f04070 */
[----:B------:R-:W-:-:S02]  /*6400*/  @!P2 IMAD.IADD R176, R176, 0x1, -R3 ;  /* 0x00000001b0b0a824 */ /* 0x000fc400078e0a03 */
[----:B------:R-:W-:Y:S01]  /*6410*/  @!P5 IMAD.IADD R124, R124, 0x1, -R3 ;  /* 0x000000017c7cd824 */ /* 0x000fe200078e0a03 */
[C---:B------:R-:W-:Y:S01]  /*6420*/  ISETP.GT.U32.AND P5, PT, R3.reuse, R175, PT ;  /* 0x000000af0300720c */ /* 0x040fe20003fa4070 */
[----:B------:R-:W-:Y:S01]  /*6430*/  IMAD.MOV.U32 R87, RZ, RZ, R95 ;  /* 0x000000ffff577224 */ /* 0x000fe200078e005f */
[----:B------:R-:W-:Y:S01]  /*6440*/  ISETP.GT.U32.AND P2, PT, R3, R176, PT ;  /* 0x000000b00300720c */ /* 0x000fe20003f44070 */
[----:B------:R-:W-:-:S04]  /*6450*/  IMAD.HI.U32 R186, R5, R180, RZ ;  /* 0x000000b405ba7227 */ /* 0x000fc800078e00ff */
[----:B------:R-:W-:Y:S01]  /*6460*/  @!P1 IMAD.MOV R87, RZ, RZ, -R87 ;  /* 0x000000ffff579224 */ /* 0x000fe200078e0a57 */
[----:B------:R-:W-:Y:S01]  /*6470*/  ISETP.GE.AND P1, PT, R88, RZ, PT ;  /* 0x000000ff5800720c */ /* 0x000fe20003f26270 */
[----:B------:R-:W-:Y:S02]  /*6480*/  IMAD.MOV R88, RZ, RZ, -R186 ;  /* 0x000000ffff587224 */ /* 0x000fe400078e0aba */
[----:B------:R-:W-:Y:S02]  /*6490*/  IMAD.MOV.U32 R95, RZ, RZ, R235 ;  /* 0x000000ffff5f7224 */ /* 0x000fe400078e00eb */
[----:B------:R-:W-:-:S04]  /*64a0*/  IMAD.HI.U32 R186, R5, R182, RZ ;  /* 0x000000b605ba7227 */ /* 0x000fc800078e00ff */
[----:B------:R-:W-:Y:S01]  /*64b0*/  @!P0 IMAD.IADD R181, R181, 0x1, -R3 ;  /* 0x00000001b5b58824 */ /* 0x000fe200078e0a03 */
[----:B------:R-:W-:Y:S01]  /*64c0*/  ISETP.GE.AND P0, PT, R89, RZ, PT ;  /* 0x000000ff5900720c */ /* 0x000fe20003f06270 */
[----:B------:R-:W-:Y:S02]  /*64d0*/  IMAD R180, R3, R88, R180 ;  /* 0x0000005803b47224 */ /* 0x000fe400078e02b4 */
[----:B------:R-:W-:-:S04]  /*64e0*/  IMAD.HI.U32 R89, R5, R95, RZ ;  /* 0x0000005f05597227 */ /* 0x000fc800078e00ff */
[----:B------:R-:W-:Y:S02]  /*64f0*/  IMAD.MOV.U32 R88, RZ, RZ, R124 ;  /* 0x000000ffff587224 */ /* 0x000fe400078e007c */
[----:B------:R-:W-:Y:S02]  /*6500*/  IMAD.MOV R124, RZ, RZ, -R186 ;  /* 0x000000ffff7c7224 */ /* 0x000fe400078e0aba */
[--C-:B------:R-:W-:Y:S01]  /*6510*/  @!P5 IMAD.IADD R175, R175, 0x1, -R3.reuse ;  /* 0x00000001afafd824 */ /* 0x100fe200078e0a03 */
[C---:B------:R-:W-:Y:S01]  /*6520*/  ISETP.GT.U32.AND P5, PT, R3.reuse, R181, PT ;  /* 0x000000b50300720c */ /* 0x040fe20003fa4070 */
[----:B------:R-:W-:Y:S01]  /*6530*/  @!P2 IMAD.IADD R176, R176, 0x1, -R3 ;  /* 0x00000001b0b0a824 */ /* 0x000fe200078e0a03 */
[C---:B------:R-:W-:Y:S01]  /*6540*/  ISETP.GT.U32.AND P2, PT, R3.reuse, R180, PT ;  /* 0x000000b40300720c */ /* 0x040fe20003f44070 */
[----:B------:R-:W-:Y:S02]  /*6550*/  IMAD.MOV R186, RZ, RZ, -R89 ;  /* 0x000000ffffba7224 */ /* 0x000fe400078e0a59 */
[----:B------:R-:W-:Y:S01]  /*6560*/  IMAD R124, R3, R124, R182 ;  /* 0x0000007c037c7224 */ /* 0x000fe200078e02b6 */
[----:B------:R-:W-:Y:S01]  /*6570*/  IABS R182, R92 ;  /* 0x0000005c00b67213 */ /* 0x000fe20000000000 */
[----:B------:R-:W-:-:S02]  /*6580*/  IMAD.MOV.U32 R89, RZ, RZ, R176 ;  /* 0x000000ffff597224 */ /* 0x000fc400078e00b0 */
[C---:B------:R-:W-:Y:S01]  /*6590*/  IMAD R95, R3.reuse, R186, R95 ;  /* 0x000000ba035f7224 */ /* 0x040fe200078e025f */
[----:B------:R-:W-:Y:S01]  /*65a0*/  IABS R186, R94 ;  /* 0x0000005e00ba7213 */ /* 0x000fe20000000000 */
[----:B------:R-:W-:Y:S01]  /*65b0*/  @!P6 IMAD.MOV R89, RZ, RZ, -R89 ;  /* 0x000000ffff59e224 */ /* 0x000fe200078e0a59 */
[C---:B------:R-:W-:Y:S01]  /*65c0*/  ISETP.GT.U32.AND P6, PT, R3.reuse, R124, PT ;  /* 0x0000007c0300720c */ /* 0x040fe20003fc4070 */
[----:B------:R-:W-:Y:S01]  /*65d0*/  @!P3 IMAD.MOV R88, RZ, RZ, -R88 ;  /* 0x000000ffff58b224 */ /* 0x000fe200078e0a58 */
[----:B------:R-:W-:Y:S01]  /*65e0*/  ISETP.GT.U32.AND P3, PT, R3, R175, PT ;  /* 0x000000af0300720c */ /* 0x000fe20003f64070 */
[--C-:B------:R-:W-:Y:S01]  /*65f0*/  @!P5 IMAD.IADD R181, R181, 0x1, -R3.reuse ;  /* 0x00000001b5b5d824 */ /* 0x100fe200078e0a03 */
[----:B------:R-:W-:Y:S01]  /*6600*/  ISETP.GT.U32.AND P5, PT, R3, R95, PT ;  /* 0x0000005f0300720c */ /* 0x000fe20003fa4070 */
[----:B------:R-:W-:Y:S01]  /*6610*/  @!P2 IMAD.IADD R180, R180, 0x1, -R3 ;  /* 0x00000001b4b4a824 */ /* 0x000fe200078e0a03 */
[----:B------:R-:W-:Y:S01]  /*6620*/  ISETP.GE.AND P2, PT, R91, RZ, PT ;  /* 0x000000ff5b00720c */ /* 0x000fe20003f46270 */
[----:B------:R-:W-:-:S02]  /*6630*/  IMAD.MOV.U32 R176, RZ, RZ, R182 ;  /* 0x000000ffffb07224 */ /* 0x000fc400078e00b6 */
[----:B------:R-:W-:Y:S02]  /*6640*/  IMAD.MOV.U32 R182, RZ, RZ, R186 ;  /* 0x000000ffffb67224 */ /* 0x000fe400078e00ba */
[----:B------:R-:W-:-:S04]  /*6650*/  IMAD.HI.U32 R235, R5, R176, RZ ;  /* 0x000000b005eb7227 */ /* 0x000fc800078e00ff */
[--C-:B------:R-:W-:Y:S01]  /*6660*/  @!P6 IMAD.IADD R124, R124, 0x1, -R3.reuse ;  /* 0x000000017c7ce824 */ /* 0x100fe200078e0a03 */
[----:B------:R-:W-:Y:S01]  /*6670*/  ISETP.GT.U32.AND P6, PT, R3, R180, PT ;  /* 0x000000b40300720c */ /* 0x000fe20003fc4070 */
[----:B------:R-:W-:Y:S01]  /*6680*/  @!P3 IMAD.IADD R175, R175, 0x1, -R3 ;  /* 0x00000001afafb824 */ /* 0x000fe200078e0a03 */
[----:B------:R-:W-:Y:S01]  /*6690*/  ISETP.GE.AND P3, PT, R90, RZ, PT ;  /* 0x000000ff5a00720c */ /* 0x000fe20003f66270 */
[----:B------:R-:W-:Y:S02]  /*66a0*/  IMAD.MOV R235, RZ, RZ, -R235 ;  /* 0x000000ffffeb7224 */ /* 0x000fe400078e0aeb */
[----:B------:R-:W-:Y:S01]  /*66b0*/  @!P5 IMAD.IADD R95, R95, 0x1, -R3 ;  /* 0x000000015f5fd824 */ /* 0x000fe200078e0a03 */
[----:B------:R-:W-:Y:S01]  /*66c0*/  ISETP.GT.U32.AND P5, PT, R3, R124, PT ;  /* 0x0000007c0300720c */ /* 0x000fe20003fa4070 */
[----:B------:R-:W-:-:S04]  /*66d0*/  IMAD.HI.U32 R186, R5, R182, RZ ;  /* 0x000000b605ba7227 */ /* 0x000fc800078e00ff */
[----:B------:R-:W-:Y:S02]  /*66e0*/  IMAD.MOV.U32 R91, RZ, RZ, R175 ;  /* 0x000000ffff5b7224 */ /* 0x000fe400078e00af */
[C---:B------:R-:W-:Y:S01]  /*66f0*/  IMAD R175, R3.reuse, R235, R176 ;  /* 0x000000eb03af7224 */ /* 0x040fe200078e02b0 */
[----:B------:R-:W-:Y:S01]  /*6700*/  IABS R176, R97 ;  /* 0x0000006100b07213 */ /* 0x000fe20000000000 */
[----:B------:R-:W-:Y:S02]  /*6710*/  IMAD.MOV.U32 R90, RZ, RZ, R181 ;  /* 0x000000ffff5a7224 */ /* 0x000fe400078e00b5 */
[----:B------:R-:W-:Y:S02]  /*6720*/  IMAD.MOV R186, RZ, RZ, -R186 ;  /* 0x000000ffffba7224 */ /* 0x000fe400078e0aba */
[----:B------:R-:W-:Y:S01]  /*6730*/  IMAD.MOV.U32 R181, RZ, RZ, R236 ;  /* 0x000000ffffb57224 */ /* 0x000fe200078e00ec */
[----:B------:R-:W-:Y:S01]  /*6740*/  IABS R236, R96 ;  /* 0x0000006000ec7213 */ /* 0x000fe20000000000 */
[----:B------:R-:W-:Y:S01]  /*6750*/  @!P1 IMAD.MOV R91, RZ, RZ, -R91 ;  /* 0x000000ffff5b9224 */ /* 0x000fe200078e0a5b */
[----:B------:R-:W-:Y:S01]  /*6760*/  ISETP.GE.AND P1, PT, R92, RZ, PT ;  /* 0x000000ff5c00720c */ /* 0x000fe20003f26270 */
[----:B------:R-:W-:Y:S01]  /*6770*/  @!P6 IMAD.IADD R180, R180, 0x1, -R3 ;  /* 0x00000001b4b4e824 */ /* 0x000fe200078e0a03 */
[C---:B------:R-:W-:Y:S01]  /*6780*/  ISETP.GT.U32.AND P6, PT, R3.reuse, R175, PT ;  /* 0x000000af0300720c */ /* 0x040fe20003fc4070 */
[----:B------:R-:W-:Y:S01]  /*6790*/  IMAD R182, R3, R186, R182 ;  /* 0x000000ba03b67224 */ /* 0x000fe200078e02b6 */
[----:B------:R-:W-:Y:S01]  /*67a0*/  IABS R186, R105 ;  /* 0x0000006900ba7213 */ /* 0x000fe20000000000 */
[----:B------:R-:W-:-:S04]  /*67b0*/  IMAD.HI.U32 R92, R5, R181, RZ ;  /* 0x000000b5055c7227 */ /* 0x000fc800078e00ff */
[----:B------:R-:W-:Y:S01]  /*67c0*/  @!P4 IMAD.MOV R90, RZ, RZ, -R90 ;  /* 0x000000ffff5ac224 */ /* 0x000fe200078e0a5a */
[C---:B------:R-:W-:Y:S01]  /*67d0*/  ISETP.GT.U32.AND P4, PT, R3.reuse, R95, PT ;  /* 0x0000005f0300720c */ /* 0x040fe20003f84070 */
[----:B------:R-:W-:Y:S02]  /*67e0*/  IMAD.MOV R92, RZ, RZ, -R92 ;  /* 0x000000ffff5c7224 */ /* 0x000fe400078e0a5c */
[----:B------:R-:W-:Y:S01]  /*67f0*/  @!P5 IMAD.IADD R124, R124, 0x1, -R3 ;  /* 0x000000017c7cd824 */ /* 0x000fe200078e0a03 */
[C---:B------:R-:W-:Y:S01]  /*6800*/  ISETP.GT.U32.AND P5, PT, R3.reuse, R182, PT ;  /* 0x000000b60300720c */ /* 0x040fe20003fa4070 */
[----:B------:R-:W-:Y:S02]  /*6810*/  IMAD R181, R3, R92, R181 ;  /* 0x0000005c03b57224 */ /* 0x000fe400078e02b5 */
[----:B------:R-:W-:Y:S02]  /*6820*/  @!P6 IMAD.IADD R175, R175, 0x1, -R3 ;  /* 0x00000001afafe824 */ /* 0x000fe400078e0a03 */
[----:B------:R-:W-:Y:S01]  /*6830*/  IMAD.HI.U32 R235, R5, R176, RZ ;  /* 0x000000b005eb7227 */ /* 0x000fe200078e00ff */
[----:B------:R-:W-:-:S03]  /*6840*/  ISETP.GT.U32.AND P6, PT, R3, R181, PT ;  /* 0x000000b50300720c */ /* 0x000fc60003fc4070 */
[----:B------:R-:W-:Y:S01]  /*6850*/  @!P4 IMAD.IADD R95, R95, 0x1, -R3 ;  /* 0x000000015f5fc824 */ /* 0x000fe200078e0a03 */
[----:B------:R-:W-:Y:S01]  /*6860*/  ISETP.GE.AND P4, PT, R94, RZ, PT ;  /* 0x000000ff5e00720c */ /* 0x000fe20003f86270 */
[----:B------:R-:W-:-:S04]  /*6870*/  IMAD.HI.U32 R94, R5, R236, RZ ;  /* 0x000000ec055e7227 */ /* 0x000fc800078e00ff */
[--C-:B------:R-:W-:Y:S01]  /*6880*/  @!P5 IMAD.IADD R182, R182, 0x1, -R3.reuse ;  /* 0x00000001b6b6d824 */ /* 0x100fe200078e0a03 */
[----:B------:R-:W-:Y:S01]  /*6890*/  ISETP.GT.U32.AND P5, PT, R3, R175, PT ;  /* 0x000000af0300720c */ /* 0x000fe20003fa4070 */
[----:B------:R-:W-:Y:S02]  /*68a0*/  IMAD.MOV R94, RZ, RZ, -R94 ;  /* 0x000000ffff5e7224 */ /* 0x000fe400078e0a5e */
[----:B------:R-:W-:Y:S02]  /*68b0*/  @!P6 IMAD.IADD R181, R181, 0x1, -R3 ;  /* 0x00000001b5b5e824 */ /* 0x000fe400078e0a03 */
[----:B------:R-:W-:Y:S02]  /*68c0*/  IMAD.MOV.U32 R92, RZ, RZ, R180 ;  /* 0x000000ffff5c7224 */ /* 0x000fe400078e00b4 */
[----:B------:R-:W-:Y:S01]  /*68d0*/  IMAD.MOV R235, RZ, RZ, -R235 ;  /* 0x000000ffffeb7224 */ /* 0x000fe200078e0aeb */
[C---:B------:R-:W-:Y:S01]  /*68e0*/  ISETP.GT.U32.AND P6, PT, R3.reuse, R181, PT ;  /* 0x000000b50300720c */ /* 0x040fe20003fc4070 */
[----:B------:R-:W-:Y:S01]  /*68f0*/  IMAD R180, R3, R94, R236 ;  /* 0x0000005e03b47224 */ /* 0x000fe200078e02ec */
[----:B------:R-:W-:Y:S01]  /*6900*/  IABS R94, R98 ;  /* 0x00000062005e7213 */ /* 0x000fe20000000000 */
[----:B------:R-:W-:Y:S01]  /*6910*/  @!P0 IMAD.MOV R92, RZ, RZ, -R92 ;  /* 0x000000ffff5c8224 */ /* 0x000fe200078e0a5c */
[----:B------:R-:W-:Y:S01]  /*6920*/  ISETP.GE.AND P0, PT, R93, RZ, PT ;  /* 0x000000ff5d00720c */ /* 0x000fe20003f06270 */
[----:B------:R-:W-:Y:S01]  /*6930*/  IMAD R176, R3, R235, R176 ;  /* 0x000000eb03b07224 */ /* 0x000fe200078e02b0 */
[----:B------:R-:W-:Y:S01]  /*6940*/  IABS R236, R101 ;  /* 0x0000006500ec7213 */ /* 0x000fe20000000000 */
[----:B------:R-:W-:-:S04]  /*6950*/  IMAD.HI.U32 R235, R5, R186, RZ ;  /* 0x000000ba05eb7227 */ /* 0x000fc800078e00ff */
[----:B------:R-:W-:Y:S01]  /*6960*/  @!P5 IMAD.IADD R175, R175, 0x1, -R3 ;  /* 0x00000001afafd824 */ /* 0x000fe200078e0a03 */
[----:B------:R-:W-:Y:S01]  /*6970*/  ISETP.GT.U32.AND P5, PT, R3, R180, PT ;  /* 0x000000b40300720c */ /* 0x000fe20003fa4070 */
[----:B------:R-:W-:Y:S02]  /*6980*/  IMAD.MOV.U32 R93, RZ, RZ, R124 ;  /* 0x000000ffff5d7224 */ /* 0x000fe400078e007c */
[----:B------:R-:W-:Y:S02]  /*6990*/  IMAD.MOV.U32 R124, RZ, RZ, R94 ;  /* 0x000000ffff7c7224 */ /* 0x000fe400078e005e */
[----:B------:R-:W-:Y:S02]  /*69a0*/  IMAD.MOV.U32 R94, RZ, RZ, R95 ;  /* 0x000000ffff5e7224 */ /* 0x000fe400078e005f */
[----:B------:R-:W-:Y:S02]  /*69b0*/  IMAD.MOV R235, RZ, RZ, -R235 ;  /* 0x000000ffffeb7224 */ /* 0x000fe400078e0aeb */
[----:B------:R-:W-:-:S02]  /*69c0*/  IMAD.MOV.U32 R95, RZ, RZ, R175 ;  /* 0x000000ffff5f7224 */ /* 0x000fc400078e00af */
[C---:B------:R-:W-:Y:S01]  /*69d0*/  IMAD R175, R3.reuse, R235, R186 ;  /* 0x000000eb03af7224 */ /* 0x040fe200078e02ba */
[----:B------:R-:W-:Y:S01]  /*69e0*/  IABS R186, R99 ;  /* 0x0000006300ba7213 */ /* 0x000fe20000000000 */
[----:B------:R-:W-:Y:S01]  /*69f0*/  @!P1 IMAD.MOV R95, RZ, RZ, -R95 ;  /* 0x000000ffff5f9224 */ /* 0x000fe200078e0a5f */
[C---:B------:R-:W-:Y:S01]  /*6a00*/  ISETP.GT.U32.AND P1, PT, R3.reuse, R176, PT ;  /* 0x000000b00300720c */ /* 0x040fe20003f24070 */
[----:B------:R-:W-:Y:S01]  /*6a10*/  @!P3 IMAD.MOV R93, RZ, RZ, -R93 ;  /* 0x000000ffff5db224 */ /* 0x000fe200078e0a5d */
[----:B------:R-:W-:Y:S01]  /*6a20*/  ISETP.GT.U32.AND P3, PT, R3, R182, PT ;  /* 0x000000b60300720c */ /* 0x000fe20003f64070 */
[----:B------:R-:W-:Y:S01]  /*6a30*/  @!P6 IMAD.IADD R181, R181, 0x1, -R3 ;  /* 0x00000001b5b5e824 */ /* 0x000fe200078e0a03 */
[----:B------:R-:W-:Y:S01]  /*6a40*/  ISETP.GT.U32.AND P6, PT, R3, R175, PT ;  /* 0x000000af0300720c */ /* 0x000fe20003fc4070 */
[----:B------:R-:W-:Y:S01]  /*6a50*/  @!P2 IMAD.MOV R94, RZ, RZ, -R94 ;  /* 0x000000ffff5ea224 */ /* 0x000fe200078e0a5e */
[----:B------:R-:W-:Y:S01]  /*6a60*/  ISETP.GE.AND P2, PT, R96, RZ, PT ;  /* 0x000000ff6000720c */ /* 0x000fe20003f46270 */
[----:B------:R-:W-:Y:S01]  /*6a70*/  IMAD.HI.U32 R96, R5, R124, RZ ;  /* 0x0000007c05607227 */ /* 0x000fe200078e00ff */
[----:B------:R-:W-:-:S03]  /*6a80*/  IABS R235, R100 ;  /* 0x0000006400eb7213 */ /* 0x000fc60000000000 */
[----:B------:R-:W-:Y:S02]  /*6a90*/  IMAD.MOV R96, RZ, RZ, -R96 ;  /* 0x000000ffff607224 */ /* 0x000fe400078e0a60 */
[--C-:B------:R-:W-:Y:S02]  /*6aa0*/  @!P1 IMAD.IADD R176, R176, 0x1, -R3.reuse ;  /* 0x00000001b0b09824 */ /* 0x100fe400078e0a03 */
[--C-:B------:R-:W-:Y:S01]  /*6ab0*/  @!P3 IMAD.IADD R182, R182, 0x1, -R3.reuse ;  /* 0x00000001b6b6b824 */ /* 0x100fe200078e0a03 */
[----:B------:R-:W-:Y:S01]  /*6ac0*/  ISETP.GE.AND P3, PT, R97, RZ, PT ;  /* 0x000000ff6100720c */ /* 0x000fe20003f66270 */
[----:B------:R-:W-:Y:S02]  /*6ad0*/  IMAD R124, R3, R96, R124 ;  /* 0x00000060037c7224 */ /* 0x000fe400078e027c */
[----:B------:R-:W-:Y:S01]  /*6ae0*/  @!P6 IMAD.IADD R175, R175, 0x1, -R3 ;  /* 0x00000001afafe824 */ /* 0x000fe200078e0a03 */
[----:B------:R-:W-:Y:S01]  /*6af0*/  ISETP.GT.U32.AND P6, PT, R3, R176, PT ;  /* 0x000000b00300720c */ /* 0x000fe20003fc4070 */
[----:B------:R-:W-:-:S02]  /*6b00*/  IMAD.MOV.U32 R96, RZ, RZ, R182 ;  /* 0x000000ffff607224 */ /* 0x000fc400078e00b6 */
[----:B------:R-:W-:-:S04]  /*6b10*/  IMAD.HI.U32 R182, R5, R186, RZ ;  /* 0x000000ba05b67227 */ /* 0x000fc800078e00ff */
[----:B------:R-:W-:Y:S01]  /*6b20*/  @!P5 IMAD.IADD R180, R180, 0x1, -R3 ;  /* 0x00000001b4b4d824 */ /* 0x000fe200078e0a03 */
[----:B------:R-:W-:Y:S01]  /*6b30*/  ISETP.GE.AND P5, PT, R105, RZ, PT ;  /* 0x000000ff6900720c */ /* 0x000fe20003fa6270 */
[----:B------:R-:W-:Y:S01]  /*6b40*/  IMAD.MOV R182, RZ, RZ, -R182 ;  /* 0x000000ffffb67224 */ /* 0x000fe200078e0ab6 */
[----:B------:R-:W-:Y:S01]  /*6b50*/  IABS R105, R102 ;  /* 0x0000006600697213 */ /* 0x000fe20000000000 */
[----:B------:R-:W-:Y:S01]  /*6b60*/  IMAD.MOV.U32 R97, RZ, RZ, R181 ;  /* 0x000000ffff617224 */ /* 0x000fe200078e00b5 */
[C---:B------:R-:W-:Y:S01]  /*6b70*/  ISETP.GT.U32.AND P1, PT, R3.reuse, R180, PT ;  /* 0x000000b40300720c */ /* 0x040fe20003f24070 */
[----:B------:R-:W-:Y:S02]  /*6b80*/  IMAD R186, R3, R182, R186 ;  /* 0x000000b603ba7224 */ /* 0x000fe400078e02ba */
[----:B------:R-:W-:Y:S02]  /*6b90*/  @!P6 IMAD.IADD R176, R176, 0x1, -R3 ;  /* 0x00000001b0b0e824 */ /* 0x000fe400078e0a03 */
[----:B------:R-:W-:Y:S01]  /*6ba0*/  IMAD.HI.U32 R182, R5, R235, RZ ;  /* 0x000000eb05b67227 */ /* 0x000fe200078e00ff */
[----:B------:R-:W-:-:S03]  /*6bb0*/  ISETP.GT.U32.AND P6, PT, R3, R186, PT ;  /* 0x000000ba0300720c */ /* 0x000fc60003fc4070 */
[----:B------:R-:W-:Y:S01]  /*6bc0*/  @!P0 IMAD.MOV R97, RZ, RZ, -R97 ;  /* 0x000000ffff618224 */ /* 0x000fe200078e0a61 */
[C---:B------:R-:W-:Y:S01]  /*6bd0*/  ISETP.GT.U32.AND P0, PT, R3.reuse, R124, PT ;  /* 0x0000007c0300720c */ /* 0x040fe20003f04070 */
[----:B------:R-:W-:Y:S01]  /*6be0*/  @!P4 IMAD.MOV R96, RZ, RZ, -R96 ;  /* 0x000000ffff60c224 */ /* 0x000fe200078e0a60 */
[----:B------:R-:W-:Y:S01]  /*6bf0*/  ISETP.GT.U32.AND P4, PT, R3, R175, PT ;  /* 0x000000af0300720c */ /* 0x000fe20003f84070 */
[----:B------:R-:W-:Y:S01]  /*6c00*/  IMAD.MOV.U32 R181, RZ, RZ, R236 ;  /* 0x000000ffffb57224 */ /* 0x000fe200078e00ec */
[----:B------:R-:W-:Y:S01]  /*6c10*/  IABS R236, R106 ;  /* 0x0000006a00ec7213 */ /* 0x000fe20000000000 */
[----:B------:R-:W-:Y:S02]  /*6c20*/  IMAD.MOV R182, RZ, RZ, -R182 ;  /* 0x000000ffffb67224 */ /* 0x000fe400078e0ab6 */
[----:B------:R-:W-:Y:S01]  /*6c30*/  @!P1 IMAD.IADD R180, R180, 0x1, -R3 ;  /* 0x00000001b4b49824 */ /* 0x000fe200078e0a03 */
[----:B------:R-:W-:Y:S01]  /*6c40*/  ISETP.GE.AND P1, PT, R98, RZ, PT ;  /* 0x000000ff6200720c */ /* 0x000fe20003f26270 */
[----:B------:R-:W-:-:S04]  /*6c50*/  IMAD.HI.U32 R98, R5, R181, RZ ;  /* 0x000000b505627227 */ /* 0x000fc800078e00ff */
[C---:B------:R-:W-:Y:S01]  /*6c60*/  IMAD R235, R3.reuse, R182, R235 ;  /* 0x000000b603eb7224 */ /* 0x040fe200078e02eb */
[----:B------:R-:W-:Y:S01]  /*6c70*/  IABS R182, R103 ;  /* 0x0000006700b67213 */ /* 0x000fe20000000000 */
[----:B------:R-:W-:Y:S02]  /*6c80*/  IMAD.MOV R98, RZ, RZ, -R98 ;  /* 0x000000ffff627224 */ /* 0x000fe400078e0a62 */
[----:B------:R-:W-:Y:S01]  /*6c90*/  @!P6 IMAD.IADD R186, R186, 0x1, -R3 ;  /* 0x00000001babae824 */ /* 0x000fe200078e0a03 */
[C---:B------:R-:W-:Y:S01]  /*6ca0*/  ISETP.GT.U32.AND P6, PT, R3.reuse, R235, PT ;  /* 0x000000eb0300720c */ /* 0x040fe20003fc4070 */
[----:B------:R-:W-:Y:S02]  /*6cb0*/  IMAD R181, R3, R98, R181 ;  /* 0x0000006203b57224 */ /* 0x000fe400078e02b5 */
[----:B------:R-:W-:Y:S01]  /*6cc0*/  @!P0 IMAD.IADD R124, R124, 0x1, -R3 ;  /* 0x000000017c7c8824 */ /* 0x000fe200078e0a03 */
[----:B------:R-:W-:Y:S01]  /*6cd0*/  ISETP.GE.AND P0, PT, R100, RZ, PT ;  /* 0x000000ff6400720c */ /* 0x000fe20003f06270 */
[----:B------:R-:W-:-:S02]  /*6ce0*/  IMAD.MOV.U32 R98, RZ, RZ, R180 ;  /* 0x000000ffff627224 */ /* 0x000fc400078e00b4 */
[----:B------:R-:W-:Y:S01]  /*6cf0*/  @!P4 IMAD.IADD R175, R175, 0x1, -R3 ;  /* 0x00000001afafc824 */ /* 0x000fe200078e0a03 */
[----:B------:R-:W-:Y:S01]  /*6d00*/  ISETP.GE.AND P4, PT, R99, RZ, PT ;  /* 0x000000ff6300720c */ /* 0x000fe20003f86270 */
[----:B------:R-:W-:-:S04]  /*6d10*/  IMAD.HI.U32 R99, R5, R105, RZ ;  /* 0x0000006905637227 */ /* 0x000fc800078e00ff */
[----:B------:R-:W-:Y:S01]  /*6d20*/  @!P2 IMAD.MOV R98, RZ, RZ, -R98 ;  /* 0x000000ffff62a224 */ /* 0x000fe200078e0a62 */
[----:B------:R-:W-:Y:S01]  /*6d30*/  ISETP.GT.U32.AND P2, PT, R3, R124, PT ;  /* 0x0000007c0300720c */ /* 0x000fe20003f44070 */
[----:B------:R-:W-:Y:S02]  /*6d40*/  IMAD.MOV R180, RZ, RZ, -R99 ;  /* 0x000000ffffb47224 */ /* 0x000fe400078e0a63 */
[----:B------:R-:W-:Y:S01]  /*6d50*/  IMAD.MOV.U32 R99, RZ, RZ, R176 ;  /* 0x000000ffff637224 */ /* 0x000fe200078e00b0 */
[----:B------:R-:W-:Y:S01]  /*6d60*/  IABS R176, R104 ;  /* 0x0000006800b07213 */ /* 0x000fe20000000000 */
[----:B------:R-:W-:Y:S02]  /*6d70*/  IMAD.MOV.U32 R100, RZ, RZ, R175 ;  /* 0x000000ffff647224 */ /* 0x000fe400078e00af */
[----:B------:R-:W-:Y:S02]  /*6d80*/  @!P6 IMAD.IADD R235, R235, 0x1, -R3 ;  /* 0x00000001ebebe824 */ /* 0x000fe400078e0a03 */
[----:B------:R-:W-:Y:S01]  /*6d90*/  @!P3 IMAD.MOV R99, RZ, RZ, -R99 ;  /* 0x000000ffff63b224 */ /* 0x000fe200078e0a63 */
[C---:B------:R-:W-:Y:S01]  /*6da0*/  ISETP.GT.U32.AND P3, PT, R3.reuse, R186, PT ;  /* 0x000000ba0300720c */ /* 0x040fe20003f64070 */
[----:B------:R-:W-:Y:S01]  /*6db0*/  @!P5 IMAD.MOV R100, RZ, RZ, -R100 ;  /* 0x000000ffff64d224 */ /* 0x000fe200078e0a64 */
[C---:B------:R-:W-:Y:S01]  /*6dc0*/  ISETP.GT.U32.AND P5, PT, R3.reuse, R181, PT ;  /* 0x000000b50300720c */ /* 0x040fe20003fa4070 */
[C---:B------:R-:W-:Y:S01]  /*6dd0*/  IMAD R105, R3.reuse, R180, R105 ;  /* 0x000000b403697224 */ /* 0x040fe200078e0269 */
[----:B------:R-:W-:Y:S01]  /*6de0*/  ISETP.GT.U32.AND P6, PT, R3, R235, PT ;  /* 0x000000eb0300720c */ /* 0x000fe20003fc4070 */
[----:B------:R-:W-:-:S04]  /*6df0*/  IMAD.HI.U32 R175, R5, R182, RZ ;  /* 0x000000b605af7227 */ /* 0x000fc800078e00ff */
[----:B------:R-:W-:Y:S01]  /*6e00*/  @!P2 IMAD.IADD R124, R124, 0x1, -R3 ;  /* 0x000000017c7ca824 */ /* 0x000fe200078e0a03 */
[----:B------:R-:W-:Y:S01]  /*6e10*/  ISETP.GT.U32.AND P2, PT, R3, R105, PT ;  /* 0x000000690300720c */ /* 0x000fe20003f44070 */
[----:B------:R-:W-:Y:S02]  /*6e20*/  IMAD.MOV R175, RZ, RZ, -R175 ;  /* 0x000000ffffaf7224 */ /* 0x000fe400078e0aaf */
[--C-:B------:R-:W-:Y:S01]  /*6e30*/  @!P3 IMAD.IADD R186, R186, 0x1, -R3.reuse ;  /* 0x00000001babab824 */ /* 0x100fe200078e0a03 */
[----:B------:R-:W-:Y:S01]  /*6e40*/  ISETP.GE.AND P3, PT, R101, RZ, PT ;  /* 0x000000ff6500720c */ /* 0x000fe20003f66270 */
[----:B------:R-:W-:Y:S01]  /*6e50*/  IMAD R182, R3, R175, R182 ;  /* 0x000000af03b67224 */ /* 0x000fe200078e02b6 */
[----:B------:R-:W-:Y:S01]  /*6e60*/  IABS R175, R107 ;  /* 0x0000006b00af7213 */ /* 0x000fe20000000000 */
[--C-:B------:R-:W-:Y:S02]  /*6e70*/  @!P5 IMAD.IADD R181, R181, 0x1, -R3.reuse ;  /* 0x00000001b5b5d824 */ /* 0x100fe400078e0a03 */
[----:B------:R-:W-:Y:S01]  /*6e80*/  @!P6 IMAD.IADD R235, R235, 0x1, -R3 ;  /* 0x00000001ebebe824 */ /* 0x000fe200078e0a03 */
[C---:B------:R-:W-:Y:S01]  /*6e90*/  ISETP.GT.U32.AND P6, PT, R3.reuse, R182, PT ;  /* 0x000000b60300720c */ /* 0x040fe20003fc4070 */
[----:B------:R-:W-:Y:S01]  /*6ea0*/  IMAD.MOV.U32 R101, RZ, RZ, R124 ;  /* 0x000000ffff657224 */ /* 0x000fe200078e007c */
[----:B------:R-:W-:Y:S01]  /*6eb0*/  ISETP.GT.U32.AND P5, PT, R3, R181, PT ;  /* 0x000000b50300720c */ /* 0x000fe20003fa4070 */
[----:B------:R-:W-:-:S04]  /*6ec0*/  IMAD.HI.U32 R124, R5, R236, RZ ;  /* 0x000000ec057c7227 */ /* 0x000fc800078e00ff */
[----:B------:R-:W-:-:S04]  /*6ed0*/  IMAD.HI.U32 R180, R5, R176, RZ ;  /* 0x000000b005b47227 */ /* 0x000fc800078e00ff */
[--C-:B------:R-:W-:Y:S02]  /*6ee0*/  @!P2 IMAD.IADD R105, R105, 0x1, -R3.reuse ;  /* 0x000000016969a824 */ /* 0x100fe400078e0a03 */
[----:B------:R-:W-:Y:S02]  /*6ef0*/  IMAD.MOV R124, RZ, RZ, -R124 ;  /* 0x000000ffff7c7224 */ /* 0x000fe400078e0a7c */
[----:B------:R-:W-:Y:S01]  /*6f00*/  IMAD.MOV R180, RZ, RZ, -R180 ;  /* 0x000000ffffb47224 */ /* 0x000fe200078e0ab4 */
[C---:B------:R-:W-:Y:S01]  /*6f10*/  ISETP.GT.U32.AND P2, PT, R3.reuse, R105, PT ;  /* 0x000000690300720c */ /* 0x040fe20003f44070 */
[C---:B------:R-:W-:Y:S01]  /*6f20*/  IMAD R124, R3.reuse, R124, R236 ;  /* 0x0000007c037c7224 */ /* 0x040fe200078e02ec */
[----:B------:R-:W-:Y:S01]  /*6f30*/  IABS R236, R110 ;  /* 0x0000006e00ec7213 */ /* 0x000fe20000000000 */
[C---:B------:R-:W-:Y:S01]  /*6f40*/  IMAD R176, R3.reuse, R180, R176 ;  /* 0x000000b403b07224 */ /* 0x040fe200078e02b0 */
[----:B------:R-:W-:Y:S01]  /*6f50*/  IABS R180, R109 ;  /* 0x0000006d00b47213 */ /* 0x000fe20000000000 */
[--C-:B------:R-:W-:Y:S01]  /*6f60*/  @!P6 IMAD.IADD R182, R182, 0x1, -R3.reuse ;  /* 0x00000001b6b6e824 */ /* 0x100fe200078e0a03 */
[----:B------:R-:W-:Y:S01]  /*6f70*/  ISETP.GT.U32.AND P6, PT, R3, R124, PT ;  /* 0x0000007c0300720c */ /* 0x000fe20003fc4070 */
[----:B------:R-:W-:Y:S01]  /*6f80*/  @!P5 IMAD.IADD R181, R181, 0x1, -R3 ;  /* 0x00000001b5b5d824 */ /* 0x000fe200078e0a03 */
[----:B------:R-:W-:Y:S01]  /*6f90*/  ISETP.GT.U32.AND P5, PT, R3, R176, PT ;  /* 0x000000b00300720c */ /* 0x000fe20003fa4070 */
[----:B------:R-:W-:Y:S01]  /*6fa0*/  @!P1 IMAD.MOV R101, RZ, RZ, -R101 ;  /* 0x000000ffff659224 */ /* 0x000fe200078e0a65 */
[----:B------:R-:W-:Y:S01]  /*6fb0*/  ISETP.GE.AND P1, PT, R102, RZ, PT ;  /* 0x000000ff6600720c */ /* 0x000fe20003f26270 */
[----:B------:R-:W-:-:S04]  /*6fc0*/  IMAD.HI.U32 R102, R5, R175, RZ ;  /* 0x000000af05667227 */ /* 0x000fc800078e00ff */
[----:B------:R-:W-:Y:S01]  /*6fd0*/  @!P2 IMAD.IADD R105, R105, 0x1, -R3 ;  /* 0x000000016969a824 */ /* 0x000fe200078e0a03 */
[----:B------:R-:W-:Y:S01]  /*6fe0*/  ISETP.GE.AND P2, PT, R103, RZ, PT ;  /* 0x000000ff6700720c */ /* 0x000fe20003f46270 */
[----:B------:R-:W-:Y:S02]  /*6ff0*/  IMAD.MOV R102, RZ, RZ, -R102 ;  /* 0x000000ffff667224 */ /* 0x000fe400078e0a66 */
[----:B------:R-:W-:-:S04]  /*7000*/  IMAD.HI.U32 R103, R5, R180, RZ ;  /* 0x000000b405677227 */ /* 0x000fc800078e00ff */
[C---:B------:R-:W-:Y:S02]  /*7010*/  IMAD R175, R3.reuse, R102, R175 ;  /* 0x0000006603af7224 */ /* 0x040fe400078e02af */
[----:B------:R-:W-:Y:S02]  /*7020*/  @!P6 IMAD.IADD R124, R124, 0x1, -R3 ;  /* 0x000000017c7ce824 */ /* 0x000fe400078e0a03 */
[----:B------:R-:W-:Y:S02]  /*7030*/  IMAD.MOV R103, RZ, RZ, -R103 ;  /* 0x000000ffff677224 */ /* 0x000fe400078e0a67 */
[----:B------:R-:W-:Y:S01]  /*7040*/  IMAD.MOV.U32 R102, RZ, RZ, R186 ;  /* 0x000000ffff667224 */ /* 0x000fe200078e00ba */
[C---:B------:R-:W-:Y:S01]  /*7050*/  ISETP.GT.U32.AND P6, PT, R3.reuse, R124, PT ;  /* 0x0000007c0300720c */ /* 0x040fe20003fc4070 */
[----:B------:R-:W-:Y:S01]  /*7060*/  @!P5 IMAD.IADD R176, R176, 0x1, -R3 ;  /* 0x00000001b0b0d824 */ /* 0x000fe200078e0a03 */
[----:B------:R-:W-:Y:S01]  /*7070*/  ISETP.GE.AND P5, PT, R104, RZ, PT ;  /* 0x000000ff6800720c */ /* 0x000fe20003fa6270 */
[----:B------:R-:W-:-:S02]  /*7080*/  IMAD R180, R3, R103, R180 ;  /* 0x0000006703b47224 */ /* 0x000fc400078e02b4 */
[----:B------:R-:W-:Y:S01]  /*7090*/  @!P4 IMAD.MOV R102, RZ, RZ, -R102 ;  /* 0x000000ffff66c224 */ /* 0x000fe200078e0a66 */
[----:B------:R-:W-:Y:S01]  /*70a0*/  ISETP.GT.U32.AND P4, PT, R3, R182, PT ;  /* 0x000000b60300720c */ /* 0x000fe20003f84070 */
[----:B------:R-:W-:Y:S02]  /*70b0*/  IMAD.MOV.U32 R104, RZ, RZ, R181 ;  /* 0x000000ffff687224 */ /* 0x000fe400078e00b5 */
[----:B------:R-:W-:-:S04]  /*70c0*/  IMAD.HI.U32 R186, R5, R239, RZ ;  /* 0x000000ef05ba7227 */ /* 0x000fc800078e00ff */
[----:B------:R-:W-:Y:S02]  /*70d0*/  IMAD.MOV.U32 R103, RZ, RZ, R235 ;  /* 0x000000ffff677224 */ /* 0x000fe400078e00eb */
[----:B------:R-:W-:Y:S01]  /*70e0*/  @!P3 IMAD.MOV R104, RZ, RZ, -R104 ;  /* 0x000000ffff68b224 */ /* 0x000fe200078e0a68 */
[C---:B------:R-:W-:Y:S01]  /*70f0*/  ISETP.GT.U32.AND P3, PT, R3.reuse, R180, PT ;  /* 0x000000b40300720c */ /* 0x040fe20003f64070 */
[----:B------:R-:W-:Y:S02]  /*7100*/  IMAD.MOV R186, RZ, RZ, -R186 ;  /* 0x000000ffffba7224 */ /* 0x000fe400078e0aba */
[----:B------:R-:W-:Y:S01]  /*7110*/  @!P0 IMAD.MOV R103, RZ, RZ, -R103 ;  /* 0x000000ffff678224 */ /* 0x000fe200078e0a67 */
[C---:B------:R-:W-:Y:S01]  /*7120*/  ISETP.GT.U32.AND P0, PT, R3.reuse, R176, PT ;  /* 0x000000b00300720c */ /* 0x040fe20003f04070 */
[----:B------:R-:W-:Y:S01]  /*7130*/  IMAD R181, R3, R186, R239 ;  /* 0x000000ba03b57224 */ /* 0x000fe200078e02ef */
[----:B------:R-:W-:Y:S01]  /*7140*/  IABS R186, R111 ;  /* 0x0000006f00ba7213 */ /* 0x000fe20000000000 */
[----:B------:R-:W-:-:S02]  /*7150*/  @!P6 IMAD.IADD R124, R124, 0x1, -R3 ;  /* 0x000000017c7ce824 */ /* 0x000fc400078e0a03 */
[----:B------:R-:W-:Y:S01]  /*7160*/  @!P4 IMAD.IADD R182, R182, 0x1, -R3 ;  /* 0x00000001b6b6c824 */ /* 0x000fe200078e0a03 */
[C---:B------:R-:W-:Y:S01]  /*7170*/  ISETP.GT.U32.AND P6, PT, R3.reuse, R181, PT ;  /* 0x000000b50300720c */ /* 0x040fe20003fc4070 */
[----:B------:R-:W-:Y:S01]  /*7180*/  @!P1 IMAD.MOV R105, RZ, RZ, -R105 ;  /* 0x000000ffff699224 */ /* 0x000fe200078e0a69 */
[----:B------:R-:W-:Y:S01]  /*7190*/  ISETP.GT.U32.AND P4, PT, R3, R175, PT ;  /* 0x000000af0300720c */ /* 0x000fe20003f84070 */
[--C-:B------:R-:W-:Y:S01]  /*71a0*/  @!P3 IMAD.IADD R180, R180, 0x1, -R3.reuse ;  /* 0x00000001b4b4b824 */ /* 0x100fe200078e0a03 */
[----:B------:R-:W-:Y:S01]  /*71b0*/  ISETP.GE.AND P1, PT, R106, RZ, PT ;  /* 0x000000ff6a00720c */ /* 0x000fe20003f26270 */
[----:B------:R-:W-:Y:S02]  /*71c0*/  IMAD.MOV.U32 R106, RZ, RZ, R182 ;  /* 0x000000ffff6a7224 */ /* 0x000fe400078e00b6 */
[----:B------:R-:W-:Y:S01]  /*71d0*/  @!P0 IMAD.IADD R176, R176, 0x1, -R3 ;  /* 0x00000001b0b08824 */ /* 0x000fe200078e0a03 */
[----:B------:R-:W-:Y:S01]  /*71e0*/  ISETP.GE.AND P0, PT, R109, RZ, PT ;  /* 0x000000ff6d00720c */ /* 0x000fe20003f06270 */
[----:B------:R-:W-:Y:S01]  /*71f0*/  IMAD.HI.U32 R109, R5, R236, RZ ;  /* 0x000000ec056d7227 */ /* 0x000fe200078e00ff */
[----:B------:R-:W-:-:S03]  /*7200*/  ISETP.GT.U32.AND P3, PT, R3, R180, PT ;  /* 0x000000b40300720c */ /* 0x000fc60003f64070 */
[----:B------:R-:W-:Y:S02]  /*7210*/  @!P6 IMAD.IADD R181, R181, 0x1, -R3 ;  /* 0x00000001b5b5e824 */ /* 0x000fe400078e0a03 */
[----:B------:R-:W-:Y:S02]  /*7220*/  IMAD.MOV R109, RZ, RZ, -R109 ;  /* 0x000000ffff6d7224 */ /* 0x000fe400078e0a6d */
[----:B------:R-:W-:Y:S01]  /*7230*/  @!P4 IMAD.IADD R175, R175, 0x1, -R3 ;  /* 0x00000001afafc824 */ /* 0x000fe200078e0a03 */
[----:B------:R-:W-:Y:S01]  /*7240*/  ISETP.GE.AND P4, PT, R108, RZ, PT ;  /* 0x000000ff6c00720c */ /* 0x000fe20003f86270 */
[----:B------:R-:W-:Y:S01]  /*7250*/  @!P2 IMAD.MOV R106, RZ, RZ, -R106 ;  /* 0x000000ffff6aa224 */ /* 0x000fe200078e0a6a */
[----:B------:R-:W-:Y:S01]  /*7260*/  IABS R108, R113 ;  /* 0x00000071006c7213 */ /* 0x000fe20000000000 */
[----:B------:R-:W-:Y:S01]  /*7270*/  IMAD R182, R3, R109, R236 ;  /* 0x0000006d03b67224 */ /* 0x000fe200078e02ec */
[----:B------:R-:W-:Y:S01]  /*7280*/  ISETP.GE.AND P2, PT, R107, RZ, PT ;  /* 0x000000ff6b00720c */ /* 0x000fe20003f46270 */
[----:B------:R-:W-:Y:S01]  /*7290*/  IMAD.MOV.U32 R107, RZ, RZ, R176 ;  /* 0x000000ffff6b7224 */ /* 0x000fe200078e00b0 */
[----:B------:R-:W-:Y:S01]  /*72a0*/  ISETP.GT.U32.AND P6, PT, R3, R181, PT ;  /* 0x000000b50300720c */ /* 0x000fe20003fc4070 */
[----:B------:R-:W-:-:S04]  /*72b0*/  IMAD.HI.U32 R109, R5, R186, RZ ;  /* 0x000000ba056d7227 */ /* 0x000fc800078e00ff */
[----:B------:R-:W-:Y:S02]  /*72c0*/  IMAD.MOV.U32 R176, RZ, RZ, R108 ;  /* 0x000000ffffb07224 */ /* 0x000fe400078e006c */
[----:B------:R-:W-:Y:S01]  /*72d0*/  @!P3 IMAD.IADD R180, R180, 0x1, -R3 ;  /* 0x00000001b4b4b824 */ /* 0x000fe200078e0a03 */
[C---:B------:R-:W-:Y:S01]  /*72e0*/  ISETP.GT.U32.AND P3, PT, R3.reuse, R182, PT ;  /* 0x000000b60300720c */ /* 0x040fe20003f64070 */
[----:B------:R-:W-:Y:S02]  /*72f0*/  IMAD.MOV.U32 R108, RZ, RZ, R124 ;  /* 0x000000ffff6c7224 */ /* 0x000fe400078e007c */
[----:B------:R-:W-:Y:S01]  /*7300*/  @!P5 IMAD.MOV R107, RZ, RZ, -R107 ;  /* 0x000000ffff6bd224 */ /* 0x000fe200078e0a6b */
[----:B------:R-:W-:Y:S01]  /*7310*/  ISETP.GT.U32.AND P5, PT, R3, R175, PT ;  /* 0x000000af0300720c */ /* 0x000fe20003fa4070 */
[----:B------:R-:W-:Y:S02]  /*7320*/  IMAD.MOV R124, RZ, RZ, -R109 ;  /* 0x000000ffff7c7224 */ /* 0x000fe400078e0a6d */
[----:B------:R-:W-:-:S02]  /*7330*/  IMAD.MOV.U32 R109, RZ, RZ, R180 ;  /* 0x000000ffff6d7224 */ /* 0x000fc400078e00b4 */
[----:B------:R-:W-:Y:S01]  /*7340*/  IMAD R180, R3, R124, R186 ;  /* 0x0000007c03b47224 */ /* 0x000fe200078e02ba */
[----:B------:R-:W-:Y:S01]  /*7350*/  IABS R186, R114 ;  /* 0x0000007200ba7213 */ /* 0x000fe20000000000 */
[----:B------:R-:W-:Y:S01]  /*7360*/  @!P1 IMAD.MOV R108, RZ, RZ, -R108 ;  /* 0x000000ffff6c9224 */ /* 0x000fe200078e0a6c */
[----:B------:R-:W-:Y:S01]  /*7370*/  ISETP.GE.AND P1, PT, R110, RZ, PT ;  /* 0x000000ff6e00720c */ /* 0x000fe20003f26270 */
[----:B------:R-:W-:Y:S01]  /*7380*/  @!P6 IMAD.IADD R181, R181, 0x1, -R3 ;  /* 0x00000001b5b5e824 */ /* 0x000fe200078e0a03 */
[----:B------:R-:W-:Y:S01]  /*7390*/  ISETP.GT.U32.AND P6, PT, R3, R180, PT ;  /* 0x000000b40300720c */ /* 0x000fe20003fc4070 */
[----:B------:R-:W-:-:S04]  /*73a0*/  IMAD.HI.U32 R110, R5, R176, RZ ;  /* 0x000000b0056e7227 */ /* 0x000fc800078e00ff */
[----:B------:R-:W-:Y:S02]  /*73b0*/  IMAD.MOV R110, RZ, RZ, -R110 ;  /* 0x000000ffff6e7224 */ /* 0x000fe400078e0a6e */
[--C-:B------:R-:W-:Y:S01]  /*73c0*/  @!P5 IMAD.IADD R175, R175, 0x1, -R3.reuse ;  /* 0x00000001afafd824 */ /* 0x100fe200078e0a03 */
[----:B------:R-:W-:Y:S01]  /*73d0*/  ISETP.GE.AND P5, PT, R113, RZ, PT ;  /* 0x000000ff7100720c */ /* 0x000fe20003fa6270 */
[C---:B------:R-:W-:Y:S01]  /*73e0*/  IMAD R124, R3.reuse, R110, R176 ;  /* 0x0000006e037c7224 */ /* 0x040fe200078e02b0 */
[----:B------:R-:W-:Y:S01]  /*73f0*/  IABS R113, R116 ;  /* 0x0000007400717213 */ /* 0x000fe20000000000 */
[----:B------:R-:W-:Y:S01]  /*7400*/  @!P3 IMAD.IADD R182, R182, 0x1, -R3 ;  /* 0x00000001b6b6b824 */ /* 0x000fe200078e0a03 */
[----:B------:R-:W-:Y:S01]  /*7410*/  ISETP.GE.AND P3, PT, R116, RZ, PT ;  /* 0x000000ff7400720c */ /* 0x000fe20003f66270 */
[----:B------:R-:W-:Y:S01]  /*7420*/  IMAD.MOV.U32 R110, RZ, RZ, R175 ;  /* 0x000000ffff6e7224 */ /* 0x000fe200078e00af */
[----:B------:R-:W-:Y:S01]  /*7430*/  IABS R116, R112 ;  /* 0x0000007000747213 */ /* 0x000fe20000000000 */
[----:B------:R-:W-:Y:S01]  /*7440*/  @!P6 IMAD.IADD R180, R180, 0x1, -R3 ;  /* 0x00000001b4b4e824 */ /* 0x000fe200078e0a03 */
[----:B------:R-:W-:Y:S01]  /*7450*/  IABS R176, R115 ;  /* 0x0000007300b07213 */ /* 0x000fe20000000000 */
[----:B------:R-:W-:Y:S01]  /*7460*/  @!P2 IMAD.MOV R110, RZ, RZ, -R110 ;  /* 0x000000ffff6ea224 */ /* 0x000fe200078e0a6e */
[----:B------:R-:W-:Y:S01]  /*7470*/  ISETP.GT.U32.AND P2, PT, R3, R182, PT ;  /* 0x000000b60300720c */ /* 0x000fe20003f44070 */
[----:B------:R-:W-:Y:S01]  /*7480*/  IMAD.HI.U32 R235, R5, R113, RZ ;  /* 0x0000007105eb7227 */ /* 0x000fe200078e00ff */
[----:B------:R-:W-:-:S03]  /*7490*/  ISETP.GT.U32.AND P6, PT, R3, R180, PT ;  /* 0x000000b40300720c */ /* 0x000fc60003fc4070 */
[----:B------:R-:W-:Y:S01]  /*74a0*/  @!P0 IMAD.MOV R109, RZ, RZ, -R109 ;  /* 0x000000ffff6d8224 */ /* 0x000fe200078e0a6d */
[----:B------:R-:W-:Y:S01]  /*74b0*/  ISETP.GE.AND P0, PT, R111, RZ, PT ;  /* 0x000000ff6f00720c */ /* 0x000fe20003f06270 */
[----:B------:R-:W-:Y:S02]  /*74c0*/  IMAD.MOV.U32 R111, RZ, RZ, R181 ;  /* 0x000000ffff6f7224 */ /* 0x000fe400078e00b5 */
[----:B------:R-:W-:-:S04]  /*74d0*/  IMAD.HI.U32 R175, R5, R116, RZ ;  /* 0x0000007405af7227 */ /* 0x000fc800078e00ff */
[----:B------:R-:W-:Y:S02]  /*74e0*/  IMAD.MOV R181, RZ, RZ, -R235 ;  /* 0x000000ffffb57224 */ /* 0x000fe400078e0aeb */
[----:B------:R-:W-:Y:S02]  /*74f0*/  IMAD.MOV R175, RZ, RZ, -R175 ;  /* 0x000000ffffaf7224 */ /* 0x000fe400078e0aaf */
[----:B------:R-:W-:Y:S01]  /*7500*/  @!P4 IMAD.MOV R111, RZ, RZ, -R111 ;  /* 0x000000ffff6fc224 */ /* 0x000fe200078e0a6f */
[C---:B------:R-:W-:Y:S01]  /*7510*/  ISETP.GT.U32.AND P4, PT, R3.reuse, R124, PT ;  /* 0x0000007c0300720c */ /* 0x040fe20003f84070 */
[C---:B------:R-:W-:Y:S02]  /*7520*/  IMAD R181, R3.reuse, R181, R113 ;  /* 0x000000b503b57224 */ /* 0x040fe400078e0271 */
[C---:B------:R-:W-:Y:S01]  /*7530*/  IMAD R116, R3.reuse, R175, R116 ;  /* 0x000000af03747224 */ /* 0x040fe200078e0274 */
[----:B------:R-:W-:Y:S01]  /*7540*/  IABS R175, R117 ;  /* 0x0000007500af7213 */ /* 0x000fe20000000000 */
[--C-:B------:R-:W-:Y:S01]  /*7550*/  @!P2 IMAD.IADD R182, R182, 0x1, -R3.reuse ;  /* 0x00000001b6b6a824 */ /* 0x100fe200078e0a03 */
[C---:B------:R-:W-:Y:S01]  /*7560*/  ISETP.GT.U32.AND P2, PT, R3.reuse, R181, PT ;  /* 0x000000b50300720c */ /* 0x040fe20003f44070 */
[----:B------:R-:W-:Y:S01]  /*7570*/  @!P6 IMAD.IADD R180, R180, 0x1, -R3 ;  /* 0x00000001b4b4e824 */ /* 0x000fe200078e0a03 */
[----:B------:R-:W-:Y:S01]  /*7580*/  ISETP.GT.U32.AND P6, PT, R3, R116, PT ;  /* 0x000000740300720c */ /* 0x000fe20003fc4070 */
[----:B------:R-:W-:-:S04]  /*7590*/  IMAD.HI.U32 R113, R5, R176, RZ ;  /* 0x000000b005717227 */ /* 0x000fc800078e00ff */
[----:B------:R-:W-:Y:S01]  /*75a0*/  @!P4 IMAD.IADD R124, R124, 0x1, -R3 ;  /* 0x000000017c7cc824 */ /* 0x000fe200078e0a03 */
[----:B------:R-:W-:Y:S01]  /*75b0*/  ISETP.GE.AND P4, PT, R112, RZ, PT ;  /* 0x000000ff7000720c */ /* 0x000fe20003f86270 */
[----:B------:R-:W-:-:S04]  /*75c0*/  IMAD.HI.U32 R235, R5, R186, RZ ;  /* 0x000000ba05eb7227 */ /* 0x000fc800078e00ff */
[----:B------:R-:W-:Y:S01]  /*75d0*/  @!P2 IMAD.IADD R181, R181, 0x1, -R3 ;  /* 0x00000001b5b5a824 */ /* 0x000fe200078e0a03 */
[C---:B------:R-:W-:Y:S01]  /*75e0*/  ISETP.GT.U32.AND P2, PT, R3.reuse, R124, PT ;  /* 0x0000007c0300720c */ /* 0x040fe20003f44070 */
[----:B------:R-:W-:Y:S02]  /*75f0*/  IMAD.MOV R113, RZ, RZ, -R113 ;  /* 0x000000ffff717224 */ /* 0x000fe400078e0a71 */
[----:B------:R-:W-:Y:S02]  /*7600*/  IMAD.MOV R235, RZ, RZ, -R235 ;  /* 0x000000ffffeb7224 */ /* 0x000fe400078e0aeb */
[----:B------:R-:W-:Y:S01]  /*7610*/  @!P6 IMAD.IADD R116, R116, 0x1, -R3 ;  /* 0x000000017474e824 */ /* 0x000fe200078e0a03 */
[----:B------:R-:W-:Y:S01]  /*7620*/  ISETP.GT.U32.AND P6, PT, R3, R181, PT ;  /* 0x000000b50300720c */ /* 0x000fe20003fc4070 */
[----:B------:R-:W-:-:S04]  /*7630*/  IMAD.HI.U32 R236, R5, R175, RZ ;  /* 0x000000af05ec7227 */ /* 0x000fc800078e00ff */
[C---:B------:R-:W-:Y:S02]  /*7640*/  IMAD R176, R3.reuse, R113, R176 ;  /* 0x0000007103b07224 */ /* 0x040fe400078e02b0 */
[C---:B------:R-:W-:Y:S01]  /*7650*/  IMAD R186, R3.reuse, R235, R186 ;  /* 0x000000eb03ba7224 */ /* 0x040fe200078e02ba */
[----:B------:R-:W-:Y:S01]  /*7660*/  IABS R235, R118 ;  /* 0x0000007600eb7213 */ /* 0x000fe20000000000 */
[----:B------:R-:W-:Y:S02]  /*7670*/  IMAD.MOV.U32 R113, RZ, RZ, R180 ;  /* 0x000000ffff717224 */ /* 0x000fe400078e00b4 */
[----:B------:R-:W-:Y:S01]  /*7680*/  IMAD.MOV.U32 R112, RZ, RZ, R182 ;  /* 0x000000ffff707224 */ /* 0x000fe200078e00b6 */
[----:B------:R-:W-:Y:S01]  /*7690*/  IABS R182, R119 ;  /* 0x0000007700b67213 */ /* 0x000fe20000000000 */
[----:B------:R-:W-:Y:S02]  /*76a0*/  IMAD.MOV R236, RZ, RZ, -R236 ;  /* 0x000000ffffec7224 */ /* 0x000fe400078e0aec */
[----:B------:R-:W-:Y:S01]  /*76b0*/  @!P0 IMAD.MOV R113, RZ, RZ, -R113 ;  /* 0x000000ffff718224 */ /* 0x000fe200078e0a71 */
[C---:B------:R-:W-:Y:S01]  /*76c0*/  ISETP.GT.U32.AND P0, PT, R3.reuse, R186, PT ;  /* 0x000000ba0300720c */ /* 0x040fe20003f04070 */
[----:B------:R-:W-:Y:S01]  /*76d0*/  @!P1 IMAD.MOV R112, RZ, RZ, -R112 ;  /* 0x000000ffff709224 */ /* 0x000fe200078e0a70 */
[C---:B------:R-:W-:Y:S01]  /*76e0*/  ISETP.GT.U32.AND P1, PT, R3.reuse, R116, PT ;  /* 0x000000740300720c */ /* 0x040fe20003f24070 */
[----:B------:R-:W-:-:S02]  /*76f0*/  IMAD R180, R3, R236, R175 ;  /* 0x000000ec03b47224 */ /* 0x000fc400078e02af */
[--C-:B------:R-:W-:Y:S01]  /*7700*/  @!P2 IMAD.IADD R124, R124, 0x1, -R3.reuse ;  /* 0x000000017c7ca824 */ /* 0x100fe200078e0a03 */
[----:B------:R-:W-:Y:S01]  /*7710*/  ISETP.GT.U32.AND P2, PT, R3, R176, PT ;  /* 0x000000b00300720c */ /* 0x000fe20003f44070 */
[----:B------:R-:W-:Y:S01]  /*7720*/  @!P6 IMAD.IADD R181, R181, 0x1, -R3 ;  /* 0x00000001b5b5e824 */ /* 0x000fe200078e0a03 */
[----:B------:R-:W-:Y:S01]  /*7730*/  ISETP.GT.U32.AND P6, PT, R3, R180, PT ;  /* 0x000000b40300720c */ /* 0x000fe20003fc4070 */
[----:B------:R-:W-:-:S04]  /*7740*/  IMAD.HI.U32 R175, R5, R235, RZ ;  /* 0x000000eb05af7227 */ /* 0x000fc800078e00ff */
[----:B------:R-:W-:Y:S02]  /*7750*/  IMAD.MOV R175, RZ, RZ, -R175 ;  /* 0x000000ffffaf7224 */ /* 0x000fe400078e0aaf */
[--C-:B------:R-:W-:Y:S01]  /*7760*/  @!P0 IMAD.IADD R186, R186, 0x1, -R3.reuse ;  /* 0x00000001baba8824 */ /* 0x100fe200078e0a03 */
[----:B------:R-:W-:Y:S01]  /*7770*/  ISETP.GE.AND P0, PT, R115, RZ, PT ;  /* 0x000000ff7300720c */ /* 0x000fe20003f06270 */
[----:B------:R-:W-:Y:S01]  /*7780*/  @!P1 IMAD.IADD R116, R116, 0x1, -R3 ;  /* 0x0000000174749824 */ /* 0x000fe200078e0a03 */
[----:B------:R-:W-:Y:S01]  /*7790*/  ISETP.GE.AND P1, PT, R114, RZ, PT ;  /* 0x000000ff7200720c */ /* 0x000fe20003f26270 */
[C---:B------:R-:W-:Y:S01]  /*77a0*/  IMAD R175, R3.reuse, R175, R235 ;  /* 0x000000af03af7224 */ /* 0x040fe200078e02eb */
[----:B------:R-:W-:Y:S01]  /*77b0*/  IABS R235, R158 ;  /* 0x0000009e00eb7213 */ /* 0x000fe20000000000 */
[--C-:B------:R-:W-:Y:S01]  /*77c0*/  @!P2 IMAD.IADD R176, R176, 0x1, -R3.reuse ;  /* 0x00000001b0b0a824 */ /* 0x100fe200078e0a03 */
[C---:B------:R-:W-:Y:S01]  /*77d0*/  ISETP.GT.U32.AND P2, PT, R3.reuse, R186, PT ;  /* 0x000000ba0300720c */ /* 0x040fe20003f44070 */
[----:B------:R-:W-:Y:S01]  /*77e0*/  @!P4 IMAD.MOV R116, RZ, RZ, -R116 ;  /* 0x000000ffff74c224 */ /* 0x000fe200078e0a74 */
[C---:B------:R-:W-:Y:S01]  /*77f0*/  ISETP.GT.U32.AND P4, PT, R3.reuse, R175, PT ;  /* 0x000000af0300720c */ /* 0x040fe20003f84070 */
[----:B------:R-:W-:Y:S01]  /*7800*/  @!P6 IMAD.IADD R180, R180, 0x1, -R3 ;  /* 0x00000001b4b4e824 */ /* 0x000fe200078e0a03 */
[----:B------:R-:W-:Y:S01]  /*7810*/  ISETP.GT.U32.AND P6, PT, R3, R176, PT ;  /* 0x000000b00300720c */ /* 0x000fe20003fc4070 */
[----:B------:R-:W-:-:S04]  /*7820*/  IMAD.HI.U32 R236, R5, R182, RZ ;  /* 0x000000b605ec7227 */ /* 0x000fc800078e00ff */
[----:B------:R-:W-:Y:S02]  /*7830*/  IMAD.MOV.U32 R115, RZ, RZ, R181 ;  /* 0x000000ffff737224 */ /* 0x000fe400078e00b5 */
[----:B------:R-:W-:Y:S02]  /*7840*/  IMAD.MOV R236, RZ, RZ, -R236 ;  /* 0x000000ffffec7224 */ /* 0x000fe400078e0aec */
[----:B------:R-:W-:Y:S01]  /*7850*/  @!P3 IMAD.MOV R115, RZ, RZ, -R115 ;  /* 0x000000ffff73b224 */ /* 0x000fe200078e0a73 */
[----:B------:R-:W-:Y:S01]  /*7860*/  ISETP.GE.AND P3, PT, R117, RZ, PT ;  /* 0x000000ff7500720c */ /* 0x000fe20003f66270 */
[----:B------:R-:W-:Y:S01]  /*7870*/  IMAD.MOV.U32 R114, RZ, RZ, R124 ;  /* 0x000000ffff727224 */ /* 0x000fe200078e007c */
[----:B------:R-:W-:Y:S01]  /*7880*/  IABS R117, R121 ;  /* 0x0000007900757213 */ /* 0x000fe20000000000 */
[----:B------:R-:W-:Y:S01]  /*7890*/  IMAD R124, R3, R236, R182 ;  /* 0x000000ec037c7224 */ /* 0x000fe200078e02b6 */
[----:B------:R-:W-:Y:S01]  /*78a0*/  IABS R182, R120 ;  /* 0x0000007800b67213 */ /* 0x000fe20000000000 */
[--C-:B------:R-:W-:Y:S01]  /*78b0*/  @!P2 IMAD.IADD R186, R186, 0x1, -R3.reuse ;  /* 0x00000001babaa824 */ /* 0x100fe200078e0a03 */
[----:B------:R-:W-:Y:S01]  /*78c0*/  ISETP.GE.AND P2, PT, R118, RZ, PT ;  /* 0x000000ff7600720c */ /* 0x000fe20003f46270 */
[--C-:B------:R-:W-:Y:S01]  /*78d0*/  @!P4 IMAD.IADD R175, R175, 0x1, -R3.reuse ;  /* 0x00000001afafc824 */ /* 0x100fe200078e0a03 */
[----:B------:R-:W-:Y:S01]  /*78e0*/  ISETP.GE.AND P4, PT, R158, RZ, PT ;  /* 0x000000ff9e00720c */ /* 0x000fe20003f86270 */
[----:B------:R-:W-:Y:S01]  /*78f0*/  @!P6 IMAD.IADD R176, R176, 0x1, -R3 ;  /* 0x00000001b0b0e824 */ /* 0x000fe200078e0a03 */
[----:B------:R-:W-:Y:S01]  /*7900*/  ISETP.GT.U32.AND P6, PT, R3, R124, PT ;  /* 0x0000007c0300720c */ /* 0x000fe20003fc4070 */
[----:B------:R-:W-:-:S02]  /*7910*/  IMAD.MOV.U32 R158, RZ, RZ, R117 ;  /* 0x000000ffff9e7224 */ /* 0x000fc400078e0075 */
[----:B------:R-:W-:Y:S02]  /*7920*/  IMAD.MOV.U32 R117, RZ, RZ, R186 ;  /* 0x000000ffff757224 */ /* 0x000fe400078e00ba */
[----:B------:R-:W-:Y:S01]  /*7930*/  @!P5 IMAD.MOV R114, RZ, RZ, -R114 ;  /* 0x000000ffff72d224 */ /* 0x000fe200078e0a72 */
[C---:B------:R-:W-:Y:S01]  /*7940*/  ISETP.GT.U32.AND P5, PT, R3.reuse, R180, PT ;  /* 0x000000b40300720c */ /* 0x040fe20003fa4070 */
[----:B------:R-:W-:Y:S01]  /*7950*/  @!P1 IMAD.MOV R117, RZ, RZ, -R117 ;  /* 0x000000ffff759224 */ /* 0x000fe200078e0a75 */
[----:B------:R-:W-:Y:S01]  /*7960*/  ISETP.GT.U32.AND P1, PT, R3, R175, PT ;  /* 0x000000af0300720c */ /* 0x000fe20003f24070 */
[----:B------:R-:W-:-:S04]  /*7970*/  IMAD.HI.U32 R236, R5, R182, RZ ;  /* 0x000000b605ec7227 */ /* 0x000fc800078e00ff */
[----:B------:R-:W-:-:S04]  /*7980*/  IMAD.HI.U32 R181, R5, R235, RZ ;  /* 0x000000eb05b57227 */ /* 0x000fc800078e00ff */
[----:B------:R-:W-:Y:S02]  /*7990*/  IMAD.MOV R236, RZ, RZ, -R236 ;  /* 0x000000ffffec7224 */ /* 0x000fe400078e0aec */
[----:B------:R-:W-:Y:S02]  /*79a0*/  @!P6 IMAD.IADD R124, R124, 0x1, -R3 ;  /* 0x000000017c7ce824 */ /* 0x000fe400078e0a03 */
[----:B------:R-:W-:Y:S02]  /*79b0*/  IMAD.MOV.U32 R118, RZ, RZ, R176 ;  /* 0x000000ffff767224 */ /* 0x000fe400078e00b0 */
[----:B------:R-:W-:Y:S02]  /*79c0*/  IMAD.MOV R181, RZ, RZ, -R181 ;  /* 0x000000ffffb57224 */ /* 0x000fe400078e0ab5 */
[----:B------:R-:W-:Y:S01]  /*79d0*/  IMAD R176, R3, R236, R182 ;  /* 0x000000ec03b07224 */ /* 0x000fe200078e02b6 */
[----:B------:R-:W-:Y:S01]  /*79e0*/  IABS R182, R123 ;  /* 0x0000007b00b67213 */ /* 0x000fe20000000000 */
[----:B------:R-:W-:Y:S01]  /*79f0*/  @!P5 IMAD.IADD R180, R180, 0x1, -R3 ;  /* 0x00000001b4b4d824 */ /* 0x000fe200078e0a03 */
[----:B------:R-:W-:Y:S01]  /*7a00*/  ISETP.GE.AND P5, PT, R119, RZ, PT ;  /* 0x000000ff7700720c */ /* 0x000fe20003fa6270 */
[----:B------:R-:W-:Y:S01]  /*7a10*/  @!P0 IMAD.MOV R118, RZ, RZ, -R118 ;  /* 0x000000ffff768224 */ /* 0x000fe200078e0a76 */
[----:B------:R-:W-:Y:S01]  /*7a20*/  IABS R119, R122 ;  /* 0x0000007a00777213 */ /* 0x000fe20000000000 */
[C---:B------:R-:W-:Y:S01]  /*7a30*/  IMAD R181, R3.reuse, R181, R235 ;  /* 0x000000b503b57224 */ /* 0x040fe200078e02eb */
[----:B------:R-:W-:Y:S01]  /*7a40*/  ISETP.GT.U32.AND P0, PT, R3, R124, PT ;  /* 0x0000007c0300720c */ /* 0x000fe20003f04070 */
[----:B------:R-:W-:Y:S01]  /*7a50*/  @!P1 IMAD.IADD R175, R175, 0x1, -R3 ;  /* 0x00000001afaf9824 */ /* 0x000fe200078e0a03 */
[C---:B------:R-:W-:Y:S01]  /*7a60*/  ISETP.GT.U32.AND P1, PT, R3.reuse, R176, PT ;  /* 0x000000b00300720c */ /* 0x040fe20003f24070 */
[----:B------:R-:W-:Y:S01]  /*7a70*/  IMAD.MOV.U32 R186, RZ, RZ, R119 ;  /* 0x000000ffffba7224 */ /* 0x000fe200078e0077 */
[----:B------:R-:W-:Y:S01]  /*7a80*/  ISETP.GT.U32.AND P6, PT, R3, R181, PT ;  /* 0x000000b50300720c */ /* 0x000fe20003fc4070 */
[----:B------:R-:W-:Y:S01]  /*7a90*/  IMAD.HI.U32 R235, R5, R158, RZ ;  /* 0x0000009e05eb7227 */ /* 0x000fe200078e00ff */
[----:B------:R-:W-:-:S03]  /*7aa0*/  IABS R236, R127 ;  /* 0x0000007f00ec7213 */ /* 0x000fc60000000000 */
[----:B------:R-:W-:Y:S02]  /*7ab0*/  IMAD.MOV.U32 R119, RZ, RZ, R180 ;  /* 0x000000ffff777224 */ /* 0x000fe400078e00b4 */
[----:B------:R-:W-:-:S04]  /*7ac0*/  IMAD.HI.U32 R180, R5, R186, RZ ;  /* 0x000000ba05b47227 */ /* 0x000fc800078e00ff */
[----:B------:R-:W-:Y:S02]  /*7ad0*/  IMAD.MOV R235, RZ, RZ, -R235 ;  /* 0x000000ffffeb7224 */ /* 0x000fe400078e0aeb */
[----:B------:R-:W-:Y:S01]  /*7ae0*/  @!P3 IMAD.MOV R119, RZ, RZ, -R119 ;  /* 0x000000ffff77b224 */ /* 0x000fe200078e0a77 */
[----:B------:R-:W-:Y:S01]  /*7af0*/  ISETP.GE.AND P3, PT, R120, RZ, PT ;  /* 0x000000ff7800720c */ /* 0x000fe20003f66270 */
[----:B------:R-:W-:Y:S02]  /*7b00*/  IMAD.MOV R180, RZ, RZ, -R180 ;  /* 0x000000ffffb47224 */ /* 0x000fe400078e0ab4 */
[--C-:B------:R-:W-:Y:S01]  /*7b10*/  @!P0 IMAD.IADD R124, R124, 0x1, -R3.reuse ;  /* 0x000000017c7c8824 */ /* 0x100fe200078e0a03 */
[----:B------:R-:W-:Y:S01]  /*7b20*/  ISETP.GE.AND P0, PT, R121, RZ, PT ;  /* 0x000000ff7900720c */ /* 0x000fe20003f06270 */
[----:B------:R-:W-:Y:S01]  /*7b30*/  IMAD R158, R3, R235, R158 ;  /* 0x000000eb039e7224 */ /* 0x000fe200078e029e */
[----:B------:R-:W-:Y:S01]  /*7b40*/  IABS R235, R128 ;  /* 0x0000008000eb7213 */ /* 0x000fe20000000000 */
[----:B------:R-:W-:-:S02]  /*7b50*/  @!P1 IMAD.IADD R176, R176, 0x1, -R3 ;  /* 0x00000001b0b09824 */ /* 0x000fc400078e0a03 */
[----:B------:R-:W-:Y:S02]  /*7b60*/  IMAD.MOV.U32 R120, RZ, RZ, R175 ;  /* 0x000000ffff787224 */ /* 0x000fe400078e00af */
[----:B------:R-:W-:Y:S01]  /*7b70*/  IMAD R180, R3, R180, R186 ;  /* 0x000000b403b47224 */ /* 0x000fe200078e02ba */
[----:B------:R-:W-:Y:S01]  /*7b80*/  IABS R186, R126 ;  /* 0x0000007e00ba7213 */ /* 0x000fe20000000000 */
[----:B------:R-:W-:Y:S02]  /*7b90*/  IMAD.MOV.U32 R121, RZ, RZ, R124 ;  /* 0x000000ffff797224 */ /* 0x000fe400078e007c */
[----:B------:R-:W-:Y:S01]  /*7ba0*/  @!P6 IMAD.IADD R181, R181, 0x1, -R3 ;  /* 0x00000001b5b5e824 */ /* 0x000fe200078e0a03 */
[C---:B------:R-:W-:Y:S01]  /*7bb0*/  ISETP.GT.U32.AND P6, PT, R3.reuse, R158, PT ;  /* 0x0000009e0300720c */ /* 0x040fe20003fc4070 */
[----:B------:R-:W-:Y:S01]  /*7bc0*/  @!P2 IMAD.MOV R120, RZ, RZ, -R120 ;  /* 0x000000ffff78a224 */ /* 0x000fe200078e0a78 */
[----:B------:R-:W-:Y:S01]  /*7bd0*/  ISETP.GT.U32.AND P2, PT, R3, R176, PT ;  /* 0x000000b00300720c */ /* 0x000fe20003f44070 */
[----:B------:R-:W-:Y:S01]  /*7be0*/  IMAD.HI.U32 R239, R5, R182, RZ ;  /* 0x000000b605ef7227 */ /* 0x000fe200078e00ff */
[----:B------:R-:W-:-:S03]  /*7bf0*/  ISETP.GT.U32.AND P1, PT, R3, R181, PT ;  /* 0x000000b50300720c */ /* 0x000fc60003f24070 */
[----:B------:R-:W-:Y:S01]  /*7c00*/  @!P5 IMAD.MOV R121, RZ, RZ, -R121 ;  /* 0x000000ffff79d224 */ /* 0x000fe200078e0a79 */
[----:B------:R-:W-:Y:S01]  /*7c10*/  ISETP.GT.U32.AND P5, PT, R3, R180, PT ;  /* 0x000000b40300720c */ /* 0x000fe20003fa4070 */
[----:B------:R-:W-:Y:S02]  /*7c20*/  IMAD.MOV R239, RZ, RZ, -R239 ;  /* 0x000000ffffef7224 */ /* 0x000fe400078e0aef */
[----:B------:R-:W-:-:S04]  /*7c30*/  IMAD.HI.U32 R175, R5, R186, RZ ;  /* 0x000000ba05af7227 */ /* 0x000fc800078e00ff */
[C---:B------:R-:W-:Y:S02]  /*7c40*/  IMAD R182, R3.reuse, R239, R182 ;  /* 0x000000ef03b67224 */ /* 0x040fe400078e02b6 */
[--C-:B------:R-:W-:Y:S02]  /*7c50*/  @!P6 IMAD.IADD R158, R158, 0x1, -R3.reuse ;  /* 0x000000019e9ee824 */ /* 0x100fe400078e0a03 */
[--C-:B------:R-:W-:Y:S01]  /*7c60*/  @!P2 IMAD.IADD R176, R176, 0x1, -R3.reuse ;  /* 0x00000001b0b0a824 */ /* 0x100fe200078e0a03 */
[C---:B------:R-:W-:Y:S01]  /*7c70*/  ISETP.GT.U32.AND P2, PT, R3.reuse, R182, PT ;  /* 0x000000b60300720c */ /* 0x040fe20003f44070 */
[--C-:B------:R-:W-:Y:S01]  /*7c80*/  @!P5 IMAD.IADD R180, R180, 0x1, -R3.reuse ;  /* 0x00000001b4b4d824 */ /* 0x100fe200078e0a03 */
[----:B------:R-:W-:Y:S01]  /*7c90*/  ISETP.GT.U32.AND P6, PT, R3, R158, PT ;  /* 0x0000009e0300720c */ /* 0x000fe20003fc4070 */
[----:B------:R-:W-:Y:S01]  /*7ca0*/  @!P1 IMAD.IADD R181, R181, 0x1, -R3 ;  /* 0x00000001b5b59824 */ /* 0x000fe200078e0a03 */
[----:B------:R-:W-:Y:S01]  /*7cb0*/  ISETP.GE.AND P1, PT, R122, RZ, PT ;  /* 0x000000ff7a00720c */ /* 0x000fe20003f26270 */
[----:B------:R-:W-:Y:S01]  /*7cc0*/  IMAD.MOV R175, RZ, RZ, -R175 ;  /* 0x000000ffffaf7224 */ /* 0x000fe200078e0aaf */
[----:B------:R-:W-:Y:S01]  /*7cd0*/  ISETP.GT.U32.AND P5, PT, R3, R180, PT ;  /* 0x000000b40300720c */ /* 0x000fe20003fa4070 */
[----:B------:R-:W-:Y:S01]  /*7ce0*/  IMAD.MOV.U32 R122, RZ, RZ, R181 ;  /* 0x000000ffff7a7224 */ /* 0x000fe200078e00b5 */
[----:B------:R-:W-:Y:S01]  /*7cf0*/  IABS R181, R133 ;  /* 0x0000008500b57213 */ /* 0x000fe20000000000 */
[----:B------:R-:W-:-:S04]  /*7d00*/  IMAD.HI.U32 R124, R5, R235, RZ ;  /* 0x000000eb057c7227 */ /* 0x000fc800078e00ff */
[----:B------:R-:W-:Y:S01]  /*7d10*/  @!P4 IMAD.MOV R122, RZ, RZ, -R122 ;  /* 0x000000ffff7ac224 */ /* 0x000fe200078e0a7a */
[----:B------:R-:W-:Y:S01]  /*7d20*/  ISETP.GE.AND P4, PT, R123, RZ, PT ;  /* 0x000000ff7b00720c */ /* 0x000fe20003f86270 */
[--C-:B------:R-:W-:Y:S01]  /*7d30*/  @!P2 IMAD.IADD R182, R182, 0x1, -R3.reuse ;  /* 0x00000001b6b6a824 */ /* 0x100fe200078e0a03 */
[----:B------:R-:W-:Y:S01]  /*7d40*/  ISETP.GE.AND P2, PT, R126, RZ, PT ;  /* 0x000000ff7e00720c */ /* 0x000fe20003f46270 */
[----:B------:R-:W-:Y:S02]  /*7d50*/  IMAD.MOV.U32 R123, RZ, RZ, R176 ;  /* 0x000000ffff7b7224 */ /* 0x000fe400078e00b0 */
[C---:B------:R-:W-:Y:S02]  /*7d60*/  IMAD R175, R3.reuse, R175, R186 ;  /* 0x000000af03af7224 */ /* 0x040fe400078e02ba */
[----:B------:R-:W-:Y:S02]  /*7d70*/  IMAD.MOV R124, RZ, RZ, -R124 ;  /* 0x000000ffff7c7224 */ /* 0x000fe400078e0a7c */
[----:B------:R-:W-:Y:S01]  /*7d80*/  @!P6 IMAD.IADD R158, R158, 0x1, -R3 ;  /* 0x000000019e9ee824 */ /* 0x000fe200078e0a03 */
[C---:B------:R-:W-:Y:S01]  /*7d90*/  ISETP.GT.U32.AND P6, PT, R3.reuse, R175, PT ;  /* 0x000000af0300720c */ /* 0x040fe20003fc4070 */
[----:B------:R-:W-:Y:S01]  /*7da0*/  @!P3 IMAD.MOV R123, RZ, RZ, -R123 ;  /* 0x000000ffff7bb224 */ /* 0x000fe200078e0a7b */
[----:B------:R-:W-:Y:S01]  /*7db0*/  ISETP.GT.U32.AND P3, PT, R3, R182, PT ;  /* 0x000000b60300720c */ /* 0x000fe20003f64070 */
[----:B------:R-:W-:-:S04]  /*7dc0*/  IMAD.HI.U32 R126, R5, R181, RZ ;  /* 0x000000b5057e7227 */ /* 0x000fc800078e00ff */
[----:B------:R-:W-:Y:S02]  /*7dd0*/  @!P5 IMAD.IADD R180, R180, 0x1, -R3 ;  /* 0x00000001b4b4d824 */ /* 0x000fe400078e0a03 */
[----:B------:R-:W-:Y:S02]  /*7de0*/  IMAD R235, R3, R124, R235 ;  /* 0x0000007c03eb7224 */ /* 0x000fe400078e02eb */
[----:B------:R-:W-:Y:S02]  /*7df0*/  IMAD.MOV.U32 R124, RZ, RZ, R158 ;  /* 0x000000ffff7c7224 */ /* 0x000fe400078e009e */
[----:B------:R-:W-:Y:S02]  /*7e00*/  IMAD.MOV R158, RZ, RZ, -R126 ;  /* 0x000000ffff9e7224 */ /* 0x000fe400078e0a7e */
[----:B------:R-:W-:Y:S01]  /*7e10*/  IMAD.MOV.U32 R126, RZ, RZ, R180 ;  /* 0x000000ffff7e7224 */ /* 0x000fe200078e00b4 */
[----:B------:R-:W-:Y:S01]  /*7e20*/  IABS R180, R131 ;  /* 0x0000008300b47213 */ /* 0x000fe20000000000 */
[----:B------:R-:W-:-:S04]  /*7e30*/  IMAD.HI.U32 R186, R5, R236, RZ ;  /* 0x000000ec05ba7227 */ /* 0x000fc800078e00ff */
[C---:B------:R-:W-:Y:S01]  /*7e40*/  IMAD R181, R3.reuse, R158, R181 ;  /* 0x0000009e03b57224 */ /* 0x040fe200078e02b5 */
[----:B------:R-:W-:Y:S01]  /*7e50*/  IABS R158, R129 ;  /* 0x00000081009e7213 */ /* 0x000fe20000000000 */
[----:B------:R-:W-:Y:S01]  /*7e60*/  @!P1 IMAD.MOV R126, RZ, RZ, -R126 ;  /* 0x000000ffff7e9224 */ /* 0x000fe200078e0a7e */
[C---:B------:R-:W-:Y:S01]  /*7e70*/  ISETP.GT.U32.AND P1, PT, R3.reuse, R235, PT ;  /* 0x000000eb0300720c */ /* 0x040fe20003f24070 */
[----:B------:R-:W-:Y:S02]  /*7e80*/  IMAD.MOV R186, RZ, RZ, -R186 ;  /* 0x000000ffffba7224 */ /* 0x000fe400078e0aba */
[--C-:B------:R-:W-:Y:S01]  /*7e90*/  @!P3 IMAD.IADD R182, R182, 0x1, -R3.reuse ;  /* 0x00000001b6b6b824 */ /* 0x100fe200078e0a03 */
[----:B------:R-:W-:Y:S01]  /*7ea0*/  ISETP.GT.U32.AND P3, PT, R3, R181, PT ;  /* 0x000000b50300720c */ /* 0x000fe20003f64070 */
[----:B------:R-:W-:Y:S02]  /*7eb0*/  @!P6 IMAD.IADD R175, R175, 0x1, -R3 ;  /* 0x00000001afafe824 */ /* 0x000fe400078e0a03 */
[----:B------:R-:W-:Y:S01]  /*7ec0*/  IMAD R236, R3, R186, R236 ;  /* 0x000000ba03ec7224 */ /* 0x000fe200078e02ec */
[----:B------:R-:W-:Y:S01]  /*7ed0*/  IABS R186, R134 ;  /* 0x0000008600ba7213 */ /* 0x000fe20000000000 */
[----:B------:R-:W-:Y:S01]  /*7ee0*/  IMAD.HI.U32 R176, R5, R158, RZ ;  /* 0x0000009e05b07227 */ /* 0x000fe200078e00ff */
[----:B------:R-:W-:-:S02]  /*7ef0*/  ISETP.GT.U32.AND P6, PT, R3, R175, PT ;  /* 0x000000af0300720c */ /* 0x000fc40003fc4070 */
[----:B------:R-:W-:Y:S01]  /*7f00*/  ISETP.GT.U32.AND P5, PT, R3, R236, PT ;  /* 0x000000ec0300720c */ /* 0x000fe20003fa4070 */
[--C-:B------:R-:W-:Y:S02]  /*7f10*/  @!P1 IMAD.IADD R235, R235, 0x1, -R3.reuse ;  /* 0x00000001ebeb9824 */ /* 0x100fe400078e0a03 */
[----:B------:R-:W-:Y:S02]  /*7f20*/  IMAD.MOV R176, RZ, RZ, -R176 ;  /* 0x000000ffffb07224 */ /* 0x000fe400078e0ab0 */
[--C-:B------:R-:W-:Y:S01]  /*7f30*/  @!P3 IMAD.IADD R181, R181, 0x1, -R3.reuse ;  /* 0x00000001b5b5b824 */ /* 0x100fe200078e0a03 */
[----:B------:R-:W-:Y:S01]  /*7f40*/  ISETP.GT.U32.AND P3, PT, R3, R235, PT ;  /* 0x000000eb0300720c */ /* 0x000fe20003f64070 */
[----:B------:R-:W-:Y:S01]  /*7f50*/  @!P0 IMAD.MOV R124, RZ, RZ, -R124 ;  /* 0x000000ffff7c8224 */ /* 0x000fe200078e0a7c */
[----:B------:R-:W-:Y:S02]  /*7f60*/  ISETP.GE.AND P0, PT, R127, RZ, PT ;  /* 0x000000ff7f00720c */ /* 0x000fe40003f06270 */
[----:B------:R-:W-:Y:S01]  /*7f70*/  IABS R127, R130 ;  /* 0x00000082007f7213 */ /* 0x000fe20000000000 */
[--C-:B------:R-:W-:Y:S01]  /*7f80*/  @!P6 IMAD.IADD R175, R175, 0x1, -R3.reuse ;  /* 0x00000001afafe824 */ /* 0x100fe200078e0a03 */
[----:B------:R-:W-:Y:S01]  /*7f90*/  ISETP.GE.AND P6, PT, R128, RZ, PT ;  /* 0x000000ff8000720c */ /* 0x000fe20003fc6270 */
[----:B------:R-:W-:Y:S01]  /*7fa0*/  @!P5 IMAD.IADD R236, R236, 0x1, -R3 ;  /* 0x00000001ececd824 */ /* 0x000fe200078e0a03 */
[----:B------:R-:W-:Y:S01]  /*7fb0*/  ISETP.GE.AND P5, PT, R133, RZ, PT ;  /* 0x000000ff8500720c */ /* 0x000fe20003fa6270 */
[----:B------:R-:W-:-:S02]  /*7fc0*/  IMAD.MOV.U32 R128, RZ, RZ, R175 ;  /* 0x000000ffff807224 */ /* 0x000fc400078e00af */
[C---:B------:R-:W-:Y:S01]  /*7fd0*/  IMAD R175, R3.reuse, R176, R158 ;  /* 0x000000b003af7224 */ /* 0x040fe200078e029e */
[----:B------:R-:W-:Y:S01]  /*7fe0*/  ISETP.GT.U32.AND P1, PT, R3, R236, PT ;  /* 0x000000ec0300720c */ /* 0x000fe20003f24070 */
[----:B------:R-:W-:Y:S01]  /*7ff0*/  @!P3 IMAD.IADD R235, R235, 0x1, -R3 ;  /* 0x00000001ebebb824 */ /* 0x000fe200078e0a03 */
[----:B------:R-:W-:Y:S01]  /*8000*/  IABS R176, R136 ;  /* 0x0000008800b07213 */ /* 0x000fe20000000000 */
[----:B------:R-:W-:Y:S01]  /*8010*/  IMAD.MOV.U32 R133, RZ, RZ, R127 ;  /* 0x000000ffff857224 */ /* 0x000fe200078e007f */
[----:B------:R-:W-:Y:S01]  /*8020*/  ISETP.GT.U32.AND P3, PT, R3, R175, PT ;  /* 0x000000af0300720c */ /* 0x000fe20003f64070 */
[----:B------:R-:W-:Y:S01]  /*8030*/  @!P2 IMAD.MOV R128, RZ, RZ, -R128 ;  /* 0x000000ffff80a224 */ /* 0x000fe200078e0a80 */
[----:B------:R-:W-:Y:S01]  /*8040*/  ISETP.GE.AND P2, PT, R129, RZ, PT ;  /* 0x000000ff8100720c */ /* 0x000fe20003f46270 */
[----:B------:R-:W-:Y:S02]  /*8050*/  IMAD.MOV.U32 R127, RZ, RZ, R182 ;  /* 0x000000ffff7f7224 */ /* 0x000fe400078e00b6 */
[----:B------:R-:W-:-:S04]  /*8060*/  IMAD.HI.U32 R129, R5, R133, RZ ;  /* 0x0000008505817227 */ /* 0x000fc800078e00ff */
[----:B------:R-:W-:-:S04]  /*8070*/  IMAD.HI.U32 R182, R5, R180, RZ ;  /* 0x000000b405b67227 */ /* 0x000fc800078e00ff */
[----:B------:R-:W-:Y:S02]  /*8080*/  IMAD.MOV R129, RZ, RZ, -R129 ;  /* 0x000000ffff817224 */ /* 0x000fe400078e0a81 */
[----:B------:R-:W-:Y:S01]  /*8090*/  @!P1 IMAD.IADD R236, R236, 0x1, -R3 ;  /* 0x00000001ecec9824 */ /* 0x000fe200078e0a03 */
[----:B------:R-:W-:Y:S01]  /*80a0*/  ISETP.GE.AND P1, PT, R130, RZ, PT ;  /* 0x000000ff8200720c */ /* 0x000fe20003f26270 */
[----:B------:R-:W-:Y:S02]  /*80b0*/  IMAD.MOV R182, RZ, RZ, -R182 ;  /* 0x000000ffffb67224 */ /* 0x000fe400078e0ab6 */
[C---:B------:R-:W-:Y:S02]  /*80c0*/  IMAD R133, R3.reuse, R129, R133 ;  /* 0x0000008103857224 */ /* 0x040fe400078e0285 */
[----:B------:R-:W-:Y:S01]  /*80d0*/  @!P4 IMAD.MOV R127, RZ, RZ, -R127 ;  /* 0x000000ffff7fc224 */ /* 0x000fe200078e0a7f */
[C---:B------:R-:W-:Y:S01]  /*80e0*/  ISETP.GT.U32.AND P4, PT, R3.reuse, R181, PT ;  /* 0x000000b50300720c */ /* 0x040fe20003f84070 */
[----:B------:R-:W-:Y:S01]  /*80f0*/  IMAD R158, R3, R182, R180 ;  /* 0x000000b6039e7224 */ /* 0x000fe200078e02b4 */
[----:B------:R-:W-:Y:S01]  /*8100*/  IABS R182, R132 ;  /* 0x0000008400b67213 */ /* 0x000fe20000000000 */
[----:B------:R-:W-:Y:S01]  /*8110*/  IMAD.MOV.U32 R129, RZ, RZ, R236 ;  /* 0x000000ffff817224 */ /* 0x000fe200078e00ec */
[----:B------:R-:W-:Y:S01]  /*8120*/  IABS R180, R135 ;  /* 0x0000008700b47213 */ /* 0x000fe20000000000 */
[----:B------:R-:W-:Y:S01]  /*8130*/  @!P3 IMAD.IADD R175, R175, 0x1, -R3 ;  /* 0x00000001afafb824 */ /* 0x000fe200078e0a03 */
[----:B------:R-:W-:Y:S01]  /*8140*/  ISETP.GT.U32.AND P3, PT, R3, R133, PT ;  /* 0x000000850300720c */ /* 0x000fe20003f64070 */
[----:B------:R-:W-:-:S02]  /*8150*/  IMAD.MOV.U32 R130, RZ, RZ, R235 ;  /* 0x000000ffff827224 */ /* 0x000fc400078e00eb */
[----:B------:R-:W-:Y:S01]  /*8160*/  @!P0 IMAD.MOV R129, RZ, RZ, -R129 ;  /* 0x000000ffff818224 */ /* 0x000fe200078e0a81 */
[----:B------:R-:W-:Y:S01]  /*8170*/  ISETP.GT.U32.AND P0, PT, R3, R175, PT ;  /* 0x000000af0300720c */ /* 0x000fe20003f04070 */
[----:B------:R-:W-:-:S04]  /*8180*/  IMAD.HI.U32 R239, R5, R182, RZ ;  /* 0x000000b605ef7227 */ /* 0x000fc800078e00ff */
[----:B------:R-:W-:Y:S01]  /*8190*/  @!P6 IMAD.MOV R130, RZ, RZ, -R130 ;  /* 0x000000ffff82e224 */ /* 0x000fe200078e0a82 */
[----:B------:R-:W-:Y:S01]  /*81a0*/  ISETP.GT.U32.AND P6, PT, R3, R158, PT ;  /* 0x0000009e0300720c */ /* 0x000fe20003fc4070 */
[----:B------:R-:W-:Y:S02]  /*81b0*/  IMAD.MOV R239, RZ, RZ, -R239 ;  /* 0x000000ffffef7224 */ /* 0x000fe400078e0aef */
[----:B------:R-:W-:Y:S01]  /*81c0*/  @!P4 IMAD.IADD R181, R181, 0x1, -R3 ;  /* 0x00000001b5b5c824 */ /* 0x000fe200078e0a03 */
[----:B------:R-:W-:Y:S01]  /*81d0*/  ISETP.GE.AND P4, PT, R131, RZ, PT ;  /* 0x000000ff8300720c */ /* 0x000fe20003f86270 */
[----:B------:R-:W-:Y:S02]  /*81e0*/  IMAD R182, R3, R239, R182 ;  /* 0x000000ef03b67224 */ /* 0x000fe400078e02b6 */
[----:B------:R-:W-:-:S04]  /*81f0*/  IMAD.HI.U32 R236, R5, R186, RZ ;  /* 0x000000ba05ec7227 */ /* 0x000fc800078e00ff */
[----:B------:R-:W-:Y:S02]  /*8200*/  IMAD.MOV.U32 R131, RZ, RZ, R181 ;  /* 0x000000ffff837224 */ /* 0x000fe400078e00b5 */
[--C-:B------:R-:W-:Y:S01]  /*8210*/  @!P0 IMAD.IADD R175, R175, 0x1, -R3.reuse ;  /* 0x00000001afaf8824 */ /* 0x100fe200078e0a03 */
[----:B------:R-:W-:Y:S01]  /*8220*/  ISETP.GT.U32.AND P0, PT, R3, R182, PT ;  /* 0x000000b60300720c */ /* 0x000fe20003f04070 */
[----:B------:R-:W-:Y:S02]  /*8230*/  IMAD.MOV R236, RZ, RZ, -R236 ;  /* 0x000000ffffec7224 */ /* 0x000fe400078e0aec */
[--C-:B------:R-:W-:Y:S02]  /*8240*/  @!P3 IMAD.IADD R133, R133, 0x1, -R3.reuse ;  /* 0x000000018585b824 */ /* 0x100fe400078e0a03 */
[----:B------:R-:W-:Y:S02]  /*8250*/  @!P6 IMAD.IADD R158, R158, 0x1, -R3 ;  /* 0x000000019e9ee824 */ /* 0x000fe400078e0a03 */
[----:B------:R-:W-:Y:S01]  /*8260*/  @!P5 IMAD.MOV R131, RZ, RZ, -R131 ;  /* 0x000000ffff83d224 */ /* 0x000fe200078e0a83 */
[----:B------:R-:W-:Y:S01]  /*8270*/  ISETP.GE.AND P5, PT, R132, RZ, PT ;  /* 0x000000ff8400720c */ /* 0x000fe20003fa6270 */
[C---:B------:R-:W-:Y:S01]  /*8280*/  IMAD R181, R3.reuse, R236, R186 ;  /* 0x000000ec03b57224 */ /* 0x040fe200078e02ba */
[C---:B------:R-:W-:Y:S01]  /*8290*/  ISETP.GT.U32.AND P3, PT, R3.reuse, R133, PT ;  /* 0x000000850300720c */ /* 0x040fe20003f64070 */
[----:B------:R-:W-:Y:S01]  /*82a0*/  IMAD.MOV.U32 R132, RZ, RZ, R175 ;  /* 0x000000ffff847224 */ /* 0x000fe200078e00af */
[----:B------:R-:W-:Y:S01]  /*82b0*/  ISETP.GT.U32.AND P6, PT, R3, R158, PT ;  /* 0x0000009e0300720c */ /* 0x000fe20003fc4070 */
[----:B------:R-:W-:Y:S01]  /*82c0*/  IMAD.HI.U32 R235, R5, R180, RZ ;  /* 0x000000b405eb7227 */ /* 0x000fe200078e00ff */
[----:B------:R-:W-:-:S03]  /*82d0*/  IABS R175, R137 ;  /* 0x0000008900af7213 */ /* 0x000fc60000000000 */
[----:B------:R-:W-:-:S04]  /*82e0*/  IMAD.HI.U32 R186, R5, R176, RZ ;  /* 0x000000b005ba7227 */ /* 0x000fc800078e00ff */
[----:B------:R-:W-:Y:S01]  /*82f0*/  @!P2 IMAD.MOV R132, RZ, RZ, -R132 ;  /* 0x000000ffff84a224 */ /* 0x000fe200078e0a84 */
[C---:B------:R-:W-:Y:S01]  /*8300*/  ISETP.GT.U32.AND P2, PT, R3.reuse, R181, PT ;  /* 0x000000b50300720c */ /* 0x040fe20003f44070 */
[----:B------:R-:W-:Y:S02]  /*8310*/  IMAD.MOV R235, RZ, RZ, -R235 ;  /* 0x000000ffffeb7224 */ /* 0x000fe400078e0aeb */
[----:B------:R-:W-:Y:S02]  /*8320*/  IMAD.MOV R186, RZ, RZ, -R186 ;  /* 0x000000ffffba7224 */ /* 0x000fe400078e0aba */
[--C-:B------:R-:W-:Y:S02]  /*8330*/  @!P0 IMAD.IADD R182, R182, 0x1, -R3.reuse ;  /* 0x00000001b6b68824 */ /* 0x100fe400078e0a03 */
[C---:B------:R-:W-:Y:S02]  /*8340*/  IMAD R180, R3.reuse, R235, R180 ;  /* 0x000000eb03b47224 */ /* 0x040fe400078e02b4 */
[C---:B------:R-:W-:Y:S01]  /*8350*/  IMAD R176, R3.reuse, R186, R176 ;  /* 0x000000ba03b07224 */ /* 0x040fe200078e02b0 */
[----:B------:R-:W-:Y:S01]  /*8360*/  ISETP.GT.U32.AND P0, PT, R3, R182, PT ;  /* 0x000000b60300720c */ /* 0x000fe20003f04070 */
[--C-:B------:R-:W-:Y:S01]  /*8370*/  @!P3 IMAD.IADD R133, R133, 0x1, -R3.reuse ;  /* 0x000000018585b824 */ /* 0x100fe200078e0a03 */
[C---:B------:R-:W-:Y:S01]  /*8380*/  ISETP.GT.U32.AND P3, PT, R3.reuse, R180, PT ;  /* 0x000000b40300720c */ /* 0x040fe20003f64070 */
[--C-:B------:R-:W-:Y:S01]  /*8390*/  @!P6 IMAD.IADD R158, R158, 0x1, -R3.reuse ;  /* 0x000000019e9ee824 */ /* 0x100fe200078e0a03 */
[----:B------:R-:W-:Y:S01]  /*83a0*/  ISETP.GT.U32.AND P6, PT, R3, R176, PT ;  /* 0x000000b00300720c */ /* 0x000fe20003fc4070 */
[----:B------:R-:W-:Y:S01]  /*83b0*/  @!P2 IMAD.IADD R181, R181, 0x1, -R3 ;  /* 0x00000001b5b5a824 */ /* 0x000fe200078e0a03 */
[----:B------:R-:W-:Y:S01]  /*83c0*/  IABS R186, R138 ;  /* 0x0000008a00ba7213 */ /* 0x000fe20000000000 */
[----:B------:R-:W-:Y:S01]  /*83d0*/  @!P1 IMAD.MOV R133, RZ, RZ, -R133 ;  /* 0x000000ffff859224 */ /* 0x000fe200078e0a85 */
[----:B------:R-:W-:Y:S01]  /*83e0*/  ISETP.GE.AND P2, PT, R134, RZ, PT ;  /* 0x000000ff8600720c */ /* 0x000fe20003f46270 */
[----:B------:R-:W-:Y:S01]  /*83f0*/  IMAD.HI.U32 R235, R5, R175, RZ ;  /* 0x000000af05eb7227 */ /* 0x000fe200078e00ff */
[----:B------:R-:W-:-:S03]  /*8400*/  ISETP.GT.U32.AND P1, PT, R3, R181, PT ;  /* 0x000000b50300720c */ /* 0x000fc60003f24070 */
[----:B------:R-:W-:-:S04]  /*8410*/  IMAD.HI.U32 R134, R5, R186, RZ ;  /* 0x000000ba05867227 */ /* 0x000fc800078e00ff */
[----:B------:R-:W-:Y:S01]  /*8420*/  @!P0 IMAD.IADD R182, R182, 0x1, -R3 ;  /* 0x00000001b6b68824 */ /* 0x000fe200078e0a03 */
[----:B------:R-:W-:Y:S01]  /*8430*/  ISETP.GE.AND P0, PT, R135, RZ, PT ;  /* 0x000000ff8700720c */ /* 0x000fe20003f06270 */
[----:B------:R-:W-:Y:S02]  /*8440*/  IMAD.MOV R235, RZ, RZ, -R235 ;  /* 0x000000ffffeb7224 */ /* 0x000fe400078e0aeb */
[----:B------:R-:W-:Y:S02]  /*8450*/  IMAD.MOV R135, RZ, RZ, -R134 ;  /* 0x000000ffff877224 */ /* 0x000fe400078e0a86 */
[--C-:B------:R-:W-:Y:S01]  /*8460*/  @!P3 IMAD.IADD R180, R180, 0x1, -R3.reuse ;  /* 0x00000001b4b4b824 */ /* 0x100fe200078e0a03 */
[----:B------:R-:W-:Y:S01]  /*8470*/  ISETP.GE.AND P3, PT, R136, RZ, PT ;  /* 0x000000ff8800720c */ /* 0x000fe20003f66270 */
[----:B------:R-:W-:Y:S02]  /*8480*/  IMAD.MOV.U32 R134, RZ, RZ, R158 ;  /* 0x000000ffff867224 */ /* 0x000fe400078e009e */
[----:B------:R-:W-:Y:S01]  /*8490*/  @!P6 IMAD.IADD R176, R176, 0x1, -R3 ;  /* 0x00000001b0b0e824 */ /* 0x000fe200078e0a03 */
[C---:B------:R-:W-:Y:S01]  /*84a0*/  ISETP.GT.U32.AND P6, PT, R3.reuse, R180, PT ;  /* 0x000000b40300720c */ /* 0x040fe20003fc4070 */
[C---:B------:R-:W-:Y:S01]  /*84b0*/  IMAD R175, R3.reuse, R235, R175 ;  /* 0x000000eb03af7224 */ /* 0x040fe200078e02af */
[----:B------:R-:W-:Y:S01]  /*84c0*/  IABS R235, R141 ;  /* 0x0000008d00eb7213 */ /* 0x000fe20000000000 */
[----:B------:R-:W-:Y:S01]  /*84d0*/  @!P4 IMAD.MOV R134, RZ, RZ, -R134 ;  /* 0x000000ffff86c224 */ /* 0x000fe200078e0a86 */
[----:B------:R-:W-:Y:S01]  /*84e0*/  ISETP.GT.U32.AND P4, PT, R3, R176, PT ;  /* 0x000000b00300720c */ /* 0x000fe20003f84070 */
[----:B------:R-:W-:Y:S01]  /*84f0*/  @!P1 IMAD.IADD R181, R181, 0x1, -R3 ;  /* 0x00000001b5b59824 */ /* 0x000fe200078e0a03 */
[C---:B------:R-:W-:Y:S01]  /*8500*/  ISETP.GT.U32.AND P1, PT, R3.reuse, R175, PT ;  /* 0x000000af0300720c */ /* 0x040fe20003f24070 */
[----:B------:R-:W-:Y:S01]  /*8510*/  IMAD R158, R3, R135, R186 ;  /* 0x00000087039e7224 */ /* 0x000fe200078e02ba */
[----:B------:R-:W-:Y:S01]  /*8520*/  IABS R186, R147 ;  /* 0x0000009300ba7213 */ /* 0x000fe20000000000 */
[----:B------:R-:W-:Y:S01]  /*8530*/  IMAD.MOV.U32 R135, RZ, RZ, R182 ;  /* 0x000000ffff877224 */ /* 0x000fe200078e00b6 */
[----:B------:R-:W-:Y:S01]  /*8540*/  IABS R182, R140 ;  /* 0x0000008c00b67213 */ /* 0x000fe20000000000 */
[----:B------:R-:W-:-:S02]  /*8550*/  IMAD.MOV.U32 R136, RZ, RZ, R181 ;  /* 0x000000ffff887224 */ /* 0x000fc400078e00b5 */
[----:B------:R-:W-:Y:S01]  /*8560*/  @!P5 IMAD.MOV R135, RZ, RZ, -R135 ;  /* 0x000000ffff87d224 */ /* 0x000fe200078e0a87 */
[----:B------:R-:W-:Y:S01]  /*8570*/  ISETP.GE.AND P5, PT, R137, RZ, PT ;  /* 0x000000ff8900720c */ /* 0x000fe20003fa6270 */
[--C-:B------:R-:W-:Y:S01]  /*8580*/  @!P6 IMAD.IADD R180, R180, 0x1, -R3.reuse ;  /* 0x00000001b4b4e824 */ /* 0x100fe200078e0a03 */
[----:B------:R-:W-:Y:S01]  /*8590*/  IABS R137, R142 ;  /* 0x0000008e00897213 */ /* 0x000fe20000000000 */
[--C-:B------:R-:W-:Y:S01]  /*85a0*/  @!P4 IMAD.IADD R176, R176, 0x1, -R3.reuse ;  /* 0x00000001b0b0c824 */ /* 0x100fe200078e0a03 */
[----:B------:R-:W-:Y:S01]  /*85b0*/  ISETP.GE.AND P4, PT, R140, RZ, PT ;  /* 0x000000ff8c00720c */ /* 0x000fe20003f86270 */
[----:B------:R-:W-:Y:S01]  /*85c0*/  @!P1 IMAD.IADD R175, R175, 0x1, -R3 ;  /* 0x00000001afaf9824 */ /* 0x000fe200078e0a03 */
[----:B------:R-:W-:Y:S01]  /*85d0*/  ISETP.GE.AND P6, PT, R138, RZ, PT ;  /* 0x000000ff8a00720c */ /* 0x000fe20003fc6270 */
[----:B------:R-:W-:Y:S01]  /*85e0*/  IMAD.MOV.U32 R140, RZ, RZ, R137 ;  /* 0x000000ffff8c7224 */ /* 0x000fe200078e0089 */
[----:B------:R-:W-:Y:S01]  /*85f0*/  ISETP.GE.AND P1, PT, R142, RZ, PT ;  /* 0x000000ff8e00720c */ /* 0x000fe20003f26270 */
[----:B------:R-:W-:Y:S01]  /*8600*/  IMAD.MOV.U32 R137, RZ, RZ, R180 ;  /* 0x000000ffff897224 */ /* 0x000fe200078e00b4 */
[----:B------:R-:W-:Y:S01]  /*8610*/  IABS R142, R139 ;  /* 0x0000008b008e7213 */ /* 0x000fe20000000000 */
[----:B------:R-:W-:-:S02]  /*8620*/  IMAD.MOV.U32 R181, RZ, RZ, R182 ;  /* 0x000000ffffb57224 */ /* 0x000fc400078e00b6 */
[----:B------:R-:W-:Y:S01]  /*8630*/  @!P2 IMAD.MOV R136, RZ, RZ, -R136 ;  /* 0x000000ffff88a224 */ /* 0x000fe200078e0a88 */
[C---:B------:R-:W-:Y:S01]  /*8640*/  ISETP.GT.U32.AND P2, PT, R3.reuse, R158, PT ;  /* 0x0000009e0300720c */ /* 0x040fe20003f44070 */
[----:B------:R-:W-:Y:S01]  /*8650*/  @!P0 IMAD.MOV R137, RZ, RZ, -R137 ;  /* 0x000000ffff898224 */ /* 0x000fe200078e0a89 */
[----:B------:R-:W-:Y:S01]  /*8660*/  ISETP.GT.U32.AND P0, PT, R3, R175, PT ;  /* 0x000000af0300720c */ /* 0x000fe20003f04070 */
[----:B------:R-:W-:-:S04]  /*8670*/  IMAD.HI.U32 R138, R5, R181, RZ ;  /* 0x000000b5058a7227 */ /* 0x000fc800078e00ff */
[----:B------:R-:W-:Y:S02]  /*8680*/  IMAD.MOV R180, RZ, RZ, -R138 ;  /* 0x000000ffffb47224 */ /* 0x000fe400078e0a8a */
[----:B------:R-:W-:Y:S02]  /*8690*/  IMAD.MOV.U32 R138, RZ, RZ, R176 ;  /* 0x000000ffff8a7224 */ /* 0x000fe400078e00b0 */
[----:B------:R-:W-:Y:S01]  /*86a0*/  IMAD R180, R3, R180, R181 ;  /* 0x000000b403b47224 */ /* 0x000fe200078e02b5 */
[----:B------:R-:W-:Y:S01]  /*86b0*/  IABS R181, R144 ;  /* 0x0000009000b57213 */ /* 0x000fe20000000000 */
[--C-:B------:R-:W-:Y:S01]  /*86c0*/  @!P2 IMAD.IADD R158, R158, 0x1, -R3.reuse ;  /* 0x000000019e9ea824 */ /* 0x100fe200078e0a03 */
[----:B------:R-:W-:Y:S01]  /*86d0*/  ISETP.GE.AND P2, PT, R139, RZ, PT ;  /* 0x000000ff8b00720c */ /* 0x000fe20003f46270 */
[----:B------:R-:W-:Y:S02]  /*86e0*/  IMAD.MOV.U32 R176, RZ, RZ, R142 ;  /* 0x000000ffffb07224 */ /* 0x000fe400078e008e */
[----:B------:R-:W-:Y:S01]  /*86f0*/  @!P0 IMAD.IADD R175, R175, 0x1, -R3 ;  /* 0x00000001afaf8824 */ /* 0x000fe200078e0a03 */
[C---:B------:R-:W-:Y:S01]  /*8700*/  ISETP.GT.U32.AND P0, PT, R3.reuse, R180, PT ;  /* 0x000000b40300720c */ /* 0x040fe20003f04070 */
[----:B------:R-:W-:Y:S01]  /*8710*/  @!P3 IMAD.MOV R138, RZ, RZ, -R138 ;  /* 0x000000ffff8ab224 */ /* 0x000fe200078e0a8a */
        /* <DEDUP_REMOVED lines=9> */
[C---:B------:R-:W-:Y:S01]  /*87b0*/  ISETP.GT.U32.AND P0, PT, R3.reuse, R176, PT ;  /* 0x000000b00300720c */ /* 0x040fe20003f04070 */
[----:B------:R-:W-:Y:S01]  /*87c0*/  @!P3 IMAD.IADD R158, R158, 0x1, -R3 ;  /* 0x000000019e9eb824 */ /* 0x000fe200078e0a03 */
[----:B------:R-:W-:Y:S01]  /*87d0*/  ISETP.GT.U32.AND P3, PT, R3, R142, PT ;  /* 0x0000008e0300720c */ /* 0x000fe20003f64070 */
[----:B------:R-:W-:-:S02]  /*87e0*/  IMAD.MOV.U32 R139, RZ, RZ, R175 ;  /* 0x000000ffff8b7224 */ /* 0x000fc400078e00af */
[----:B------:R-:W-:-:S04]  /*87f0*/  IMAD.HI.U32 R140, R5, R235, RZ ;  /* 0x000000eb058c7227 */ /* 0x000fc800078e00ff */
[----:B------:R-:W-:Y:S01]  /*8800*/  @!P5 IMAD.MOV R139, RZ, RZ, -R139 ;  /* 0x000000ffff8bd224 */ /* 0x000fe200078e0a8b */
[----:B------:R-:W-:Y:S01]  /*8810*/  ISETP.GT.U32.AND P5, PT, R3, R180, PT ;  /* 0x000000b40300720c */ /* 0x000fe20003fa4070 */
[----:B------:R-:W-:-:S04]  /*8820*/  IMAD.HI.U32 R239, R5, R186, RZ ;  /* 0x000000ba05ef7227 */ /* 0x000fc800078e00ff */
[--C-:B------:R-:W-:Y:S02]  /*8830*/  @!P0 IMAD.IADD R176, R176, 0x1, -R3.reuse ;  /* 0x00000001b0b08824 */ /* 0x100fe400078e0a03 */
[----:B------:R-:W-:Y:S02]  /*8840*/  @!P3 IMAD.IADD R142, R142, 0x1, -R3 ;  /* 0x000000018e8eb824 */ /* 0x000fe400078e0a03 */
[----:B------:R-:W-:Y:S01]  /*8850*/  IMAD.MOV R175, RZ, RZ, -R140 ;  /* 0x000000ffffaf7224 */ /* 0x000fe200078e0a8c */
[C---:B------:R-:W-:Y:S01]  /*8860*/  ISETP.GT.U32.AND P0, PT, R3.reuse, R176, PT ;  /* 0x000000b00300720c */ /* 0x040fe20003f04070 */
[----:B------:R-:W-:Y:S01]  /*8870*/  IMAD.MOV.U32 R140, RZ, RZ, R158 ;  /* 0x000000ffff8c7224 */ /* 0x000fe200078e009e */
[----:B------:R-:W-:Y:S01]  /*8880*/  ISETP.GT.U32.AND P3, PT, R3, R142, PT ;  /* 0x0000008e0300720c */ /* 0x000fe20003f64070 */
[----:B------:R-:W-:Y:S01]  /*8890*/  IMAD.HI.U32 R236, R5, R181, RZ ;  /* 0x000000b505ec7227 */ /* 0x000fe200078e00ff */
[----:B------:R-:W-:-:S03]  /*88a0*/  IABS R158, R145 ;  /* 0x00000091009e7213 */ /* 0x000fc60000000000 */
[----:B------:R-:W-:Y:S02]  /*88b0*/  IMAD.MOV R239, RZ, RZ, -R239 ;  /* 0x000000ffffef7224 */ /* 0x000fe400078e0aef */
[----:B------:R-:W-:Y:S02]  /*88c0*/  @!P5 IMAD.IADD R180, R180, 0x1, -R3 ;  /* 0x00000001b4b4d824 */ /* 0x000fe400078e0a03 */
[----:B------:R-:W-:-:S04]  /*88d0*/  IMAD.HI.U32 R240, R5, R182, RZ ;  /* 0x000000b605f07227 */ /* 0x000fc800078e00ff */
[----:B------:R-:W-:Y:S01]  /*88e0*/  @!P6 IMAD.MOV R140, RZ, RZ, -R140 ;  /* 0x000000ffff8ce224 */ /* 0x000fe200078e0a8c */
[----:B------:R-:W-:Y:S01]  /*88f0*/  ISETP.GE.AND P6, PT, R141, RZ, PT ;  /* 0x000000ff8d00720c */ /* 0x000fe20003fc6270 */
[C---:B------:R-:W-:Y:S01]  /*8900*/  IMAD R175, R3.reuse, R175, R235 ;  /* 0x000000af03af7224 */ /* 0x040fe200078e02eb */
[----:B------:R-:W-:Y:S01]  /*8910*/  IABS R235, R153 ;  /* 0x0000009900eb7213 */ /* 0x000fe20000000000 */
[----:B------:R-:W-:Y:S02]  /*8920*/  IMAD.MOV R236, RZ, RZ, -R236 ;  /* 0x000000ffffec7224 */ /* 0x000fe400078e0aec */
[C---:B------:R-:W-:Y:S01]  /*8930*/  IMAD R186, R3.reuse, R239, R186 ;  /* 0x000000ef03ba7224 */ /* 0x040fe200078e02ba */
[----:B------:R-:W-:Y:S01]  /*8940*/  ISETP.GT.U32.AND P5, PT, R3, R175, PT ;  /* 0x000000af0300720c */ /* 0x000fe20003fa4070 */
[----:B------:R-:W-:Y:S02]  /*8950*/  IMAD.MOV.U32 R141, RZ, RZ, R180 ;  /* 0x000000ffff8d7224 */ /* 0x000fe400078e00b4 */
[----:B------:R-:W-:-:S02]  /*8960*/  IMAD.MOV R240, RZ, RZ, -R240 ;  /* 0x000000fffff07224 */ /* 0x000fc400078e0af0 */
[C---:B------:R-:W-:Y:S01]  /*8970*/  IMAD R181, R3.reuse, R236, R181 ;  /* 0x000000ec03b57224 */ /* 0x040fe200078e02b5 */
[----:B------:R-:W-:Y:S01]  /*8980*/  IABS R236, R149 ;  /* 0x0000009500ec7213 */ /* 0x000fe20000000000 */
[----:B------:R-:W-:Y:S01]  /*8990*/  @!P4 IMAD.MOV R141, RZ, RZ, -R141 ;  /* 0x000000ffff8dc224 */ /* 0x000fe200078e0a8d */
[C---:B------:R-:W-:Y:S01]  /*89a0*/  ISETP.GT.U32.AND P4, PT, R3.reuse, R186, PT ;  /* 0x000000ba0300720c */ /* 0x040fe20003f84070 */
[C---:B------:R-:W-:Y:S02]  /*89b0*/  IMAD R182, R3.reuse, R240, R182 ;  /* 0x000000f003b67224 */ /* 0x040fe400078e02b6 */
[--C-:B------:R-:W-:Y:S01]  /*89c0*/  @!P0 IMAD.IADD R176, R176, 0x1, -R3.reuse ;  /* 0x00000001b0b08824 */ /* 0x100fe200078e0a03 */
[C---:B------:R-:W-:Y:S01]  /*89d0*/  ISETP.GT.U32.AND P0, PT, R3.reuse, R181, PT ;  /* 0x000000b50300720c */ /* 0x040fe20003f04070 */
[--C-:B------:R-:W-:Y:S01]  /*89e0*/  @!P3 IMAD.IADD R142, R142, 0x1, -R3.reuse ;  /* 0x000000018e8eb824 */ /* 0x100fe200078e0a03 */
[----:B------:R-:W-:Y:S01]  /*89f0*/  ISETP.GT.U32.AND P3, PT, R3, R182, PT ;  /* 0x000000b60300720c */ /* 0x000fe20003f64070 */
[----:B------:R-:W-:Y:S01]  /*8a00*/  @!P5 IMAD.IADD R175, R175, 0x1, -R3 ;  /* 0x00000001afafd824 */ /* 0x000fe200078e0a03 */
[----:B------:R-:W-:Y:S01]  /*8a10*/  ISETP.GE.AND P5, PT, R147, RZ, PT ;  /* 0x000000ff9300720c */ /* 0x000fe20003fa6270 */
[----:B------:R-:W-:Y:S01]  /*8a20*/  @!P1 IMAD.MOV R142, RZ, RZ, -R142 ;  /* 0x000000ffff8e9224 */ /* 0x000fe200078e0a8e */
[----:B------:R-:W-:Y:S01]  /*8a30*/  IABS R147, R146 ;  /* 0x0000009200937213 */ /* 0x000fe20000000000 */
[----:B------:R-:W-:Y:S01]  /*8a40*/  IMAD.HI.U32 R180, R5, R158, RZ ;  /* 0x0000009e05b47227 */ /* 0x000fe200078e00ff */
[----:B------:R-:W-:-:S03]  /*8a50*/  ISETP.GE.AND P1, PT, R143, RZ, PT ;  /* 0x000000ff8f00720c */ /* 0x000fc60003f26270 */
[--C-:B------:R-:W-:Y:S02]  /*8a60*/  @!P4 IMAD.IADD R186, R186, 0x1, -R3.reuse ;  /* 0x00000001babac824 */ /* 0x100fe400078e0a03 */
[--C-:B------:R-:W-:Y:S02]  /*8a70*/  @!P0 IMAD.IADD R181, R181, 0x1, -R3.reuse ;  /* 0x00000001b5b58824 */ /* 0x100fe400078e0a03 */
[----:B------:R-:W-:Y:S01]  /*8a80*/  IMAD.MOV.U32 R143, RZ, RZ, R176 ;  /* 0x000000ffff8f7224 */ /* 0x000fe200078e00b0 */
[C---:B------:R-:W-:Y:S01]  /*8a90*/  ISETP.GT.U32.AND P0, PT, R3.reuse, R186, PT ;  /* 0x000000ba0300720c */ /* 0x040fe20003f04070 */
[----:B------:R-:W-:Y:S01]  /*8aa0*/  @!P3 IMAD.IADD R182, R182, 0x1, -R3 ;  /* 0x00000001b6b6b824 */ /* 0x000fe200078e0a03 */
[----:B------:R-:W-:Y:S01]  /*8ab0*/  ISETP.GT.U32.AND P3, PT, R3, R175, PT ;  /* 0x000000af0300720c */ /* 0x000fe20003f64070 */
[----:B------:R-:W-:-:S03]  /*8ac0*/  IMAD.HI.U32 R176, R5, R147, RZ ;  /* 0x0000009305b07227 */ /* 0x000fc600078e00ff */
[C---:B------:R-:W-:Y:S01]  /*8ad0*/  ISETP.GT.U32.AND P4, PT, R3.reuse, R182, PT ;  /* 0x000000b60300720c */ /* 0x040fe20003f84070 */
        /* <DEDUP_REMOVED lines=8> */
[----:B------:R-:W-:Y:S01]  /*8b60*/  ISETP.GE.AND P3, PT, R144, RZ, PT ;  /* 0x000000ff9000720c */ /* 0x000fe20003f66270 */
[----:B------:R-:W-:-:S04]  /*8b70*/  IMAD.HI.U32 R144, R5, R158, RZ ;  /* 0x0000009e05907227 */ /* 0x000fc800078e00ff */
[----:B------:R-:W-:Y:S01]  /*8b80*/  @!P4 IMAD.IADD R182, R182, 0x1, -R3 ;  /* 0x00000001b6b6c824 */ /* 0x000fe200078e0a03 */
[C---:B------:R-:W-:Y:S01]  /*8b90*/  ISETP.GT.U32.AND P4, PT, R3.reuse, R180, PT ;  /* 0x000000b40300720c */ /* 0x040fe20003f84070 */
[----:B------:R-:W-:Y:S01]  /*8ba0*/  @!P2 IMAD.MOV R143, RZ, RZ, -R143 ;  /* 0x000000ffff8fa224 */ /* 0x000fe200078e0a8f */
[C---:B------:R-:W-:Y:S01]  /*8bb0*/  ISETP.GT.U32.AND P2, PT, R3.reuse, R181, PT ;  /* 0x000000b50300720c */ /* 0x040fe20003f44070 */
[----:B------:R-:W-:Y:S02]  /*8bc0*/  IMAD.MOV R144, RZ, RZ, -R144 ;  /* 0x000000ffff907224 */ /* 0x000fe400078e0a90 */
[----:B------:R-:W-:Y:S02]  /*8bd0*/  @!P0 IMAD.IADD R176, R176, 0x1, -R3 ;  /* 0x00000001b0b08824 */ /* 0x000fe400078e0a03 */
[----:B------:R-:W-:Y:S02]  /*8be0*/  IMAD R158, R3, R144, R158 ;  /* 0x00000090039e7224 */ /* 0x000fe400078e029e */
[----:B------:R-:W-:-:S02]  /*8bf0*/  IMAD.MOV.U32 R144, RZ, RZ, R175 ;  /* 0x000000ffff907224 */ /* 0x000fc400078e00af */
[----:B------:R-:W-:-:S04]  /*8c00*/  IMAD.HI.U32 R239, R5, R236, RZ ;  /* 0x000000ec05ef7227 */ /* 0x000fc800078e00ff */
[----:B------:R-:W-:Y:S01]  /*8c10*/  @!P6 IMAD.MOV R144, RZ, RZ, -R144 ;  /* 0x000000ffff90e224 */ /* 0x000fe200078e0a90 */
[----:B------:R-:W-:Y:S01]  /*8c20*/  ISETP.GT.U32.AND P6, PT, R3, R176, PT ;  /* 0x000000b00300720c */ /* 0x000fe20003fc4070 */
[--C-:B------:R-:W-:Y:S01]  /*8c30*/  @!P4 IMAD.IADD R180, R180, 0x1, -R3.reuse ;  /* 0x00000001b4b4c824 */ /* 0x100fe200078e0a03 */
[----:B------:R-:W-:Y:S01]  /*8c40*/  ISETP.GE.AND P4, PT, R146, RZ, PT ;  /* 0x000000ff9200720c */ /* 0x000fe20003f86270 */
[----:B------:R-:W-:Y:S01]  /*8c50*/  @!P2 IMAD.IADD R181, R181, 0x1, -R3 ;  /* 0x00000001b5b5a824 */ /* 0x000fe200078e0a03 */
[----:B------:R-:W-:Y:S01]  /*8c60*/  ISETP.GE.AND P2, PT, R145, RZ, PT ;  /* 0x000000ff9100720c */ /* 0x000fe20003f46270 */
[----:B------:R-:W-:Y:S01]  /*8c70*/  IMAD.MOV R239, RZ, RZ, -R239 ;  /* 0x000000ffffef7224 */ /* 0x000fe200078e0aef */
[----:B------:R-:W-:Y:S01]  /*8c80*/  ISETP.GT.U32.AND P0, PT, R3, R180, PT ;  /* 0x000000b40300720c */ /* 0x000fe20003f04070 */
[----:B------:R-:W-:Y:S02]  /*8c90*/  IMAD.MOV.U32 R145, RZ, RZ, R182 ;  /* 0x000000ffff917224 */ /* 0x000fe400078e00b6 */
[----:B------:R-:W-:-:S02]  /*8ca0*/  IMAD.MOV.U32 R147, RZ, RZ, R181 ;  /* 0x000000ffff937224 */ /* 0x000fc400078e00b5 */
[----:B------:R-:W-:Y:S01]  /*8cb0*/  @!P1 IMAD.MOV R145, RZ, RZ, -R145 ;  /* 0x000000ffff919224 */ /* 0x000fe200078e0a91 */
[C---:B------:R-:W-:Y:S01]  /*8cc0*/  ISETP.GT.U32.AND P1, PT, R3.reuse, R158, PT ;  /* 0x0000009e0300720c */ /* 0x040fe20003f24070 */
[C---:B------:R-:W-:Y:S01]  /*8cd0*/  IMAD R181, R3.reuse, R239, R236 ;  /* 0x000000ef03b57224 */ /* 0x040fe200078e02ec */
[----:B------:R-:W-:Y:S01]  /*8ce0*/  IABS R236, R151 ;  /* 0x0000009700ec7213 */ /* 0x000fe20000000000 */
[--C-:B------:R-:W-:Y:S01]  /*8cf0*/  @!P6 IMAD.IADD R176, R176, 0x1, -R3.reuse ;  /* 0x00000001b0b0e824 */ /* 0x100fe200078e0a03 */
[----:B------:R-:W-:Y:S01]  /*8d00*/  IABS R239, R152 ;  /* 0x0000009800ef7213 */ /* 0x000fe20000000000 */
[----:B------:R-:W-:Y:S01]  /*8d10*/  IMAD.MOV.U32 R146, RZ, RZ, R186 ;  /* 0x000000ffff927224 */ /* 0x000fe200078e00ba */
[----:B------:R-:W-:Y:S01]  /*8d20*/  ISETP.GT.U32.AND P6, PT, R3, R181, PT ;  /* 0x000000b50300720c */ /* 0x000fe20003fc4070 */
[--C-:B------:R-:W-:Y:S01]  /*8d30*/  @!P0 IMAD.IADD R180, R180, 0x1, -R3.reuse ;  /* 0x00000001b4b48824 */ /* 0x100fe200078e0a03 */
[----:B------:R-:W-:Y:S01]  /*8d40*/  ISETP.GE.AND P0, PT, R153, RZ, PT ;  /* 0x000000ff9900720c */ /* 0x000fe20003f06270 */
[----:B------:R-:W-:Y:S01]  /*8d50*/  @!P5 IMAD.MOV R146, RZ, RZ, -R146 ;  /* 0x000000ffff92d224 */ /* 0x000fe200078e0a92 */
[----:B------:R-:W-:Y:S01]  /*8d60*/  ISETP.GE.AND P5, PT, R148, RZ, PT ;  /* 0x000000ff9400720c */ /* 0x000fe20003fa6270 */
[----:B------:R-:W-:Y:S01]  /*8d70*/  IMAD.MOV.U32 R148, RZ, RZ, R180 ;  /* 0x000000ffff947224 */ /* 0x000fe200078e00b4 */
[----:B------:R-:W-:Y:S01]  /*8d80*/  IABS R153, R150 ;  /* 0x0000009600997213 */ /* 0x000fe20000000000 */
[----:B------:R-:W-:Y:S01]  /*8d90*/  @!P1 IMAD.IADD R158, R158, 0x1, -R3 ;  /* 0x000000019e9e9824 */ /* 0x000fe200078e0a03 */
[----:B------:R-:W-:Y:S01]  /*8da0*/  ISETP.GE.AND P1, PT, R150, RZ, PT ;  /* 0x000000ff9600720c */ /* 0x000fe20003f26270 */
[----:B------:R-:W-:Y:S01]  /*8db0*/  @!P2 IMAD.MOV R148, RZ, RZ, -R148 ;  /* 0x000000ffff94a224 */ /* 0x000fe200078e0a94 */
[----:B------:R-:W-:Y:S01]  /*8dc0*/  IABS R186, R155 ;  /* 0x0000009b00ba7213 */ /* 0x000fe20000000000 */
[----:B------:R-:W-:Y:S01]  /*8dd0*/  IMAD.HI.U32 R175, R5, R235, RZ ;  /* 0x000000eb05af7227 */ /* 0x000fe200078e00ff */
[----:B------:R-:W-:-:S03]  /*8de0*/  ISETP.GT.U32.AND P2, PT, R3, R158, PT ;  /* 0x0000009e0300720c */ /* 0x000fc60003f44070 */
[----:B------:R-:W-:Y:S02]  /*8df0*/  @!P6 IMAD.IADD R181, R181, 0x1, -R3 ;  /* 0x00000001b5b5e824 */ /* 0x000fe400078e0a03 */
[----:B------:R-:W-:Y:S02]  /*8e00*/  IMAD.MOV R175, RZ, RZ, -R175 ;  /* 0x000000ffffaf7224 */ /* 0x000fe400078e0aaf */
[----:B------:R-:W-:Y:S01]  /*8e10*/  IMAD.HI.U32 R150, R5, R153, RZ ;  /* 0x0000009905967227 */ /* 0x000fe200078e00ff */
[----:B------:R-:W-:-:S03]  /*8e20*/  ISETP.GT.U32.AND P6, PT, R3, R181, PT ;  /* 0x000000b50300720c */ /* 0x000fc60003fc4070 */
[C---:B------:R-:W-:Y:S01]  /*8e30*/  IMAD R175, R3.reuse, R175, R235 ;  /* 0x000000af03af7224 */ /* 0x040fe200078e02eb */
[----:B------:R-:W-:Y:S01]  /*8e40*/  IABS R235, R154 ;  /* 0x0000009a00eb7213 */ /* 0x000fe20000000000 */
[----:B------:R-:W-:Y:S02]  /*8e50*/  IMAD.MOV R150, RZ, RZ, -R150 ;  /* 0x000000ffff967224 */ /* 0x000fe400078e0a96 */
[----:B------:R-:W-:Y:S01]  /*8e60*/  @!P2 IMAD.IADD R158, R158, 0x1, -R3 ;  /* 0x000000019e9ea824 */ /* 0x000fe200078e0a03 */
[C---:B------:R-:W-:Y:S01]  /*8e70*/  ISETP.GT.U32.AND P2, PT, R3.reuse, R175, PT ;  /* 0x000000af0300720c */ /* 0x040fe20003f44070 */
[----:B------:R-:W-:Y:S02]  /*8e80*/  IMAD R153, R3, R150, R153 ;  /* 0x0000009603997224 */ /* 0x000fe400078e0299 */
[----:B------:R-:W-:Y:S01]  /*8e90*/  @!P3 IMAD.MOV R147, RZ, RZ, -R147 ;  /* 0x000000ffff93b224 */ /* 0x000fe200078e0a93 */
[----:B------:R-:W-:Y:S01]  /*8ea0*/  ISETP.GE.AND P3, PT, R149, RZ, PT ;  /* 0x000000ff9500720c */ /* 0x000fe20003f66270 */
[----:B------:R-:W-:Y:S01]  /*8eb0*/  @!P6 IMAD.IADD R181, R181, 0x1, -R3 ;  /* 0x00000001b5b5e824 */ /* 0x000fe200078e0a03 */
[----:B------:R-:W-:Y:S01]  /*8ec0*/  ISETP.GT.U32.AND P6, PT, R3, R153, PT ;  /* 0x000000990300720c */ /* 0x000fe20003fc4070 */
[----:B------:R-:W-:-:S02]  /*8ed0*/  IMAD.MOV.U32 R149, RZ, RZ, R176 ;  /* 0x000000ffff957224 */ /* 0x000fc400078e00b0 */
[----:B------:R-:W-:-:S04]  /*8ee0*/  IMAD.HI.U32 R150, R5, R235, RZ ;  /* 0x000000eb05967227 */ /* 0x000fc800078e00ff */
[----:B------:R-:W-:Y:S01]  /*8ef0*/  @!P4 IMAD.MOV R149, RZ, RZ, -R149 ;  /* 0x000000ffff95c224 */ /* 0x000fe200078e0a95 */
[----:B------:R-:W-:Y:S01]  /*8f00*/  ISETP.GE.AND P4, PT, R151, RZ, PT ;  /* 0x000000ff9700720c */ /* 0x000fe20003f86270 */
[----:B------:R-:W-:Y:S01]  /*8f10*/  @!P2 IMAD.IADD R175, R175, 0x1, -R3 ;  /* 0x00000001afafa824 */ /* 0x000fe200078e0a03 */
[----:B------:R-:W-:Y:S01]  /*8f20*/  ISETP.GE.AND P2, PT, R152, RZ, PT ;  /* 0x000000ff9800720c */ /* 0x000fe20003f46270 */
[----:B------:R-:W-:-:S04]  /*8f30*/  IMAD.HI.U32 R151, R5, R186, RZ ;  /* 0x000000ba05977227 */ /* 0x000fc800078e00ff */
[----:B------:R-:W-:Y:S02]  /*8f40*/  IMAD.MOV R150, RZ, RZ, -R150 ;  /* 0x000000ffff967224 */ /* 0x000fe400078e0a96 */
[----:B------:R-:W-:-:S04]  /*8f50*/  IMAD.HI.U32 R180, R5, R236, RZ ;  /* 0x000000ec05b47227 */ /* 0x000fc800078e00ff */
[----:B------:R-:W-:Y:S01]  /*8f60*/  @!P6 IMAD.IADD R153, R153, 0x1, -R3 ;  /* 0x000000019999e824 */ /* 0x000fe200078e0a03 */
[----:B------:R-:W-:Y:S01]  /*8f70*/  ISETP.GT.U32.AND P6, PT, R3, R175, PT ;  /* 0x000000af0300720c */ /* 0x000fe20003fc4070 */
[----:B------:R-:W-:-:S04]  /*8f80*/  IMAD.HI.U32 R176, R5, R239, RZ ;  /* 0x000000ef05b07227 */ /* 0x000fc800078e00ff */
[----:B------:R-:W-:Y:S02]  /*8f90*/  IMAD.MOV R151, RZ, RZ, -R151 ;  /* 0x000000ffff977224 */ /* 0x000fe400078e0a97 */
[C---:B------:R-:W-:Y:S02]  /*8fa0*/  IMAD R235, R3.reuse, R150, R235 ;  /* 0x0000009603eb7224 */ /* 0x040fe400078e02eb */
[----:B------:R-:W-:Y:S02]  /*8fb0*/  IMAD.MOV R180, RZ, RZ, -R180 ;  /* 0x000000ffffb47224 */ /* 0x000fe400078e0ab4 */
[----:B------:R-:W-:Y:S01]  /*8fc0*/  IMAD.MOV.U32 R150, RZ, RZ, R158 ;  /* 0x000000ffff967224 */ /* 0x000fe200078e009e */
[----:B------:R-:W-:Y:S01]  /*8fd0*/  IABS R158, R156 ;  /* 0x0000009c009e7213 */ /* 0x000fe20000000000 */
[----:B------:R-:W-:Y:S02]  /*8fe0*/  IMAD.MOV R176, RZ, RZ, -R176 ;  /* 0x000000ffffb07224 */ /* 0x000fe400078e0ab0 */
[----:B------:R-:W-:-:S02]  /*8ff0*/  IMAD R186, R3, R151, R186 ;  /* 0x0000009703ba7224 */ /* 0x000fc400078e02ba */
[C---:B------:R-:W-:Y:S01]  /*9000*/  IMAD R236, R3.reuse, R180, R236 ;  /* 0x000000b403ec7224 */ /* 0x040fe200078e02ec */
[----:B------:R-:W-:Y:S01]  /*9010*/  IABS R180, R157 ;  /* 0x0000009d00b47213 */ /* 0x000fe20000000000 */
[----:B------:R-:W-:Y:S01]  /*9020*/  @!P5 IMAD.MOV R150, RZ, RZ, -R150 ;  /* 0x000000ffff96d224 */ /* 0x000fe200078e0a96 */
        /* <DEDUP_REMOVED lines=9> */
[----:B------:R-:W-:-:S04]  /*90c0*/  IMAD.HI.U32 R182, R5, R158, RZ ;  /* 0x0000009e05b67227 */ /* 0x000fc800078e00ff */
[----:B------:R-:W-:Y:S02]  /*90d0*/  IMAD.MOV R182, RZ, RZ, -R182 ;  /* 0x000000ffffb67224 */ /* 0x000fe400078e0ab6 */
[--C-:B------:R-:W-:Y:S01]  /*90e0*/  @!P5 IMAD.IADD R153, R153, 0x1, -R3.reuse ;  /* 0x000000019999d824 */ /* 0x100fe200078e0a03 */
[C---:B------:R-:W-:Y:S01]  /*90f0*/  ISETP.GT.U32.AND P5, PT, R3.reuse, R235, PT ;  /* 0x000000eb0300720c */ /* 0x040fe20003fa4070 */
[C---:B------:R-:W-:Y:S02]  /*9100*/  IMAD R158, R3.reuse, R182, R158 ;  /* 0x000000b6039e7224 */ /* 0x040fe400078e029e */
[----:B------:R-:W-:Y:S01]  /*9110*/  @!P3 IMAD.IADD R236, R236, 0x1, -R3 ;  /* 0x00000001ececb824 */ /* 0x000fe200078e0a03 */
[----:B------:R-:W-:Y:S01]  /*9120*/  ISETP.GT.U32.AND P3, PT, R3, R186, PT ;  /* 0x000000ba0300720c */ /* 0x000fe20003f64070 */
[----:B------:R-:W-:-:S04]  /*9130*/  IMAD.HI.U32 R152, R5, R176, RZ ;  /* 0x000000b005987227 */ /* 0x000fc800078e00ff */
[--C-:B------:R-:W-:Y:S01]  /*9140*/  @!P6 IMAD.IADD R239, R239, 0x1, -R3.reuse ;  /* 0x00000001efefe824 */ /* 0x100fe200078e0a03 */
[----:B------:R-:W-:Y:S01]  /*9150*/  ISETP.GT.U32.AND P6, PT, R3, R158, PT ;  /* 0x0000009e0300720c */ /* 0x000fe20003fc4070 */
[----:B------:R-:W-:Y:S02]  /*9160*/  IMAD.MOV R152, RZ, RZ, -R152 ;  /* 0x000000ffff987224 */ /* 0x000fe400078e0a98 */
[----:B------:R-:W-:Y:S01]  /*9170*/  @!P5 IMAD.IADD R235, R235, 0x1, -R3 ;  /* 0x00000001ebebd824 */ /* 0x000fe200078e0a03 */
[C---:B------:R-:W-:Y:S01]  /*9180*/  ISETP.GT.U32.AND P5, PT, R3.reuse, R236, PT ;  /* 0x000000ec0300720c */ /* 0x040fe20003fa4070 */
[----:B------:R-:W-:Y:S02]  /*9190*/  IMAD R176, R3, R152, R176 ;  /* 0x0000009803b07224 */ /* 0x000fe400078e02b0 */
[----:B------:R-:W-:Y:S02]  /*91a0*/  IMAD.MOV.U32 R152, RZ, RZ, R175 ;  /* 0x000000ffff987224 */ /* 0x000fe400078e00af */
[----:B------:R-:W-:-:S04]  /*91b0*/  IMAD.HI.U32 R240, R5, R180, RZ ;  /* 0x000000b405f07227 */ /* 0x000fc800078e00ff */
[--C-:B------:R-:W-:Y:S01]  /*91c0*/  @!P3 IMAD.IADD R186, R186, 0x1, -R3.reuse ;  /* 0x00000001babab824 */ /* 0x100fe200078e0a03 */
[C---:B------:R-:W-:Y:S01]  /*91d0*/  ISETP.GT.U32.AND P3, PT, R3.reuse, R235, PT ;  /* 0x000000eb0300720c */ /* 0x040fe20003f64070 */
[----:B------:R-:W-:Y:S01]  /*91e0*/  @!P0 IMAD.MOV R152, RZ, RZ, -R152 ;  /* 0x000000ffff988224 */ /* 0x000fe200078e0a98 */
[----:B------:R-:W-:Y:S01]  /*91f0*/  ISETP.GT.U32.AND P0, PT, R3, R239, PT ;  /* 0x000000ef0300720c */ /* 0x000fe20003f04070 */
[----:B------:R-:W-:Y:S02]  /*9200*/  IMAD.MOV R240, RZ, RZ, -R240 ;  /* 0x000000fffff07224 */ /* 0x000fe400078e0af0 */
[----:B------:R-:W-:Y:S02]  /*9210*/  @!P6 IMAD.IADD R158, R158, 0x1, -R3 ;  /* 0x000000019e9ee824 */ /* 0x000fe400078e0a03 */
[----:B------:R-:W-:-:S03]  /*9220*/  IMAD.HI.U32 R182, R5, R181, RZ ;  /* 0x000000b505b67227 */ /* 0x000fc600078e00ff */
[C---:B------:R-:W-:Y:S01]  /*9230*/  ISETP.GT.U32.AND P6, PT, R3.reuse, R158, PT ;  /* 0x0000009e0300720c */ /* 0x040fe20003fc4070 */
[----:B------:R-:W-:Y:S01]  /*9240*/  @!P1 IMAD.MOV R153, RZ, RZ, -R153 ;  /* 0x000000ffff999224 */ /* 0x000fe200078e0a99 */
[C---:B------:R-:W-:Y:S01]  /*9250*/  ISETP.GT.U32.AND P1, PT, R3.reuse, R186, PT ;  /* 0x000000ba0300720c */ /* 0x040fe20003f24070 */
[C---:B------:R-:W-:Y:S02]  /*9260*/  IMAD R180, R3.reuse, R240, R180 ;  /* 0x000000f003b47224 */ /* 0x040fe400078e02b4 */
[----:B------:R-:W-:Y:S02]  /*9270*/  IMAD.MOV R182, RZ, RZ, -R182 ;  /* 0x000000ffffb67224 */ /* 0x000fe400078e0ab6 */
[----:B------:R-:W-:Y:S01]  /*9280*/  @!P5 IMAD.IADD R236, R236, 0x1, -R3 ;  /* 0x00000001ececd824 */ /* 0x000fe200078e0a03 */
[C---:B------:R-:W-:Y:S01]  /*9290*/  ISETP.GT.U32.AND P5, PT, R3.reuse, R180, PT ;  /* 0x000000b40300720c */ /* 0x040fe20003fa4070 */
[----:B------:R-:W-:Y:S01]  /*92a0*/  IMAD R175, R3, R182, R181 ;  /* 0x000000b603af7224 */ /* 0x000fe200078e02b5 */
[----:B------:R-:W-:Y:S01]  /*92b0*/  IABS R181, R168 ;  /* 0x000000a800b57213 */ /* 0x000fe20000000000 */
[--C-:B------:R-:W-:Y:S01]  /*92c0*/  @!P0 IMAD.IADD R239, R239, 0x1, -R3.reuse ;  /* 0x00000001efef8824 */ /* 0x100fe200078e0a03 */
[----:B------:R-:W-:Y:S01]  /*92d0*/  ISETP.GT.U32.AND P0, PT, R3, R176, PT ;  /* 0x000000b00300720c */ /* 0x000fe20003f04070 */
[----:B------:R-:W-:Y:S01]  /*92e0*/  @!P3 IMAD.IADD R235, R235, 0x1, -R3 ;  /* 0x00000001ebebb824 */ /* 0x000fe200078e0a03 */
[----:B------:R-:W-:Y:S01]  /*92f0*/  ISETP.GE.AND P3, PT, R154, RZ, PT ;  /* 0x000000ff9a00720c */ /* 0x000fe20003f66270 */
[----:B------:R-:W-:Y:S01]  /*9300*/  IMAD.HI.U32 R154, R5, R181, RZ ;  /* 0x000000b5059a7227 */ /* 0x000fe200078e00ff */
[----:B------:R-:W-:-:S03]  /*9310*/  IABS R182, R164 ;  /* 0x000000a400b67213 */ /* 0x000fc60000000000 */
[--C-:B------:R-:W-:Y:S01]  /*9320*/  @!P1 IMAD.IADD R186, R186, 0x1, -R3.reuse ;  /* 0x00000001baba9824 */ /* 0x100fe200078e0a03 */
[----:B------:R-:W-:Y:S01]  /*9330*/  ISETP.GT.U32.AND P1, PT, R3, R175, PT ;  /* 0x000000af0300720c */ /* 0x000fe20003f24070 */
[----:B------:R-:W-:Y:S01]  /*9340*/  @!P6 IMAD.IADD R158, R158, 0x1, -R3 ;  /* 0x000000019e9ee824 */ /* 0x000fe200078e0a03 */
[----:B------:R-:W-:Y:S01]  /*9350*/  ISETP.GE.AND P6, PT, R155, RZ, PT ;  /* 0x000000ff9b00720c */ /* 0x000fe20003fc6270 */
[----:B------:R-:W-:Y:S01]  /*9360*/  IMAD.MOV R154, RZ, RZ, -R154 ;  /* 0x000000ffff9a7224 */ /* 0x000fe200078e0a9a */
[----:B------:R-:W-:Y:S01]  /*9370*/  IABS R155, R174 ;  /* 0x000000ae009b7213 */ /* 0x000fe20000000000 */
[----:B------:R-:W-:-:S04]  /*9380*/  IMAD.HI.U32 R240, R5, R182, RZ ;  /* 0x000000b605f07227 */ /* 0x000fc800078e00ff */
[----:B------:R-:W-:Y:S01]  /*9390*/  @!P5 IMAD.IADD R180, R180, 0x1, -R3 ;  /* 0x00000001b4b4d824 */ /* 0x000fe200078e0a03 */
[----:B------:R-:W-:Y:S01]  /*93a0*/  ISETP.GE.AND P5, PT, R156, RZ, PT ;  /* 0x000000ff9c00720c */ /* 0x000fe20003fa6270 */
[----:B------:R-:W-:Y:S02]  /*93b0*/  IMAD R181, R3, R154, R181 ;  /* 0x0000009a03b57224 */ /* 0x000fe400078e02b5 */
[----:B------:R-:W-:Y:S02]  /*93c0*/  IMAD.MOV.U32 R154, RZ, RZ, R236 ;  /* 0x000000ffff9a7224 */ /* 0x000fe400078e00ec */
[----:B------:R-:W-:Y:S02]  /*93d0*/  IMAD.MOV R240, RZ, RZ, -R240 ;  /* 0x000000fffff07224 */ /* 0x000fe400078e0af0 */
[----:B------:R-:W-:Y:S02]  /*93e0*/  IMAD.MOV.U32 R236, RZ, RZ, R155 ;  /* 0x000000ffffec7224 */ /* 0x000fe400078e009b */
[----:B------:R-:W-:Y:S01]  /*93f0*/  @!P0 IMAD.IADD R176, R176, 0x1, -R3 ;  /* 0x00000001b0b08824 */ /* 0x000fe200078e0a03 */
[----:B------:R-:W-:Y:S01]  /*9400*/  ISETP.GE.AND P0, PT, R157, RZ, PT ;  /* 0x000000ff9d00720c */ /* 0x000fe20003f06270 */
[----:B------:R-:W-:-:S02]  /*9410*/  IMAD.MOV.U32 R155, RZ, RZ, R239 ;  /* 0x000000ffff9b7224 */ /* 0x000fc400078e00ef */
[----:B------:R-:W-:Y:S01]  /*9420*/  IMAD R182, R3, R240, R182 ;  /* 0x000000f003b67224 */ /* 0x000fe200078e02b6 */
[----:B------:R-:W-:Y:S01]  /*9430*/  IABS R240, R184 ;  /* 0x000000b800f07213 */ /* 0x000fe20000000000 */
[----:B------:R-:W-:Y:S01]  /*9440*/  @!P1 IMAD.IADD R175, R175, 0x1, -R3 ;  /* 0x00000001afaf9824 */ /* 0x000fe200078e0a03 */
[C---:B------:R-:W-:Y:S01]  /*9450*/  ISETP.GT.U32.AND P1, PT, R3.reuse, R180, PT ;  /* 0x000000b40300720c */ /* 0x040fe20003f24070 */
[----:B------:R-:W-:Y:S01]  /*9460*/  IMAD.MOV.U32 R156, RZ, RZ, R235 ;  /* 0x000000ffff9c7224 */ /* 0x000fe200078e00eb */
[----:B------:R-:W-:Y:S01]  /*9470*/  IABS R235, R169 ;  /* 0x000000a900eb7213 */ /* 0x000fe20000000000 */
[----:B------:R-:W-:Y:S01]  /*9480*/  @!P2 IMAD.MOV R155, RZ, RZ, -R155 ;  /* 0x000000ffff9ba224 */ /* 0x000fe200078e0a9b */
[C---:B------:R-:W-:Y:S01]  /*9490*/  ISETP.GT.U32.AND P2, PT, R3.reuse, R176, PT ;  /* 0x000000b00300720c */ /* 0x040fe20003f44070 */
[----:B------:R-:W-:Y:S01]  /*94a0*/  @!P3 IMAD.MOV R156, RZ, RZ, -R156 ;  /* 0x000000ffff9cb224 */ /* 0x000fe200078e0a9c */
[----:B------:R-:W-:Y:S01]  /*94b0*/  ISETP.GT.U32.AND P3, PT, R3, R182, PT ;  /* 0x000000b60300720c */ /* 0x000fe20003f64070 */
[----:B------:R-:W-:-:S02]  /*94c0*/  IMAD.MOV.U32 R157, RZ, RZ, R186 ;  /* 0x000000ffff9d7224 */ /* 0x000fc400078e00ba */
[----:B------:R-:W-:Y:S01]  /*94d0*/  @!P5 IMAD.MOV R158, RZ, RZ, -R158 ;  /* 0x000000ffff9ed224 */ /* 0x000fe200078e0a9e */
[C---:B------:R-:W-:Y:S01]  /*94e0*/  ISETP.GT.U32.AND P5, PT, R3.reuse, R181, PT ;  /* 0x000000b50300720c */ /* 0x040fe20003fa4070 */
[----:B------:R-:W-:Y:S01]  /*94f0*/  @!P4 IMAD.MOV R154, RZ, RZ, -R154 ;  /* 0x000000ffff9ac224 */ /* 0x000fe200078e0a9a */
[----:B------:R-:W-:Y:S01]  /*9500*/  ISETP.GT.U32.AND P4, PT, R3, R175, PT ;  /* 0x000000af0300720c */ /* 0x000fe20003f84070 */
[----:B------:R-:W-:Y:S01]  /*9510*/  @!P6 IMAD.MOV R157, RZ, RZ, -R157 ;  /* 0x000000ffff9de224 */ /* 0x000fe200078e0a9d */
[----:B------:R-:W-:Y:S01]  /*9520*/  ISETP.GE.AND P6, PT, R159, RZ, PT ;  /* 0x000000ff9f00720c */ /* 0x000fe20003fc6270 */
[----:B------:R-:W-:-:S04]  /*9530*/  IMAD.HI.U32 R159, R5, R236, RZ ;  /* 0x000000ec059f7227 */ /* 0x000fc800078e00ff */
[--C-:B------:R-:W-:Y:S01]  /*9540*/  @!P1 IMAD.IADD R180, R180, 0x1, -R3.reuse ;  /* 0x00000001b4b49824 */ /* 0x100fe200078e0a03 */
[----:B------:R-:W-:Y:S01]  /*9550*/  ISETP.GE.AND P1, PT, R160, RZ, PT ;  /* 0x000000ffa000720c */ /* 0x000fe20003f26270 */
[----:B------:R-:W-:Y:S01]  /*9560*/  @!P2 IMAD.IADD R176, R176, 0x1, -R3 ;  /* 0x00000001b0b0a824 */ /* 0x000fe200078e0a03 */
[----:B------:R-:W-:Y:S01]  /*9570*/  ISETP.GE.AND P2, PT, R164, RZ, PT ;  /* 0x000000ffa400720c */ /* 0x000fe20003f46270 */
[----:B------:R-:W-:Y:S02]  /*9580*/  IMAD.MOV R164, RZ, RZ, -R159 ;  /* 0x000000ffffa47224 */ /* 0x000fe400078e0a9f */
[----:B------:R-:W-:Y:S01]  /*9590*/  @!P3 IMAD.IADD R182, R182, 0x1, -R3 ;  /* 0x00000001b6b6b824 */ /* 0x000fe200078e0a03 */
[----:B------:R-:W-:Y:S01]  /*95a0*/  ISETP.GE.AND P3, PT, R174, RZ, PT ;  /* 0x000000ffae00720c */ /* 0x000fe20003f66270 */
[----:B------:R-:W-:Y:S01]  /*95b0*/  IMAD.MOV.U32 R159, RZ, RZ, R180 ;  /* 0x000000ffff9f7224 */ /* 0x000fe200078e00b4 */
[----:B------:R-:W-:Y:S01]  /*95c0*/  IABS R174, R163 ;  /* 0x000000a300ae7213 */ /* 0x000fe20000000000 */
[----:B------:R-:W-:-:S02]  /*95d0*/  IMAD.MOV.U32 R160, RZ, RZ, R176 ;  /* 0x000000ffffa07224 */ /* 0x000fc400078e00b0 */
[--C-:B------:R-:W-:Y:S02]  /*95e0*/  @!P5 IMAD.IADD R181, R181, 0x1, -R3.reuse ;  /* 0x00000001b5b5d824 */ /* 0x100fe400078e0a03 */
[----:B------:R-:W-:Y:S01]  /*95f0*/  @!P4 IMAD.IADD R175, R175, 0x1, -R3 ;  /* 0x00000001afafc824 */ /* 0x000fe200078e0a03 */
[----:B------:R-:W-:Y:S01]  /*9600*/  ISETP.GE.AND P4, PT, R168, RZ, PT ;  /* 0x000000ffa800720c */ /* 0x000fe20003f86270 */
[----:B------:R-:W-:Y:S01]  /*9610*/  @!P0 IMAD.MOV R159, RZ, RZ, -R159 ;  /* 0x000000ffff9f8224 */ /* 0x000fe200078e0a9f */
[C---:B------:R-:W-:Y:S01]  /*9620*/  ISETP.GT.U32.AND P0, PT, R3.reuse, R182, PT ;  /* 0x000000b60300720c */ /* 0x040fe20003f04070 */
[----:B------:R-:W-:Y:S01]  /*9630*/  IMAD R164, R3, R164, R236 ;  /* 0x000000a403a47224 */ /* 0x000fe200078e02ec */
[----:B------:R-:W-:Y:S01]  /*9640*/  IABS R236, R161 ;  /* 0x000000a100ec7213 */ /* 0x000fe20000000000 */
[----:B------:R-:W-:Y:S01]  /*9650*/  @!P6 IMAD.MOV R160, RZ, RZ, -R160 ;  /* 0x000000ffffa0e224 */ /* 0x000fe200078e0aa0 */
[----:B------:R-:W-:Y:S01]  /*9660*/  ISETP.GE.AND P6, PT, R161, RZ, PT ;  /* 0x000000ffa100720c */ /* 0x000fe20003fc6270 */
[----:B------:R-:W-:Y:S01]  /*9670*/  IMAD.MOV.U32 R161, RZ, RZ, R175 ;  /* 0x000000ffffa17224 */ /* 0x000fe200078e00af */
[----:B------:R-:W-:Y:S01]  /*9680*/  ISETP.GT.U32.AND P5, PT, R3, R181, PT ;  /* 0x000000b50300720c */ /* 0x000fe20003fa4070 */
[----:B------:R-:W-:Y:S01]  /*9690*/  IMAD.HI.U32 R176, R5, R236, RZ ;  /* 0x000000ec05b07227 */ /* 0x000fe200078e00ff */
[----:B------:R-:W-:-:S02]  /*96a0*/  IABS R168, R162 ;  /* 0x000000a200a87213 */ /* 0x000fc40000000000 */
[----:B------:R-:W-:Y:S01]  /*96b0*/  IABS R175, R165 ;  /* 0x000000a500af7213 */ /* 0x000fe20000000000 */
[----:B------:R-:W-:Y:S01]  /*96c0*/  @!P1 IMAD.MOV R161, RZ, RZ, -R161 ;  /* 0x000000ffffa19224 */ /* 0x000fe200078e0aa1 */
[----:B------:R-:W-:Y:S01]  /*96d0*/  ISETP.GT.U32.AND P1, PT, R3, R164, PT ;  /* 0x000000a40300720c */ /* 0x000fe20003f24070 */
[----:B------:R-:W-:Y:S01]  /*96e0*/  @!P0 IMAD.IADD R182, R182, 0x1, -R3 ;  /* 0x00000001b6b68824 */ /* 0x000fe200078e0a03 */
[----:B------:R-:W-:Y:S01]  /*96f0*/  ISETP.GE.AND P0, PT, R162, RZ, PT ;  /* 0x000000ffa200720c */ /* 0x000fe20003f06270 */
[----:B------:R-:W-:-:S04]  /*9700*/  IMAD.HI.U32 R162, R5, R168, RZ ;  /* 0x000000a805a27227 */ /* 0x000fc800078e00ff */
[----:B------:R-:W-:Y:S01]  /*9710*/  @!P5 IMAD.IADD R181, R181, 0x1, -R3 ;  /* 0x00000001b5b5d824 */ /* 0x000fe200078e0a03 */
[----:B------:R-:W-:Y:S01]  /*9720*/  ISETP.GE.AND P5, PT, R163, RZ, PT ;  /* 0x000000ffa300720c */ /* 0x000fe20003fa6270 */
[----:B------:R-:W-:-:S04]  /*9730*/  IMAD.HI.U32 R163, R5, R174, RZ ;  /* 0x000000ae05a37227 */ /* 0x000fc800078e00ff */
[----:B------:R-:W-:Y:S02]  /*9740*/  IMAD.MOV R162, RZ, RZ, -R162 ;  /* 0x000000ffffa27224 */ /* 0x000fe400078e0aa2 */
[----:B------:R-:W-:Y:S02]  /*9750*/  IMAD.MOV R176, RZ, RZ, -R176 ;  /* 0x000000ffffb07224 */ /* 0x000fe400078e0ab0 */
[----:B------:R-:W-:Y:S02]  /*9760*/  @!P1 IMAD.IADD R164, R164, 0x1, -R3 ;  /* 0x00000001a4a49824 */ /* 0x000fe400078e0a03 */
[----:B------:R-:W-:Y:S02]  /*9770*/  IMAD.MOV R163, RZ, RZ, -R163 ;  /* 0x000000ffffa37224 */ /* 0x000fe400078e0aa3 */
[C---:B------:R-:W-:Y:S01]  /*9780*/  IMAD R168, R3.reuse, R162, R168 ;  /* 0x000000a203a87224 */ /* 0x040fe200078e02a8 */
[C---:B------:R-:W-:Y:S01]  /*9790*/  ISETP.GT.U32.AND P1, PT, R3.reuse, R164, PT ;  /* 0x000000a40300720c */ /* 0x040fe20003f24070 */
[----:B------:R-:W-:Y:S01]  /*97a0*/  IMAD R236, R3, R176, R236 ;  /* 0x000000b003ec7224 */ /* 0x000fe200078e02ec */
[----:B------:R-:W-:Y:S01]  /*97b0*/  IABS R176, R166 ;  /* 0x000000a600b07213 */ /* 0x000fe20000000000 */
[----:B------:R-:W-:-:S02]  /*97c0*/  IMAD.MOV.U32 R162, RZ, RZ, R182 ;  /* 0x000000ffffa27224 */ /* 0x000fc400078e00b6 */
[C---:B------:R-:W-:Y:S02]  /*97d0*/  IMAD R174, R3.reuse, R163, R174 ;  /* 0x000000a303ae7224 */ /* 0x040fe400078e02ae */
[----:B------:R-:W-:Y:S02]  /*97e0*/  IMAD.MOV.U32 R163, RZ, RZ, R181 ;  /* 0x000000ffffa37224 */ /* 0x000fe400078e00b5 */
[----:B------:R-:W-:Y:S01]  /*97f0*/  @!P2 IMAD.MOV R162, RZ, RZ, -R162 ;  /* 0x000000ffffa2a224 */ /* 0x000fe200078e0aa2 */
[----:B------:R-:W-:Y:S01]  /*9800*/  ISETP.GT.U32.AND P2, PT, R3, R236, PT ;  /* 0x000000ec0300720c */ /* 0x000fe20003f44070 */
[----:B------:R-:W-:-:S04]  /*9810*/  IMAD.HI.U32 R180, R5, R175, RZ ;  /* 0x000000af05b47227 */ /* 0x000fc800078e00ff */
[----:B------:R-:W-:Y:S01]  /*9820*/  @!P4 IMAD.MOV R163, RZ, RZ, -R163 ;  /* 0x000000ffffa3c224 */ /* 0x000fe200078e0aa3 */
[C---:B------:R-:W-:Y:S01]  /*9830*/  ISETP.GT.U32.AND P4, PT, R3.reuse, R168, PT ;  /* 0x000000a80300720c */ /* 0x040fe20003f84070 */
[----:B------:R-:W-:Y:S01]  /*9840*/  IMAD.MOV R181, RZ, RZ, -R180 ;  /* 0x000000ffffb57224 */ /* 0x000fe200078e0ab4 */
[----:B------:R-:W-:Y:S01]  /*9850*/  IABS R180, R167 ;  /* 0x000000a700b47213 */ /* 0x000fe20000000000 */
[----:B------:R-:W-:Y:S01]  /*9860*/  @!P1 IMAD.IADD R164, R164, 0x1, -R3 ;  /* 0x00000001a4a49824 */ /* 0x000fe200078e0a03 */
[C---:B------:R-:W-:Y:S01]  /*9870*/  ISETP.GT.U32.AND P1, PT, R3.reuse, R174, PT ;  /* 0x000000ae0300720c */ /* 0x040fe20003f24070 */
[C---:B------:R-:W-:Y:S02]  /*9880*/  IMAD R181, R3.reuse, R181, R175 ;  /* 0x000000b503b57224 */ /* 0x040fe400078e02af */
[----:B------:R-:W-:Y:S02]  /*9890*/  @!P2 IMAD.IADD R236, R236, 0x1, -R3 ;  /* 0x00000001ececa824 */ /* 0x000fe400078e0a03 */
[----:B------:R-:W-:Y:S01]  /*98a0*/  IMAD.MOV.U32 R175, RZ, RZ, R180 ;  /* 0x000000ffffaf7224 */ /* 0x000fe200078e00b4 */
[----:B------:R-:W-:Y:S01]  /*98b0*/  ISETP.GT.U32.AND P2, PT, R3, R181, PT ;  /* 0x000000b50300720c */ /* 0x000fe20003f44070 */
[----:B------:R-:W-:Y:S01]  /*98c0*/  IMAD.HI.U32 R182, R5, R176, RZ ;  /* 0x000000b005b67227 */ /* 0x000fe200078e00ff */
[----:B------:R-:W-:-:S03]  /*98d0*/  IABS R180, R171 ;  /* 0x000000ab00b47213 */ /* 0x000fc60000000000 */
[----:B------:R-:W-:Y:S01]  /*98e0*/  @!P4 IMAD.IADD R168, R168, 0x1, -R3 ;  /* 0x00000001a8a8c824 */ /* 0x000fe200078e0a03 */
[----:B------:R-:W-:Y:S01]  /*98f0*/  ISETP.GT.U32.AND P4, PT, R3, R236, PT ;  /* 0x000000ec0300720c */ /* 0x000fe20003f84070 */
[----:B------:R-:W-:Y:S02]  /*9900*/  @!P3 IMAD.MOV R164, RZ, RZ, -R164 ;  /* 0x000000ffffa4b224 */ /* 0x000fe400078e0aa4 */
[----:B------:R-:W-:Y:S01]  /*9910*/  IMAD.HI.U32 R186, R5, R175, RZ ;  /* 0x000000af05ba7227 */ /* 0x000fe200078e00ff */
[----:B------:R-:W-:-:S03]  /*9920*/  ISETP.GT.U32.AND P3, PT, R3, R168, PT ;  /* 0x000000a80300720c */ /* 0x000fc60003f64070 */
[----:B------:R-:W-:Y:S02]  /*9930*/  IMAD.MOV R182, RZ, RZ, -R182 ;  /* 0x000000ffffb67224 */ /* 0x000fe400078e0ab6 */
[--C-:B------:R-:W-:Y:S02]  /*9940*/  @!P1 IMAD.IADD R174, R174, 0x1, -R3.reuse ;  /* 0x00000001aeae9824 */ /* 0x100fe400078e0a03 */
[----:B------:R-:W-:Y:S02]  /*9950*/  IMAD.MOV R186, RZ, RZ, -R186 ;  /* 0x000000ffffba7224 */ /* 0x000fe400078e0aba */
[C---:B------:R-:W-:Y:S01]  /*9960*/  IMAD R176, R3.reuse, R182, R176 ;  /* 0x000000b603b07224 */ /* 0x040fe200078e02b0 */
[----:B------:R-:W-:Y:S01]  /*9970*/  ISETP.GT.U32.AND P1, PT, R3, R174, PT ;  /* 0x000000ae0300720c */ /* 0x000fe20003f24070 */
[----:B------:R-:W-:Y:S01]  /*9980*/  @!P2 IMAD.IADD R181, R181, 0x1, -R3 ;  /* 0x00000001b5b5a824 */ /* 0x000fe200078e0a03 */
[----:B------:R-:W-:Y:S01]  /*9990*/  IABS R182, R172 ;  /* 0x000000ac00b67213 */ /* 0x000fe20000000000 */
[----:B------:R-:W-:-:S02]  /*99a0*/  IMAD R175, R3, R186, R175 ;  /* 0x000000ba03af7224 */ /* 0x000fc400078e02af */
[----:B------:R-:W-:Y:S01]  /*99b0*/  @!P4 IMAD.IADD R236, R236, 0x1, -R3 ;  /* 0x00000001ececc824 */ /* 0x000fe200078e0a03 */
[----:B------:R-:W-:Y:S01]  /*99c0*/  ISETP.GT.U32.AND P2, PT, R3, R181, PT ;  /* 0x000000b50300720c */ /* 0x000fe20003f44070 */
[----:B------:R-:W-:Y:S01]  /*99d0*/  IMAD.HI.U32 R186, R5, R180, RZ ;  /* 0x000000b405ba7227 */ /* 0x000fe200078e00ff */
[----:B------:R-:W-:-:S03]  /*99e0*/  ISETP.GT.U32.AND P4, PT, R3, R176, PT ;  /* 0x000000b00300720c */ /* 0x000fc60003f84070 */
[--C-:B------:R-:W-:Y:S01]  /*99f0*/  @!P3 IMAD.IADD R168, R168, 0x1, -R3.reuse ;  /* 0x00000001a8a8b824 */ /* 0x100fe200078e0a03 */
[----:B------:R-:W-:Y:S01]  /*9a00*/  ISETP.GT.U32.AND P3, PT, R3, R175, PT ;  /* 0x000000af0300720c */ /* 0x000fe20003f64070 */
[----:B------:R-:W-:Y:S02]  /*9a10*/  IMAD.MOV R186, RZ, RZ, -R186 ;  /* 0x000000ffffba7224 */ /* 0x000fe400078e0aba */
[----:B------:R-:W-:Y:S01]  /*9a20*/  @!P1 IMAD.IADD R174, R174, 0x1, -R3 ;  /* 0x00000001aeae9824 */ /* 0x000fe200078e0a03 */
[----:B------:R-:W-:Y:S01]  /*9a30*/  ISETP.GE.AND P1, PT, R165, RZ, PT ;  /* 0x000000ffa500720c */ /* 0x000fe20003f26270 */
[----:B------:R-:W-:Y:S01]  /*9a40*/  IMAD R180, R3, R186, R180 ;  /* 0x000000ba03b47224 */ /* 0x000fe200078e02b4 */
[----:B------:R-:W-:Y:S01]  /*9a50*/  IABS R186, R170 ;  /* 0x000000aa00ba7213 */ /* 0x000fe20000000000 */
[----:B------:R-:W-:-:S04]  /*9a60*/  IMAD.HI.U32 R165, R5, R182, RZ ;  /* 0x000000b605a57227 */ /* 0x000fc800078e00ff */
[--C-:B------:R-:W-:Y:S01]  /*9a70*/  @!P2 IMAD.IADD R181, R181, 0x1, -R3.reuse ;  /* 0x00000001b5b5a824 */ /* 0x100fe200078e0a03 */
[----:B------:R-:W-:Y:S01]  /*9a80*/  ISETP.GT.U32.AND P2, PT, R3, R180, PT ;  /* 0x000000b40300720c */ /* 0x000fe20003f44070 */
[----:B------:R-:W-:Y:S01]  /*9a90*/  @!P4 IMAD.IADD R176, R176, 0x1, -R3 ;  /* 0x00000001b0b0c824 */ /* 0x000fe200078e0a03 */
[----:B------:R-:W-:Y:S01]  /*9aa0*/  ISETP.GE.AND P4, PT, R166, RZ, PT ;  /* 0x000000ffa600720c */ /* 0x000fe20003f86270 */
[----:B------:R-:W-:Y:S02]  /*9ab0*/  IMAD.MOV R165, RZ, RZ, -R165 ;  /* 0x000000ffffa57224 */ /* 0x000fe400078e0aa5 */
[----:B------:R-:W-:Y:S01]  /*9ac0*/  @!P3 IMAD.IADD R175, R175, 0x1, -R3 ;  /* 0x00000001afafb824 */ /* 0x000fe200078e0a03 */
[----:B------:R-:W-:Y:S01]  /*9ad0*/  ISETP.GE.AND P3, PT, R167, RZ, PT ;  /* 0x000000ffa700720c */ /* 0x000fe20003f66270 */
[----:B------:R-:W-:Y:S02]  /*9ae0*/  IMAD.MOV.U32 R166, RZ, RZ, R168 ;  /* 0x000000ffffa67224 */ /* 0x000fe400078e00a8 */
[----:B------:R-:W-:-:S02]  /*9af0*/  IMAD R182, R3, R165, R182 ;  /* 0x000000a503b67224 */ /* 0x000fc400078e02b6 */
[----:B------:R-:W-:Y:S01]  /*9b00*/  @!P0 IMAD.MOV R166, RZ, RZ, -R166 ;  /* 0x000000ffffa68224 */ /* 0x000fe200078e0aa6 */
[----:B------:R-:W-:Y:S01]  /*9b10*/  ISETP.GT.U32.AND P0, PT, R3, R175, PT ;  /* 0x000000af0300720c */ /* 0x000fe20003f04070 */
[----:B------:R-:W-:Y:S02]  /*9b20*/  IMAD.MOV.U32 R168, RZ, RZ, R181 ;  /* 0x000000ffffa87224 */ /* 0x000fe400078e00b5 */
[----:B------:R-:W-:-:S04]  /*9b30*/  IMAD.HI.U32 R239, R5, R235, RZ ;  /* 0x000000eb05ef7227 */ /* 0x000fc800078e00ff */
[----:B------:R-:W-:Y:S01]  /*9b40*/  @!P1 IMAD.MOV R168, RZ, RZ, -R168 ;  /* 0x000000ffffa89224 */ /* 0x000fe200078e0aa8 */
[----:B------:R-:W-:Y:S01]  /*9b50*/  ISETP.GT.U32.AND P1, PT, R3, R182, PT ;  /* 0x000000b60300720c */ /* 0x000fe20003f24070 */
[----:B------:R-:W-:Y:S02]  /*9b60*/  IMAD.MOV.U32 R165, RZ, RZ, R236 ;  /* 0x000000ffffa57224 */ /* 0x000fe400078e00ec */
[----:B------:R-:W-:-:S04]  /*9b70*/  IMAD.HI.U32 R236, R5, R186, RZ ;  /* 0x000000ba05ec7227 */ /* 0x000fc800078e00ff */
[----:B------:R-:W-:Y:S02]  /*9b80*/  IMAD.MOV R239, RZ, RZ, -R239 ;  /* 0x000000ffffef7224 */ /* 0x000fe400078e0aef */
[----:B------:R-:W-:Y:S01]  /*9b90*/  @!P2 IMAD.IADD R180, R180, 0x1, -R3 ;  /* 0x00000001b4b4a824 */ /* 0x000fe200078e0a03 */
[C---:B------:R-:W-:Y:S01]  /*9ba0*/  ISETP.GT.U32.AND P2, PT, R3.reuse, R176, PT ;  /* 0x000000b00300720c */ /* 0x040fe20003f44070 */
[----:B------:R-:W-:Y:S02]  /*9bb0*/  IMAD.MOV R236, RZ, RZ, -R236 ;  /* 0x000000ffffec7224 */ /* 0x000fe400078e0aec */
[C---:B------:R-:W-:Y:S02]  /*9bc0*/  IMAD R181, R3.reuse, R239, R235 ;  /* 0x000000ef03b57224 */ /* 0x040fe400078e02eb */
[----:B------:R-:W-:Y:S01]  /*9bd0*/  @!P6 IMAD.MOV R165, RZ, RZ, -R165 ;  /* 0x000000ffffa5e224 */ /* 0x000fe200078e0aa5 */
[----:B------:R-:W-:Y:S01]  /*9be0*/  ISETP.GT.U32.AND P6, PT, R3, R180, PT ;  /* 0x000000b40300720c */ /* 0x000fe20003fc4070 */
[----:B------:R-:W-:-:S02]  /*9bf0*/  IMAD.MOV.U32 R167, RZ, RZ, R174 ;  /* 0x000000ffffa77224 */ /* 0x000fc400078e00ae */
[----:B------:R-:W-:Y:S01]  /*9c00*/  IMAD R174, R3, R236, R186 ;  /* 0x000000ec03ae7224 */ /* 0x000fe200078e02ba */
[----:B------:R-:W-:Y:S01]  /*9c10*/  IABS R186, R178 ;  /* 0x000000b200ba7213 */ /* 0x000fe20000000000 */
[--C-:B------:R-:W-:Y:S01]  /*9c20*/  @!P0 IMAD.IADD R175, R175, 0x1, -R3.reuse ;  /* 0x00000001afaf8824 */ /* 0x100fe200078e0a03 */
[C---:B------:R-:W-:Y:S01]  /*9c30*/  ISETP.GT.U32.AND P0, PT, R3.reuse, R181, PT ;  /* 0x000000b50300720c */ /* 0x040fe20003f04070 */
[--C-:B------:R-:W-:Y:S01]  /*9c40*/  @!P1 IMAD.IADD R182, R182, 0x1, -R3.reuse ;  /* 0x00000001b6b69824 */ /* 0x100fe200078e0a03 */
[----:B------:R-:W-:Y:S01]  /*9c50*/  ISETP.GT.U32.AND P1, PT, R3, R174, PT ;  /* 0x000000ae0300720c */ /* 0x000fe20003f24070 */
[----:B------:R-:W-:Y:S01]  /*9c60*/  @!P2 IMAD.IADD R176, R176, 0x1, -R3 ;  /* 0x00000001b0b0a824 */ /* 0x000fe200078e0a03 */
[----:B------:R-:W-:Y:S01]  /*9c70*/  ISETP.GE.AND P2, PT, R172, RZ, PT ;  /* 0x000000ffac00720c */ /* 0x000fe20003f46270 */
[----:B------:R-:W-:Y:S01]  /*9c80*/  @!P5 IMAD.MOV R167, RZ, RZ, -R167 ;  /* 0x000000ffffa7d224 */ /* 0x000fe200078e0aa7 */
[----:B------:R-:W-:Y:S01]  /*9c90*/  ISETP.GE.AND P5, PT, R171, RZ, PT ;  /* 0x000000ffab00720c */ /* 0x000fe20003fa6270 */
[----:B------:R-:W-:Y:S01]  /*9ca0*/  @!P6 IMAD.IADD R180, R180, 0x1, -R3 ;  /* 0x00000001b4b4e824 */ /* 0x000fe200078e0a03 */
[----:B------:R-:W-:Y:S01]  /*9cb0*/  ISETP.GE.AND P6, PT, R169, RZ, PT ;  /* 0x000000ffa900720c */ /* 0x000fe20003fc6270 */
[----:B------:R-:W-:Y:S01]  /*9cc0*/  IMAD.MOV.U32 R169, RZ, RZ, R176 ;  /* 0x000000ffffa97224 */ /* 0x000fe200078e00b0 */
[----:B------:R-:W-:Y:S01]  /*9cd0*/  IABS R172, R177 ;  /* 0x000000b100ac7213 */ /* 0x000fe20000000000 */
[----:B------:R-:W-:Y:S01]  /*9ce0*/  IMAD.HI.U32 R241, R5, R240, RZ ;  /* 0x000000f005f17227 */ /* 0x000fe200078e00ff */
[----:B------:R-:W-:-:S02]  /*9cf0*/  IABS R171, R173 ;  /* 0x000000ad00ab7213 */ /* 0x000fc40000000000 */
[----:B------:R-:W-:Y:S01]  /*9d00*/  IABS R236, R238 ;  /* 0x000000ee00ec7213 */ /* 0x000fe20000000000 */
[----:B------:R-:W-:Y:S01]  /*9d10*/  @!P0 IMAD.IADD R181, R181, 0x1, -R3 ;  /* 0x00000001b5b58824 */ /* 0x000fe200078e0a03 */
[----:B------:R-:W-:Y:S01]  /*9d20*/  ISETP.GE.AND P0, PT, R170, RZ, PT ;  /* 0x000000ffaa00720c */ /* 0x000fe20003f06270 */
[----:B------:R-:W-:Y:S01]  /*9d30*/  @!P4 IMAD.MOV R169, RZ, RZ, -R169 ;  /* 0x000000ffffa9c224 */ /* 0x000fe200078e0aa9 */
[C---:B------:R-:W-:Y:S01]  /*9d40*/  ISETP.GT.U32.AND P4, PT, R3.reuse, R182, PT ;  /* 0x000000b60300720c */ /* 0x040fe20003f84070 */
[----:B------:R-:W-:Y:S01]  /*9d50*/  @!P1 IMAD.IADD R174, R174, 0x1, -R3 ;  /* 0x00000001aeae9824 */ /* 0x000fe200078e0a03 */
[----:B------:R-:W-:Y:S01]  /*9d60*/  ISETP.GT.U32.AND P1, PT, R3, R181, PT ;  /* 0x000000b50300720c */ /* 0x000fe20003f24070 */
[----:B------:R-:W-:-:S04]  /*9d70*/  IMAD.HI.U32 R176, R5, R172, RZ ;  /* 0x000000ac05b07227 */ /* 0x000fc800078e00ff */
[----:B------:R-:W-:-:S04]  /*9d80*/  IMAD.HI.U32 R235, R5, R171, RZ ;  /* 0x000000ab05eb7227 */ /* 0x000fc800078e00ff */
[----:B------:R-:W-:Y:S02]  /*9d90*/  IMAD.MOV R176, RZ, RZ, -R176 ;  /* 0x000000ffffb07224 */ /* 0x000fe400078e0ab0 */
[----:B------:R-:W-:Y:S02]  /*9da0*/  IMAD.MOV R235, RZ, RZ, -R235 ;  /* 0x000000ffffeb7224 */ /* 0x000fe400078e0aeb */
[----:B------:R-:W-:Y:S02]  /*9db0*/  IMAD.MOV.U32 R170, RZ, RZ, R175 ;  /* 0x000000ffffaa7224 */ /* 0x000fe400078e00af */
[C---:B------:R-:W-:Y:S02]  /*9dc0*/  IMAD R175, R3.reuse, R176, R172 ;  /* 0x000000b003af7224 */ /* 0x040fe400078e02ac */
[----:B------:R-:W-:Y:S02]  /*9dd0*/  IMAD R176, R3, R235, R171 ;  /* 0x000000eb03b07224 */ /* 0x000fe400078e02ab */
[----:B------:R-:W-:-:S04]  /*9de0*/  IMAD.HI.U32 R172, R5, R186, RZ ;  /* 0x000000ba05ac7227 */ /* 0x000fc800078e00ff */
[--C-:B------:R-:W-:Y:S01]  /*9df0*/  @!P4 IMAD.IADD R182, R182, 0x1, -R3.reuse ;  /* 0x00000001b6b6c824 */ /* 0x100fe200078e0a03 */
[----:B------:R-:W-:Y:S01]  /*9e00*/  ISETP.GT.U32.AND P4, PT, R3, R175, PT ;  /* 0x000000af0300720c */ /* 0x000fe20003f84070 */
[----:B------:R-:W-:Y:S01]  /*9e10*/  @!P1 IMAD.IADD R181, R181, 0x1, -R3 ;  /* 0x00000001b5b59824 */ /* 0x000fe200078e0a03 */
[C---:B------:R-:W-:Y:S01]  /*9e20*/  ISETP.GT.U32.AND P1, PT, R3.reuse, R176, PT ;  /* 0x000000b00300720c */ /* 0x040fe20003f24070 */
[----:B------:R-:W-:Y:S02]  /*9e30*/  IMAD.MOV.U32 R171, RZ, RZ, R180 ;  /* 0x000000ffffab7224 */ /* 0x000fe400078e00b4 */
[----:B------:R-:W-:Y:S02]  /*9e40*/  IMAD.MOV R180, RZ, RZ, -R172 ;  /* 0x000000ffffb47224 */ /* 0x000fe400078e0aac */
[----:B------:R-:W-:Y:S01]  /*9e50*/  IMAD.MOV.U32 R172, RZ, RZ, R182 ;  /* 0x000000ffffac7224 */ /* 0x000fe200078e00b6 */
[----:B------:R-:W-:Y:S01]  /*9e60*/  IABS R182, R185 ;  /* 0x000000b900b67213 */ /* 0x000fe20000000000 */
        /* <DEDUP_REMOVED lines=10> */
[----:B------:R-:W-:-:S02]  /*9f10*/  @!P1 IMAD.IADD R176, R176, 0x1, -R3 ;  /* 0x00000001b0b09824 */ /* 0x000fc400078e0a03 */
[----:B------:R-:W-:Y:S01]  /*9f20*/  @!P6 IMAD.MOV R173, RZ, RZ, -R173 ;  /* 0x000000ffffade224 */ /* 0x000fe200078e0aad */
[----:B------:R-:W-:Y:S01]  /*9f30*/  ISETP.GE.AND P6, PT, R178, RZ, PT ;  /* 0x000000ffb200720c */ /* 0x000fe20003fc6270 */
[----:B------:R-:W-:Y:S01]  /*9f40*/  IMAD.MOV.U32 R178, RZ, RZ, R180 ;  /* 0x000000ffffb27224 */ /* 0x000fe200078e00b4 */
[----:B------:R-:W-:Y:S01]  /*9f50*/  ISETP.GT.U32.AND P1, PT, R3, R176, PT ;  /* 0x000000b00300720c */ /* 0x000fe20003f24070 */
[--C-:B------:R-:W-:Y:S01]  /*9f60*/  @!P4 IMAD.IADD R175, R175, 0x1, -R3.reuse ;  /* 0x00000001afafc824 */ /* 0x100fe200078e0a03 */
[----:B------:R-:W-:Y:S01]  /*9f70*/  IABS R180, R218 ;  /* 0x000000da00b47213 */ /* 0x000fe20000000000 */
[----:B------:R-:W-:Y:S01]  /*9f80*/  @!P3 IMAD.IADD R174, R174, 0x1, -R3 ;  /* 0x00000001aeaeb824 */ /* 0x000fe200078e0a03 */
[----:B------:R-:W-:Y:S01]  /*9f90*/  ISETP.GT.U32.AND P3, PT, R3, R177, PT ;  /* 0x000000b10300720c */ /* 0x000fe20003f64070 */
[----:B------:R-:W-:Y:S01]  /*9fa0*/  IMAD.HI.U32 R235, R5, R178, RZ ;  /* 0x000000b205eb7227 */ /* 0x000fe200078e00ff */
[----:B------:R-:W-:-:S03]  /*9fb0*/  ISETP.GT.U32.AND P4, PT, R3, R175, PT ;  /* 0x000000af0300720c */ /* 0x000fc60003f84070 */
[----:B------:R-:W-:Y:S02]  /*9fc0*/  IMAD.MOV R235, RZ, RZ, -R235 ;  /* 0x000000ffffeb7224 */ /* 0x000fe400078e0aeb */
[----:B------:R-:W-:-:S04]  /*9fd0*/  IMAD.HI.U32 R186, R5, R182, RZ ;  /* 0x000000b605ba7227 */ /* 0x000fc800078e00ff */
[----:B------:R-:W-:Y:S02]  /*9fe0*/  IMAD R178, R3, R235, R178 ;  /* 0x000000eb03b27224 */ /* 0x000fe400078e02b2 */
[--C-:B------:R-:W-:Y:S02]  /*9ff0*/  @!P1 IMAD.IADD R176, R176, 0x1, -R3.reuse ;  /* 0x00000001b0b09824 */ /* 0x100fe400078e0a03 */
[----:B------:R-:W-:Y:S01]  /*a000*/  @!P3 IMAD.IADD R177, R177, 0x1, -R3 ;  /* 0x00000001b1b1b824 */ /* 0x000fe200078e0a03 */
[----:B------:R-:W-:Y:S01]  /*a010*/  ISETP.GT.U32.AND P1, PT, R3, R178, PT ;  /* 0x000000b20300720c */ /* 0x000fe20003f24070 */
[----:B------:R-:W-:-:S03]  /*a020*/  IMAD.HI.U32 R235, R5, R180, RZ ;  /* 0x000000b405eb7227 */ /* 0x000fc600078e00ff */
[----:B------:R-:W-:Y:S01]  /*a030*/  ISETP.GT.U32.AND P3, PT, R3, R177, PT ;  /* 0x000000b10300720c */ /* 0x000fe20003f64070 */
[----:B------:R-:W-:Y:S01]  /*a040*/  @!P4 IMAD.IADD R175, R175, 0x1, -R3 ;  /* 0x00000001afafc824 */ /* 0x000fe200078e0a03 */
[----:B------:R-:W-:Y:S01]  /*a050*/  ISETP.GE.AND P4, PT, R179, RZ, PT ;  /* 0x000000ffb300720c */ /* 0x000fe20003f86270 */
[----:B------:R-:W-:Y:S02]  /*a060*/  IMAD.MOV R179, RZ, RZ, -R186 ;  /* 0x000000ffffb37224 */ /* 0x000fe400078e0aba */
[----:B------:R-:W-:Y:S02]  /*a070*/  IMAD.MOV R235, RZ, RZ, -R235 ;  /* 0x000000ffffeb7224 */ /* 0x000fe400078e0aeb */
[----:B------:R-:W-:-:S04]  /*a080*/  IMAD.HI.U32 R186, R5, R181, RZ ;  /* 0x000000b505ba7227 */ /* 0x000fc800078e00ff */
[C---:B------:R-:W-:Y:S01]  /*a090*/  IMAD R179, R3.reuse, R179, R182 ;  /* 0x000000b303b37224 */ /* 0x040fe200078e02b6 */
[----:B------:R-:W-:Y:S01]  /*a0a0*/  IABS R182, R237 ;  /* 0x000000ed00b67213 */ /* 0x000fe20000000000 */
[C---:B------:R-:W-:Y:S01]  /*a0b0*/  IMAD R180, R3.reuse, R235, R180 ;  /* 0x000000eb03b47224 */ /* 0x040fe200078e02b4 */
[----:B------:R-:W-:Y:S01]  /*a0c0*/  IABS R235, R183 ;  /* 0x000000b700eb7213 */ /* 0x000fe20000000000 */
[----:B------:R-:W-:Y:S02]  /*a0d0*/  IMAD.MOV R186, RZ, RZ, -R186 ;  /* 0x000000ffffba7224 */ /* 0x000fe400078e0aba */
[----:B------:R-:W-:Y:S01]  /*a0e0*/  @!P1 IMAD.IADD R178, R178, 0x1, -R3 ;  /* 0x00000001b2b29824 */ /* 0x000fe200078e0a03 */
[C---:B------:R-:W-:Y:S01]  /*a0f0*/  ISETP.GT.U32.AND P1, PT, R3.reuse, R180, PT ;  /* 0x000000b40300720c */ /* 0x040fe20003f24070 */
[----:B------:R-:W-:Y:S02]  /*a100*/  IMAD R181, R3, R186, R181 ;  /* 0x000000ba03b57224 */ /* 0x000fe400078e02b5 */
[----:B------:R-:W-:-:S04]  /*a110*/  IMAD.HI.U32 R186, R5, R182, RZ ;  /* 0x000000b605ba7227 */ /* 0x000fc800078e00ff */
[--C-:B------:R-:W-:Y:S01]  /*a120*/  @!P3 IMAD.IADD R177, R177, 0x1, -R3.reuse ;  /* 0x00000001b1b1b824 */ /* 0x100fe200078e0a03 */
[C---:B------:R-:W-:Y:S01]  /*a130*/  ISETP.GT.U32.AND P3, PT, R3.reuse, R179, PT ;  /* 0x000000b30300720c */ /* 0x040fe20003f64070 */
[----:B------:R-:W-:Y:S02]  /*a140*/  IMAD.MOV R186, RZ, RZ, -R186 ;  /* 0x000000ffffba7224 */ /* 0x000fe400078e0aba */
[----:B------:R-:W-:Y:S01]  /*a150*/  @!P0 IMAD.MOV R174, RZ, RZ, -R174 ;  /* 0x000000ffffae8224 */ /* 0x000fe200078e0aae */
[C---:B------:R-:W-:Y:S01]  /*a160*/  ISETP.GT.U32.AND P0, PT, R3.reuse, R178, PT ;  /* 0x000000b20300720c */ /* 0x040fe20003f04070 */
[----:B------:R-:W-:Y:S01]  /*a170*/  IMAD R182, R3, R186, R182 ;  /* 0x000000ba03b67224 */ /* 0x000fe200078e02b6 */
[----:B------:R-:W-:Y:S01]  /*a180*/  IABS R186, R232 ;  /* 0x000000e800ba7213 */ /* 0x000fe20000000000 */
[----:B------:R-:W-:Y:S02]  /*a190*/  @!P1 IMAD.IADD R180, R180, 0x1, -R3 ;  /* 0x00000001b4b49824 */ /* 0x000fe400078e0a03 */
[----:B------:R-:W-:Y:S01]  /*a1a0*/  IMAD.HI.U32 R243, R5, R236, RZ ;  /* 0x000000ec05f37227 */ /* 0x000fe200078e00ff */
[----:B------:R-:W-:-:S03]  /*a1b0*/  ISETP.GT.U32.AND P1, PT, R3, R182, PT ;  /* 0x000000b60300720c */ /* 0x000fc60003f24070 */
[----:B------:R-:W-:Y:S01]  /*a1c0*/  @!P3 IMAD.IADD R179, R179, 0x1, -R3 ;  /* 0x00000001b3b3b824 */ /* 0x000fe200078e0a03 */
[----:B------:R-:W-:Y:S01]  /*a1d0*/  ISETP.GT.U32.AND P3, PT, R3, R181, PT ;  /* 0x000000b50300720c */ /* 0x000fe20003f64070 */
[----:B------:R-:W-:-:S04]  /*a1e0*/  IMAD.HI.U32 R242, R5, R235, RZ ;  /* 0x000000eb05f27227 */ /* 0x000fc800078e00ff */
[----:B------:R-:W-:Y:S02]  /*a1f0*/  IMAD.MOV R243, RZ, RZ, -R243 ;  /* 0x000000fffff37224 */ /* 0x000fe400078e0af3 */
[----:B------:R-:W-:Y:S01]  /*a200*/  @!P2 IMAD.MOV R176, RZ, RZ, -R176 ;  /* 0x000000ffffb0a224 */ /* 0x000fe200078e0ab0 */
[C---:B------:R-:W-:Y:S01]  /*a210*/  ISETP.GT.U32.AND P2, PT, R3.reuse, R180, PT ;  /* 0x000000b40300720c */ /* 0x040fe20003f44070 */
[--C-:B------:R-:W-:Y:S01]  /*a220*/  @!P1 IMAD.IADD R182, R182, 0x1, -R3.reuse ;  /* 0x00000001b6b69824 */ /* 0x100fe200078e0a03 */
[----:B------:R-:W-:Y:S01]  /*a230*/  ISETP.GT.U32.AND P1, PT, R3, R179, PT ;  /* 0x000000b30300720c */ /* 0x000fe20003f24070 */
[----:B------:R-:W-:Y:S02]  /*a240*/  IMAD.MOV R242, RZ, RZ, -R242 ;  /* 0x000000fffff27224 */ /* 0x000fe400078e0af2 */
[----:B------:R-:W-:Y:S01]  /*a250*/  @!P3 IMAD.IADD R181, R181, 0x1, -R3 ;  /* 0x00000001b5b5b824 */ /* 0x000fe200078e0a03 */
[----:B------:R-:W-:Y:S01]  /*a260*/  ISETP.GE.AND P3, PT, R185, RZ, PT ;  /* 0x000000ffb900720c */ /* 0x000fe20003f66270 */
[C---:B------:R-:W-:Y:S01]  /*a270*/  IMAD R236, R3.reuse, R243, R236 ;  /* 0x000000f303ec7224 */ /* 0x040fe200078e02ec */
[----:B---3--:R-:W-:Y:S01]  /*a280*/  IABS R243, R20 ;  /* 0x0000001400f37213 */ /* 0x008fe20000000000 */
[----:B------:R-:W-:Y:S01]  /*a290*/  @!P6 IMAD.MOV R177, RZ, RZ, -R177 ;  /* 0x000000ffffb1e224 */ /* 0x000fe200078e0ab1 */
[----:B------:R-:W-:Y:S01]  /*a2a0*/  ISETP.GT.U32.AND P6, PT, R3, R182, PT ;  /* 0x000000b60300720c */ /* 0x000fe20003fc4070 */
[----:B------:R-:W-:-:S04]  /*a2b0*/  IMAD.HI.U32 R239, R5, R186, RZ ;  /* 0x000000ba05ef7227 */ /* 0x000fc800078e00ff */
[----:B------:R-:W-:Y:S02]  /*a2c0*/  IMAD.MOV R241, RZ, RZ, -R241 ;  /* 0x000000fffff17224 */ /* 0x000fe400078e0af1 */
[C---:B------:R-:W-:Y:S02]  /*a2d0*/  IMAD R235, R3.reuse, R242, R235 ;  /* 0x000000f203eb7224 */ /* 0x040fe400078e02eb */
[----:B------:R-:W-:Y:S01]  /*a2e0*/  @!P5 IMAD.MOV R175, RZ, RZ, -R175 ;  /* 0x000000ffffafd224 */ /* 0x000fe200078e0aaf */
[C---:B------:R-:W-:Y:S01]  /*a2f0*/  ISETP.GT.U32.AND P5, PT, R3.reuse, R181, PT ;  /* 0x000000b50300720c */ /* 0x040fe20003fa4070 */
[----:B------:R-:W-:Y:S01]  /*a300*/  @!P0 IMAD.IADD R178, R178, 0x1, -R3 ;  /* 0x00000001b2b28824 */ /* 0x000fe200078e0a03 */
[C---:B------:R-:W-:Y:S01]  /*a310*/  ISETP.GT.U32.AND P0, PT, R3.reuse, R236, PT ;  /* 0x000000ec0300720c */ /* 0x040fe20003f04070 */
[----:B------:R-:W-:Y:S02]  /*a320*/  IMAD.MOV R239, RZ, RZ, -R239 ;  /* 0x000000ffffef7224 */ /* 0x000fe400078e0aef */
[----:B------:R-:W-:Y:S01]  /*a330*/  IMAD R185, R3, R241, R240 ;  /* 0x000000f103b97224 */ /* 0x000fe200078e02f0 */
[----:B------:R-:W-:Y:S01]  /*a340*/  IABS R240, R233 ;  /* 0x000000e900f07213 */ /* 0x000fe20000000000 */
[--C-:B------:R-:W-:Y:S01]  /*a350*/  @!P1 IMAD.IADD R179, R179, 0x1, -R3.reuse ;  /* 0x00000001b3b39824 */ /* 0x100fe200078e0a03 */
[C---:B------:R-:W-:Y:S01]  /*a360*/  ISETP.GT.U32.AND P1, PT, R3.reuse, R235, PT ;  /* 0x000000eb0300720c */ /* 0x040fe20003f24070 */
[C---:B------:R-:W-:Y:S01]  /*a370*/  IMAD R186, R3.reuse, R239, R186 ;  /* 0x000000ef03ba7224 */ /* 0x040fe200078e02ba */
[----:B------:R-:W-:Y:S01]  /*a380*/  IABS R239, R234 ;  /* 0x000000ea00ef7213 */ /* 0x000fe20000000000 */
[--C-:B------:R-:W-:Y:S01]  /*a390*/  @!P2 IMAD.IADD R180, R180, 0x1, -R3.reuse ;  /* 0x00000001b4b4a824 */ /* 0x100fe200078e0a03 */
[C---:B------:R-:W-:Y:S01]  /*a3a0*/  ISETP.GT.U32.AND P2, PT, R3.reuse, R185, PT ;  /* 0x000000b90300720c */ /* 0x040fe20003f44070 */
[--C-:B------:R-:W-:Y:S01]  /*a3b0*/  @!P6 IMAD.IADD R182, R182, 0x1, -R3.reuse ;  /* 0x00000001b6b6e824 */ /* 0x100fe200078e0a03 */
[----:B------:R-:W-:Y:S01]  /*a3c0*/  ISETP.GT.U32.AND P6, PT, R3, R186, PT ;  /* 0x000000ba0300720c */ /* 0x000fe20003fc4070 */
[--C-:B------:R-:W-:Y:S01]  /*a3d0*/  @!P5 IMAD.IADD R181, R181, 0x1, -R3.reuse ;  /* 0x00000001b5b5d824 */ /* 0x100fe200078e0a03 */
[----:B------:R-:W-:Y:S01]  /*a3e0*/  ISETP.GE.AND P5, PT, R218, RZ, PT ;  /* 0x000000ffda00720c */ /* 0x000fe20003fa6270 */
[----:B------:R-:W-:Y:S01]  /*a3f0*/  @!P0 IMAD.IADD R236, R236, 0x1, -R3 ;  /* 0x00000001ecec8824 */ /* 0x000fe200078e0a03 */
[----:B------:R-:W-:Y:S01]  /*a400*/  ISETP.GE.AND P0, PT, R231, RZ, PT ;  /* 0x000000ffe700720c */ /* 0x000fe20003f06270 */
[----:B------:R-:W-:-:S02]  /*a410*/  @!P4 IMAD.MOV R178, RZ, RZ, -R178 ;  /* 0x000000ffffb2c224 */ /* 0x000fc400078e0ab2 */
[----:B------:R-:W-:Y:S01]  /*a420*/  @!P1 IMAD.IADD R235, R235, 0x1, -R3 ;  /* 0x00000001ebeb9824 */ /* 0x000fe200078e0a03 */
[----:B------:R-:W-:Y:S01]  /*a430*/  ISETP.GE.AND P1, PT, R237, RZ, PT ;  /* 0x000000ffed00720c */ /* 0x000fe20003f26270 */
[----:B------:R-:W-:Y:S01]  /*a440*/  IMAD.HI.U32 R241, R5, R240, RZ ;  /* 0x000000f005f17227 */ /* 0x000fe200078e00ff */
[----:B------:R-:W-:Y:S02]  /*a450*/  ISETP.GT.U32.AND P4, PT, R3, R236, PT ;  /* 0x000000ec0300720c */ /* 0x000fe40003f84070 */
[----:B------:R-:W-:Y:S01]  /*a460*/  IABS R237, R187 ;  /* 0x000000bb00ed7213 */ /* 0x000fe20000000000 */
[----:B------:R-:W-:-:S04]  /*a470*/  IMAD.HI.U32 R218, R5, R239, RZ ;  /* 0x000000ef05da7227 */ /* 0x000fc800078e00ff */
[----:B------:R-:W-:Y:S01]  /*a480*/  @!P2 IMAD.IADD R185, R185, 0x1, -R3 ;  /* 0x00000001b9b9a824 */ /* 0x000fe200078e0a03 */
[----:B------:R-:W-:Y:S01]  /*a490*/  ISETP.GE.AND P2, PT, R238, RZ, PT ;  /* 0x000000ffee00720c */ /* 0x000fe20003f46270 */
[----:B------:R-:W-:Y:S01]  /*a4a0*/  IMAD.MOV R241, RZ, RZ, -R241 ;  /* 0x000000fffff17224 */ /* 0x000fe200078e0af1 */
[----:B------:R-:W-:Y:S01]  /*a4b0*/  IABS R238, R196 ;  /* 0x000000c400ee7213 */ /* 0x000fe20000000000 */
[----:B------:R-:W-:Y:S01]  /*a4c0*/  @!P3 IMAD.MOV R179, RZ, RZ, -R179 ;  /* 0x000000ffffb3b224 */ /* 0x000fe200078e0ab3 */
[C---:B------:R-:W-:Y:S01]  /*a4d0*/  ISETP.GT.U32.AND P3, PT, R3.reuse, R235, PT ;  /* 0x000000eb0300720c */ /* 0x040fe20003f64070 */
[----:B------:R-:W-:Y:S02]  /*a4e0*/  IMAD.MOV R218, RZ, RZ, -R218 ;  /* 0x000000ffffda7224 */ /* 0x000fe400078e0ada */
[----:B------:R-:W-:Y:S01]  /*a4f0*/  @!P6 IMAD.IADD R186, R186, 0x1, -R3 ;  /* 0x00000001babae824 */ /* 0x000fe200078e0a03 */
[C---:B------:R-:W-:Y:S01]  /*a500*/  ISETP.GT.U32.AND P6, PT, R3.reuse, R185, PT ;  /* 0x000000b90300720c */ /* 0x040fe20003fc4070 */
[C---:B------:R-:W-:Y:S01]  /*a510*/  IMAD R231, R3.reuse, R241, R240 ;  /* 0x000000f103e77224 */ /* 0x040fe200078e02f0 */
[----:B------:R-:W-:Y:S01]  /*a520*/  IABS R241, R212 ;  /* 0x000000d400f17213 */ /* 0x000fe20000000000 */
[C---:B------:R-:W-:Y:S01]  /*a530*/  IMAD R218, R3.reuse, R218, R239 ;  /* 0x000000da03da7224 */ /* 0x040fe200078e02ef */
[----:B------:R-:W-:Y:S01]  /*a540*/  IABS R240, R213 ;  /* 0x000000d500f07213 */ /* 0x000fe20000000000 */
[----:B------:R-:W-:Y:S01]  /*a550*/  @!P5 IMAD.MOV R180, RZ, RZ, -R180 ;  /* 0x000000ffffb4d224 */ /* 0x000fe200078e0ab4 */
[C---:B------:R-:W-:Y:S01]  /*a560*/  ISETP.GT.U32.AND P5, PT, R3.reuse, R186, PT ;  /* 0x000000ba0300720c */ /* 0x040fe20003fa4070 */
[----:B------:R-:W-:Y:S01]  /*a570*/  @!P0 IMAD.MOV R181, RZ, RZ, -R181 ;  /* 0x000000ffffb58224 */ /* 0x000fe200078e0ab5 */
[----:B------:R-:W-:Y:S01]  /*a580*/  ISETP.GT.U32.AND P0, PT, R3, R231, PT ;  /* 0x000000e70300720c */ /* 0x000fe20003f04070 */
[----:B------:R-:W-:Y:S01]  /*a590*/  @!P1 IMAD.MOV R182, RZ, RZ, -R182 ;  /* 0x000000ffffb69224 */ /* 0x000fe200078e0ab6 */
[----:B------:R-:W-:Y:S01]  /*a5a0*/  ISETP.GE.AND P1, PT, R183, RZ, PT ;  /* 0x000000ffb700720c */ /* 0x000fe20003f26270 */
[----:B------:R-:W-:Y:S01]  /*a5b0*/  @!P4 IMAD.IADD R236, R236, 0x1, -R3 ;  /* 0x00000001ececc824 */ /* 0x000fe200078e0a03 */
[----:B------:R-:W-:Y:S01]  /*a5c0*/  ISETP.GT.U32.AND P4, PT, R3, R218, PT ;  /* 0x000000da0300720c */ /* 0x000fe20003f84070 */
[----:B------:R-:W-:-:S04]  /*a5d0*/  IMAD.HI.U32 R183, R5, R237, RZ ;  /* 0x000000ed05b77227 */ /* 0x000fc800078e00ff */
[----:B------:R-:W-:Y:S01]  /*a5e0*/  @!P3 IMAD.IADD R235, R235, 0x1, -R3 ;  /* 0x00000001ebebb824 */ /* 0x000fe200078e0a03 */
[----:B------:R-:W-:Y:S01]  /*a5f0*/  ISETP.GE.AND P3, PT, R184, RZ, PT ;  /* 0x000000ffb800720c */ /* 0x000fe20003f66270 */
[----:B------:R-:W-:Y:S01]  /*a600*/  IMAD.MOV R183, RZ, RZ, -R183 ;  /* 0x000000ffffb77224 */ /* 0x000fe200078e0ab7 */
[----:B------:R-:W-:Y:S01]  /*a610*/  IABS R184, R190 ;  /* 0x000000be00b87213 */ /* 0x000fe20000000000 */
[--C-:B------:R-:W-:Y:S01]  /*a620*/  @!P6 IMAD.IADD R185, R185, 0x1, -R3.reuse ;  /* 0x00000001b9b9e824 */ /* 0x100fe200078e0a03 */
[----:B------:R-:W-:Y:S01]  /*a630*/  ISETP.GE.AND P6, PT, R232, RZ, PT ;  /* 0x000000ffe800720c */ /* 0x000fe20003fc6270 */
[----:B------:R-:W-:Y:S01]  /*a640*/  @!P5 IMAD.IADD R186, R186, 0x1, -R3 ;  /* 0x00000001babad824 */ /* 0x000fe200078e0a03 */
[----:B------:R-:W-:Y:S01]  /*a650*/  ISETP.GE.AND P5, PT, R233, RZ, PT ;  /* 0x000000ffe900720c */ /* 0x000fe20003fa6270 */
[----:B------:R-:W-:Y:S01]  /*a660*/  IMAD R232, R3, R183, R237 ;  /* 0x000000b703e87224 */ /* 0x000fe200078e02ed */
[----:B------:R-:W-:Y:S01]  /*a670*/  IABS R237, R188 ;  /* 0x000000bc00ed7213 */ /* 0x000fe20000000000 */
[----:B------:R-:W-:-:S02]  /*a680*/  IMAD.MOV.U32 R233, RZ, RZ, R184 ;  /* 0x000000ffffe97224 */ /* 0x000fc400078e00b8 */
[--C-:B------:R-:W-:Y:S01]  /*a690*/  @!P0 IMAD.IADD R231, R231, 0x1, -R3.reuse ;  /* 0x00000001e7e78824 */ /* 0x100fe200078e0a03 */
[----:B------:R-:W-:Y:S01]  /*a6a0*/  ISETP.GE.AND P0, PT, R234, RZ, PT ;  /* 0x000000ffea00720c */ /* 0x000fe20003f06270 */
[----:B------:R-:W-:Y:S01]  /*a6b0*/  IMAD.MOV.U32 R183, RZ, RZ, R236 ;  /* 0x000000ffffb77224 */ /* 0x000fe200078e00ec */
[----:B------:R-:W-:Y:S01]  /*a6c0*/  IABS R236, R195 ;  /* 0x000000c300ec7213 */ /* 0x000fe20000000000 */
[----:B------:R-:W-:Y:S01]  /*a6d0*/  @!P4 IMAD.IADD R218, R218, 0x1, -R3 ;  /* 0x00000001dadac824 */ /* 0x000fe200078e0a03 */
[----:B------:R-:W-:Y:S01]  /*a6e0*/  ISETP.GT.U32.AND P4, PT, R3, R232, PT ;  /* 0x000000e80300720c */ /* 0x000fe20003f84070 */
[----:B------:R-:W-:-:S04]  /*a6f0*/  IMAD.HI.U32 R234, R5, R233, RZ ;  /* 0x000000e905ea7227 */ /* 0x000fc800078e00ff */
[----:B------:R-:W-:Y:S01]  /*a700*/  IMAD.MOV.U32 R184, RZ, RZ, R235 ;  /* 0x000000ffffb87224 */ /* 0x000fe200078e00eb */
[----:B------:R-:W-:Y:S01]  /*a710*/  IABS R235, R189 ;  /* 0x000000bd00eb7213 */ /* 0x000fe20000000000 */
[----:B------:R-:W-:Y:S01]  /*a720*/  @!P2 IMAD.MOV R183, RZ, RZ, -R183 ;  /* 0x000000ffffb7a224 */ /* 0x000fe200078e0ab7 */
[C---:B------:R-:W-:Y:S01]  /*a730*/  ISETP.GT.U32.AND P2, PT, R3.reuse, R231, PT ;  /* 0x000000e70300720c */ /* 0x040fe20003f44070 */
[----:B------:R-:W-:Y:S02]  /*a740*/  IMAD.MOV R234, RZ, RZ, -R234 ;  /* 0x000000ffffea7224 */ /* 0x000fe400078e0aea */
[----:B------:R-:W-:Y:S01]  /*a750*/  @!P1 IMAD.MOV R184, RZ, RZ, -R184 ;  /* 0x000000ffffb89224 */ /* 0x000fe200078e0ab8 */
[C---:B------:R-:W-:Y:S01]  /*a760*/  ISETP.GT.U32.AND P1, PT, R3.reuse, R218, PT ;  /* 0x000000da0300720c */ /* 0x040fe20003f24070 */
[----:B------:R-:W-:Y:S01]  /*a770*/  @!P6 IMAD.MOV R186, RZ, RZ, -R186 ;  /* 0x000000ffffbae224 */ /* 0x000fe200078e0aba */
[----:B------:R-:W-:Y:S01]  /*a780*/  ISETP.GE.AND P6, PT, R190, RZ, PT ;  /* 0x000000ffbe00720c */ /* 0x000fe20003fc6270 */
[----:B------:R-:W-:Y:S01]  /*a790*/  IMAD R190, R3, R234, R233 ;  /* 0x000000ea03be7224 */ /* 0x000fe200078e02e9 */
[----:B------:R-:W-:Y:S01]  /*a7a0*/  IABS R233, R191 ;  /* 0x000000bf00e97213 */ /* 0x000fe20000000000 */
[----:B------:R-:W-:-:S02]  /*a7b0*/  @!P4 IMAD.IADD R232, R232, 0x1, -R3 ;  /* 0x00000001e8e8c824 */ /* 0x000fc400078e0a03 */
[----:B------:R-:W-:Y:S01]  /*a7c0*/  @!P3 IMAD.MOV R185, RZ, RZ, -R185 ;  /* 0x000000ffffb9b224 */ /* 0x000fe200078e0ab9 */
[----:B------:R-:W-:Y:S01]  /*a7d0*/  ISETP.GT.U32.AND P4, PT, R3, R190, PT ;  /* 0x000000be0300720c */ /* 0x000fe20003f84070 */
[----:B------:R-:W-:Y:S01]  /*a7e0*/  @!P2 IMAD.IADD R231, R231, 0x1, -R3 ;  /* 0x00000001e7e7a824 */ /* 0x000fe200078e0a03 */
[----:B------:R-:W-:Y:S01]  /*a7f0*/  ISETP.GE.AND P3, PT, R187, RZ, PT ;  /* 0x000000ffbb00720c */ /* 0x000fe20003f66270 */
[----:B------:R-:W-:Y:S01]  /*a800*/  IMAD.HI.U32 R234, R5, R235, RZ ;  /* 0x000000eb05ea7227 */ /* 0x000fe200078e00ff */
[----:B------:R-:W-:-:S03]  /*a810*/  ISETP.GE.AND P2, PT, R195, RZ, PT ;  /* 0x000000ffc300720c */ /* 0x000fc60003f46270 */
[----:B------:R-:W-:Y:S01]  /*a820*/  @!P1 IMAD.IADD R218, R218, 0x1, -R3 ;  /* 0x00000001dada9824 */ /* 0x000fe200078e0a03 */
[----:B------:R-:W-:Y:S01]  /*a830*/  ISETP.GE.AND P1, PT, R188, RZ, PT ;  /* 0x000000ffbc00720c */ /* 0x000fe20003f26270 */
[----:B------:R-:W-:Y:S02]  /*a840*/  IMAD.MOV.U32 R187, RZ, RZ, R231 ;  /* 0x000000ffffbb7224 */ /* 0x000fe400078e00e7 */
[----:B------:R-:W-:Y:S01]  /*a850*/  IMAD.MOV.U32 R188, RZ, RZ, R218 ;  /* 0x000000ffffbc7224 */ /* 0x000fe200078e00da */
[----:B------:R-:W-:Y:S01]  /*a860*/  IABS R218, R193 ;  /* 0x000000c100da7213 */ /* 0x000fe20000000000 */
[----:B------:R-:W-:Y:S01]  /*a870*/  @!P5 IMAD.MOV R187, RZ, RZ, -R187 ;  /* 0x000000ffffbbd224 */ /* 0x000fe200078e0abb */
[----:B------:R-:W-:Y:S01]  /*a880*/  ISETP.GT.U32.AND P5, PT, R3, R232, PT ;  /* 0x000000e80300720c */ /* 0x000fe20003fa4070 */
[----:B------:R-:W-:-:S04]  /*a890*/  IMAD.HI.U32 R195, R5, R236, RZ ;  /* 0x000000ec05c37227 */ /* 0x000fc800078e00ff */
[----:B------:R-:W-:Y:S02]  /*a8a0*/  @!P4 IMAD.IADD R190, R190, 0x1, -R3 ;  /* 0x00000001bebec824 */ /* 0x000fe400078e0a03 */
[----:B------:R-:W-:Y:S01]  /*a8b0*/  @!P0 IMAD.MOV R188, RZ, RZ, -R188 ;  /* 0x000000ffffbc8224 */ /* 0x000fe200078e0abc */
[----:B------:R-:W-:Y:S01]  /*a8c0*/  ISETP.GE.AND P0, PT, R189, RZ, PT ;  /* 0x000000ffbd00720c */ /* 0x000fe20003f06270 */
[----:B------:R-:W-:Y:S01]  /*a8d0*/  IMAD.MOV R195, RZ, RZ, -R195 ;  /* 0x000000ffffc37224 */ /* 0x000fe200078e0ac3 */
[----:B------:R-:W-:Y:S01]  /*a8e0*/  ISETP.GT.U32.AND P4, PT, R3, R190, PT ;  /* 0x000000be0300720c */ /* 0x000fe20003f84070 */
[----:B------:R-:W-:-:S04]  /*a8f0*/  IMAD.HI.U32 R189, R5, R237, RZ ;  /* 0x000000ed05bd7227 */ /* 0x000fc800078e00ff */
[C---:B------:R-:W-:Y:S01]  /*a900*/  IMAD R236, R3.reuse, R195, R236 ;  /* 0x000000c303ec7224 */ /* 0x040fe200078e02ec */
[----:B------:R-:W-:Y:S01]  /*a910*/  IABS R195, R192 ;  /* 0x000000c000c37213 */ /* 0x000fe20000000000 */
[----:B------:R-:W-:Y:S02]  /*a920*/  IMAD.MOV R189, RZ, RZ, -R189 ;  /* 0x000000ffffbd7224 */ /* 0x000fe400078e0abd */
[----:B------:R-:W-:Y:S01]  /*a930*/  @!P5 IMAD.IADD R232, R232, 0x1, -R3 ;  /* 0x00000001e8e8d824 */ /* 0x000fe200078e0a03 */
[C---:B------:R-:W-:Y:S01]  /*a940*/  ISETP.GT.U32.AND P5, PT, R3.reuse, R236, PT ;  /* 0x000000ec0300720c */ /* 0x040fe20003fa4070 */
[----:B------:R-:W-:Y:S02]  /*a950*/  IMAD R237, R3, R189, R237 ;  /* 0x000000bd03ed7224 */ /* 0x000fe400078e02ed */
[----:B------:R-:W-:Y:S02]  /*a960*/  IMAD.MOV R234, RZ, RZ, -R234 ;  /* 0x000000ffffea7224 */ /* 0x000fe400078e0aea */
[----:B------:R-:W-:-:S04]  /*a970*/  IMAD.HI.U32 R189, R5, R195, RZ ;  /* 0x000000c305bd7227 */ /* 0x000fc800078e00ff */
[----:B------:R-:W-:-:S04]  /*a980*/  IMAD.HI.U32 R231, R5, R233, RZ ;  /* 0x000000e905e77227 */ /* 0x000fc800078e00ff */
[C---:B------:R-:W-:Y:S02]  /*a990*/  IMAD R235, R3.reuse, R234, R235 ;  /* 0x000000ea03eb7224 */ /* 0x040fe400078e02eb */
[----:B------:R-:W-:Y:S02]  /*a9a0*/  IMAD.MOV R234, RZ, RZ, -R189 ;  /* 0x000000ffffea7224 */ /* 0x000fe400078e0abd */
[----:B------:R-:W-:Y:S02]  /*a9b0*/  IMAD.MOV R231, RZ, RZ, -R231 ;  /* 0x000000ffffe77224 */ /* 0x000fe400078e0ae7 */
[----:B------:R-:W-:Y:S02]  /*a9c0*/  IMAD.MOV.U32 R189, RZ, RZ, R232 ;  /* 0x000000ffffbd7224 */ /* 0x000fe400078e00e8 */
[----:B------:R-:W-:Y:S01]  /*a9d0*/  @!P4 IMAD.IADD R190, R190, 0x1, -R3 ;  /* 0x00000001bebec824 */ /* 0x000fe200078e0a03 */
[C---:B------:R-:W-:Y:S01]  /*a9e0*/  ISETP.GT.U32.AND P4, PT, R3.reuse, R237, PT ;  /* 0x000000ed0300720c */ /* 0x040fe20003f84070 */
[----:B------:R-:W-:-:S02]  /*a9f0*/  IMAD R233, R3, R231, R233 ;  /* 0x000000e703e97224 */ /* 0x000fc400078e02e9 */
[----:B------:R-:W-:Y:S01]  /*aa00*/  @!P3 IMAD.MOV R189, RZ, RZ, -R189 ;  /* 0x000000ffffbdb224 */ /* 0x000fe200078e0abd */
[C---:B------:R-:W-:Y:S01]  /*aa10*/  ISETP.GT.U32.AND P3, PT, R3.reuse, R235, PT ;  /* 0x000000eb0300720c */ /* 0x040fe20003f64070 */
[----:B------:R-:W-:Y:S02]  /*aa20*/  @!P5 IMAD.IADD R236, R236, 0x1, -R3 ;  /* 0x00000001ececd824 */ /* 0x000fe400078e0a03 */
[----:B------:R-:W-:Y:S01]  /*aa30*/  @!P6 IMAD.MOV R190, RZ, RZ, -R190 ;  /* 0x000000ffffbee224 */ /* 0x000fe200078e0abe */
[C---:B------:R-:W-:Y:S01]  /*aa40*/  ISETP.GT.U32.AND P6, PT, R3.reuse, R233, PT ;  /* 0x000000e90300720c */ /* 0x040fe20003fc4070 */
[C---:B------:R-:W-:Y:S01]  /*aa50*/  IMAD R195, R3.reuse, R234, R195 ;  /* 0x000000ea03c37224 */ /* 0x040fe200078e02c3 */
[----:B------:R-:W-:Y:S01]  /*aa60*/  ISETP.GT.U32.AND P5, PT, R3, R236, PT ;  /* 0x000000ec0300720c */ /* 0x000fe20003fa4070 */
[----:B------:R-:W-:Y:S01]  /*aa70*/  IMAD.HI.U32 R231, R5, R218, RZ ;  /* 0x000000da05e77227 */ /* 0x000fe200078e00ff */
[----:B------:R-:W-:-:S03]  /*aa80*/  IABS R234, R197 ;  /* 0x000000c500ea7213 */ /* 0x000fc60000000000 */
[--C-:B------:R-:W-:Y:S01]  /*aa90*/  @!P4 IMAD.IADD R237, R237, 0x1, -R3.reuse ;  /* 0x00000001ededc824 */ /* 0x100fe200078e0a03 */
[----:B------:R-:W-:Y:S01]  /*aaa0*/  ISETP.GT.U32.AND P4, PT, R3, R195, PT ;  /* 0x000000c30300720c */ /* 0x000fe20003f84070 */
[----:B------:R-:W-:Y:S02]  /*aab0*/  @!P3 IMAD.IADD R235, R235, 0x1, -R3 ;  /* 0x00000001ebebb824 */ /* 0x000fe400078e0a03 */
[----:B------:R-:W-:Y:S01]  /*aac0*/  IMAD.MOV R231, RZ, RZ, -R231 ;  /* 0x000000ffffe77224 */ /* 0x000fe200078e0ae7 */
[----:B------:R-:W-:Y:S01]  /*aad0*/  ISETP.GT.U32.AND P3, PT, R3, R237, PT ;  /* 0x000000ed0300720c */ /* 0x000fe20003f64070 */
[--C-:B------:R-:W-:Y:S01]  /*aae0*/  @!P6 IMAD.IADD R233, R233, 0x1, -R3.reuse ;  /* 0x00000001e9e9e824 */ /* 0x100fe200078e0a03 */
[----:B------:R-:W-:Y:S01]  /*aaf0*/  ISETP.GT.U32.AND P6, PT, R3, R235, PT ;  /* 0x000000eb0300720c */ /* 0x000fe20003fc4070 */
[--C-:B------:R-:W-:Y:S01]  /*ab00*/  @!P5 IMAD.IADD R236, R236, 0x1, -R3.reuse ;  /* 0x00000001ececd824 */ /* 0x100fe200078e0a03 */
[----:B------:R-:W-:Y:S01]  /*ab10*/  ISETP.GE.AND P5, PT, R191, RZ, PT ;  /* 0x000000ffbf00720c */ /* 0x000fe20003fa6270 */
[----:B------:R-:W-:Y:S01]  /*ab20*/  IMAD R232, R3, R231, R218 ;  /* 0x000000e703e87224 */ /* 0x000fe200078e02da */
[----:B------:R-:W-:Y:S01]  /*ab30*/  IABS R231, R194 ;  /* 0x000000c200e77213 */ /* 0x000fe20000000000 */
[----:B------:R-:W-:Y:S01]  /*ab40*/  IMAD.MOV.U32 R191, RZ, RZ, R236 ;  /* 0x000000ffffbf7224 */ /* 0x000fe200078e00ec */
[----:B------:R-:W-:Y:S01]  /*ab50*/  IABS R218, R205 ;  /* 0x000000cd00da7213 */ /* 0x000fe20000000000 */
[----:B------:R-:W-:Y:S01]  /*ab60*/  @!P4 IMAD.IADD R195, R195, 0x1, -R3 ;  /* 0x00000001c3c3c824 */ /* 0x000fe200078e0a03 */
[----:B------:R-:W-:Y:S01]  /*ab70*/  ISETP.GT.U32.AND P4, PT, R3, R233, PT ;  /* 0x000000e90300720c */ /* 0x000fe20003f84070 */
[----:B------:R-:W-:-:S02]  /*ab80*/  @!P2 IMAD.MOV R191, RZ, RZ, -R191 ;  /* 0x000000ffffbfa224 */ /* 0x000fc400078e0abf */
[--C-:B------:R-:W-:Y:S01]  /*ab90*/  @!P3 IMAD.IADD R237, R237, 0x1, -R3.reuse ;  /* 0x00000001ededb824 */ /* 0x100fe200078e0a03 */
[----:B------:R-:W-:Y:S01]  /*aba0*/  ISETP.GT.U32.AND P3, PT, R3, R232, PT ;  /* 0x000000e80300720c */ /* 0x000fe20003f64070 */
[----:B------:R-:W-:Y:S01]  /*abb0*/  @!P6 IMAD.IADD R235, R235, 0x1, -R3 ;  /* 0x00000001ebebe824 */ /* 0x000fe200078e0a03 */
[----:B------:R-:W-:Y:S01]  /*abc0*/  ISETP.GT.U32.AND P2, PT, R3, R195, PT ;  /* 0x000000c30300720c */ /* 0x000fe20003f44070 */
[----:B------:R-:W-:Y:S01]  /*abd0*/  IMAD.MOV.U32 R236, RZ, RZ, R238 ;  /* 0x000000ffffec7224 */ /* 0x000fe200078e00ee */
[----:B------:R-:W-:Y:S01]  /*abe0*/  ISETP.GE.AND P6, PT, R192, RZ, PT ;  /* 0x000000ffc000720c */ /* 0x000fe20003fc6270 */
[----:B------:R-:W-:-:S04]  /*abf0*/  IMAD.HI.U32 R238, R5, R231, RZ ;  /* 0x000000e705ee7227 */ /* 0x000fc800078e00ff */
[----:B------:R-:W-:-:S04]  /*ac00*/  IMAD.HI.U32 R192, R5, R218, RZ ;  /* 0x000000da05c07227 */ /* 0x000fc800078e00ff */
[----:B------:R-:W-:Y:S02]  /*ac10*/  IMAD.MOV R238, RZ, RZ, -R238 ;  /* 0x000000ffffee7224 */ /* 0x000fe400078e0aee */
[----:B------:R-:W-:Y:S02]  /*ac20*/  IMAD.MOV R192, RZ, RZ, -R192 ;  /* 0x000000ffffc07224 */ /* 0x000fe400078e0ac0 */
[----:B------:R-:W-:Y:S02]  /*ac30*/  IMAD R231, R3, R238, R231 ;  /* 0x000000ee03e77224 */ /* 0x000fe400078e02e7 */
[----:B------:R-:W-:-:S04]  /*ac40*/  IMAD.HI.U32 R239, R5, R234, RZ ;  /* 0x000000ea05ef7227 */ /* 0x000fc800078e00ff */
[----:B------:R-:W-:Y:S02]  /*ac50*/  IMAD R218, R3, R192, R218 ;  /* 0x000000c003da7224 */ /* 0x000fe400078e02da */
[----:B------:R-:W-:Y:S01]  /*ac60*/  @!P3 IMAD.IADD R232, R232, 0x1, -R3 ;  /* 0x00000001e8e8b824 */ /* 0x000fe200078e0a03 */
[----:B------:R-:W-:Y:S01]  /*ac70*/  ISETP.GE.AND P3, PT, R194, RZ, PT ;  /* 0x000000ffc200720c */ /* 0x000fe20003f66270 */
[----:B------:R-:W-:Y:S01]  /*ac80*/  IMAD.MOV.U32 R192, RZ, RZ, R237 ;  /* 0x000000ffffc07224 */ /* 0x000fe200078e00ed */
[----:B------:R-:W-:Y:S01]  /*ac90*/  IABS R194, R198 ;  /* 0x000000c600c27213 */ /* 0x000fe20000000000 */
[--C-:B------:R-:W-:Y:S01]  /*aca0*/  @!P2 IMAD.IADD R195, R195, 0x1, -R3.reuse ;  /* 0x00000001c3c3a824 */ /* 0x100fe200078e0a03 */
[----:B------:R-:W-:Y:S01]  /*acb0*/  ISETP.GE.AND P2, PT, R193, RZ, PT ;  /* 0x000000ffc100720c */ /* 0x000fe20003f46270 */
[----:B------:R-:W-:Y:S01]  /*acc0*/  @!P4 IMAD.IADD R233, R233, 0x1, -R3 ;  /* 0x00000001e9e9c824 */ /* 0x000fe200078e0a03 */
[C---:B------:R-:W-:Y:S01]  /*acd0*/  ISETP.GT.U32.AND P4, PT, R3.reuse, R231, PT ;  /* 0x000000e70300720c */ /* 0x040fe20003f84070 */
[----:B------:R-:W-:Y:S01]  /*ace0*/  IMAD.MOV R193, RZ, RZ, -R239 ;  /* 0x000000ffffc17224 */ /* 0x000fe200078e0aef */
[----:B------:R-:W-:Y:S01]  /*acf0*/  IABS R237, R199 ;  /* 0x000000c700ed7213 */ /* 0x000fe20000000000 */
[----:B------:R-:W-:Y:S01]  /*ad00*/  @!P1 IMAD.MOV R192, RZ, RZ, -R192 ;  /* 0x000000ffffc09224 */ /* 0x000fe200078e0ac0 */
[----:B------:R-:W-:Y:S01]  /*ad10*/  ISETP.GT.U32.AND P1, PT, R3, R232, PT ;  /* 0x000000e80300720c */ /* 0x000fe20003f24070 */
[----:B------:R-:W-:Y:S01]  /*ad20*/  IMAD.HI.U32 R238, R5, R236, RZ ;  /* 0x000000ec05ee7227 */ /* 0x000fe200078e00ff */
[----:B------:R-:W-:-:S03]  /*ad30*/  IABS R239, R211 ;  /* 0x000000d300ef7213 */ /* 0x000fc60000000000 */
[C---:B------:R-:W-:Y:S02]  /*ad40*/  IMAD R234, R3.reuse, R193, R234 ;  /* 0x000000c103ea7224 */ /* 0x040fe400078e02ea */
[----:B------:R-:W-:Y:S02]  /*ad50*/  IMAD.MOV.U32 R193, RZ, RZ, R235 ;  /* 0x000000ffffc17224 */ /* 0x000fe400078e00eb */
[----:B------:R-:W-:Y:S02]  /*ad60*/  IMAD.MOV R238, RZ, RZ, -R238 ;  /* 0x000000ffffee7224 */ /* 0x000fe400078e0aee */
[----:B------:R-:W-:Y:S02]  /*ad70*/  IMAD.MOV.U32 R235, RZ, RZ, R194 ;  /* 0x000000ffffeb7224 */ /* 0x000fe400078e00c2 */
[----:B------:R-:W-:Y:S02]  /*ad80*/  IMAD.MOV.U32 R194, RZ, RZ, R233 ;  /* 0x000000ffffc27224 */ /* 0x000fe400078e00e9 */
[----:B------:R-:W-:-:S02]  /*ad90*/  IMAD R236, R3, R238, R236 ;  /* 0x000000ee03ec7224 */ /* 0x000fc400078e02ec */
[----:B------:R-:W-:Y:S01]  /*ada0*/  @!P5 IMAD.MOV R194, RZ, RZ, -R194 ;  /* 0x000000ffffc2d224 */ /* 0x000fe200078e0ac2 */
[----:B------:R-:W-:Y:S01]  /*adb0*/  ISETP.GT.U32.AND P5, PT, R3, R234, PT ;  /* 0x000000ea0300720c */ /* 0x000fe20003fa4070 */
[--C-:B------:R-:W-:Y:S01]  /*adc0*/  @!P4 IMAD.IADD R231, R231, 0x1, -R3.reuse ;  /* 0x00000001e7e7c824 */ /* 0x100fe200078e0a03 */
[C---:B------:R-:W-:Y:S01]  /*add0*/  ISETP.GT.U32.AND P4, PT, R3.reuse, R236, PT ;  /* 0x000000ec0300720c */ /* 0x040fe20003f84070 */
[----:B------:R-:W-:Y:S01]  /*ade0*/  @!P1 IMAD.IADD R232, R232, 0x1, -R3 ;  /* 0x00000001e8e89824 */ /* 0x000fe200078e0a03 */
[C---:B------:R-:W-:Y:S01]  /*adf0*/  ISETP.GT.U32.AND P1, PT, R3.reuse, R218, PT ;  /* 0x000000da0300720c */ /* 0x040fe20003f24070 */
[----:B------:R-:W-:Y:S01]  /*ae00*/  @!P0 IMAD.MOV R193, RZ, RZ, -R193 ;  /* 0x000000ffffc18224 */ /* 0x000fe200078e0ac1 */
[----:B------:R-:W-:Y:S01]  /*ae10*/  ISETP.GT.U32.AND P0, PT, R3, R231, PT ;  /* 0x000000e70300720c */ /* 0x000fe20003f04070 */
[----:B------:R-:W-:-:S04]  /*ae20*/  IMAD.HI.U32 R233, R5, R235, RZ ;  /* 0x000000eb05e97227 */ /* 0x000fc800078e00ff */
[----:B------:R-:W-:Y:S02]  /*ae30*/  IMAD.MOV R233, RZ, RZ, -R233 ;  /* 0x000000ffffe97224 */ /* 0x000fe400078e0ae9 */
[--C-:B------:R-:W-:Y:S02]  /*ae40*/  @!P5 IMAD.IADD R234, R234, 0x1, -R3.reuse ;  /* 0x00000001eaead824 */ /* 0x100fe400078e0a03 */
[--C-:B------:R-:W-:Y:S01]  /*ae50*/  @!P4 IMAD.IADD R236, R236, 0x1, -R3.reuse ;  /* 0x00000001ececc824 */ /* 0x100fe200078e0a03 */
[----:B------:R-:W-:Y:S01]  /*ae60*/  ISETP.GE.AND P4, PT, R205, RZ, PT ;  /* 0x000000ffcd00720c */ /* 0x000fe20003f86270 */
[----:B------:R-:W-:Y:S01]  /*ae70*/  @!P1 IMAD.IADD R218, R218, 0x1, -R3 ;  /* 0x00000001dada9824 */ /* 0x000fe200078e0a03 */
[C---:B------:R-:W-:Y:S01]  /*ae80*/  ISETP.GT.U32.AND P1, PT, R3.reuse, R234, PT ;  /* 0x000000ea0300720c */ /* 0x040fe20003f24070 */
[----:B------:R-:W-:Y:S01]  /*ae90*/  @!P6 IMAD.MOV R195, RZ, RZ, -R195 ;  /* 0x000000ffffc3e224 */ /* 0x000fe200078e0ac3 */
[----:B------:R-:W-:Y:S01]  /*aea0*/  ISETP.GE.AND P6, PT, R196, RZ, PT ;  /* 0x000000ffc400720c */ /* 0x000fe20003fc6270 */
[C---:B------:R-:W-:Y:S01]  /*aeb0*/  IMAD R205, R3.reuse, R233, R235 ;  /* 0x000000e903cd7224 */ /* 0x040fe200078e02eb */
[----:B------:R-:W-:Y:S01]  /*aec0*/  ISETP.GT.U32.AND P5, PT, R3, R236, PT ;  /* 0x000000ec0300720c */ /* 0x000fe20003fa4070 */
[----:B------:R-:W-:Y:S01]  /*aed0*/  IMAD.HI.U32 R235, R5, R237, RZ ;  /* 0x000000ed05eb7227 */ /* 0x000fe200078e00ff */
[----:B------:R-:W-:-:S03]  /*aee0*/  IABS R233, R200 ;  /* 0x000000c800e97213 */ /* 0x000fc60000000000 */
[----:B------:R-:W-:Y:S01]  /*aef0*/  IMAD.MOV.U32 R196, RZ, RZ, R232 ;  /* 0x000000ffffc47224 */ /* 0x000fe200078e00e8 */
[----:B------:R-:W-:Y:S01]  /*af00*/  IABS R232, R201 ;  /* 0x000000c900e87213 */ /* 0x000fe20000000000 */
[----:B------:R-:W-:Y:S01]  /*af10*/  @!P0 IMAD.IADD R231, R231, 0x1, -R3 ;  /* 0x00000001e7e78824 */ /* 0x000fe200078e0a03 */
[----:B------:R-:W-:Y:S01]  /*af20*/  ISETP.GE.AND P0, PT, R197, RZ, PT ;  /* 0x000000ffc500720c */ /* 0x000fe20003f06270 */
[----:B------:R-:W-:Y:S02]  /*af30*/  IMAD.MOV R235, RZ, RZ, -R235 ;  /* 0x000000ffffeb7224 */ /* 0x000fe400078e0aeb */
[----:B------:R-:W-:Y:S01]  /*af40*/  @!P2 IMAD.MOV R196, RZ, RZ, -R196 ;  /* 0x000000ffffc4a224 */ /* 0x000fe200078e0ac4 */
[C---:B------:R-:W-:Y:S01]  /*af50*/  ISETP.GT.U32.AND P2, PT, R3.reuse, R218, PT ;  /* 0x000000da0300720c */ /* 0x040fe20003f44070 */
[----:B------:R-:W-:Y:S02]  /*af60*/  IMAD.MOV.U32 R197, RZ, RZ, R231 ;  /* 0x000000ffffc57224 */ /* 0x000fe400078e00e7 */
[----:B------:R-:W-:Y:S01]  /*af70*/  IMAD R231, R3, R235, R237 ;  /* 0x000000eb03e77224 */ /* 0x000fe200078e02ed */
[----:B------:R-:W-:Y:S01]  /*af80*/  IABS R235, R202 ;  /* 0x000000ca00eb7213 */ /* 0x000fe20000000000 */
[----:B------:R-:W-:-:S02]  /*af90*/  @!P1 IMAD.IADD R234, R234, 0x1, -R3 ;  /* 0x00000001eaea9824 */ /* 0x000fc400078e0a03 */
[----:B------:R-:W-:Y:S01]  /*afa0*/  @!P3 IMAD.MOV R197, RZ, RZ, -R197 ;  /* 0x000000ffffc5b224 */ /* 0x000fe200078e0ac5 */
[----:B------:R-:W-:Y:S01]  /*afb0*/  ISETP.GT.U32.AND P1, PT, R3, R231, PT ;  /* 0x000000e70300720c */ /* 0x000fe20003f24070 */
[----:B------:R-:W-:Y:S01]  /*afc0*/  IMAD.HI.U32 R237, R5, R233, RZ ;  /* 0x000000e905ed7227 */ /* 0x000fe200078e00ff */
[----:B------:R-:W-:-:S03]  /*afd0*/  ISETP.GT.U32.AND P3, PT, R3, R205, PT ;  /* 0x000000cd0300720c */ /* 0x000fc60003f64070 */
[--C-:B------:R-:W-:Y:S01]  /*afe0*/  @!P2 IMAD.IADD R218, R218, 0x1, -R3.reuse ;  /* 0x00000001dadaa824 */ /* 0x100fe200078e0a03 */
[----:B------:R-:W-:Y:S01]  /*aff0*/  ISETP.GE.AND P2, PT, R199, RZ, PT ;  /* 0x000000ffc700720c */ /* 0x000fe20003f46270 */
[----:B------:R-:W-:Y:S01]  /*b000*/  @!P5 IMAD.IADD R236, R236, 0x1, -R3 ;  /* 0x00000001ececd824 */ /* 0x000fe200078e0a03 */
[----:B------:R-:W-:Y:S01]  /*b010*/  ISETP.GE.AND P5, PT, R198, RZ, PT ;  /* 0x000000ffc600720c */ /* 0x000fe20003fa6270 */
[----:B------:R-:W-:Y:S01]  /*b020*/  IMAD.MOV R199, RZ, RZ, -R237 ;  /* 0x000000ffffc77224 */ /* 0x000fe200078e0aed */
[----:B------:R-:W-:Y:S01]  /*b030*/  IABS R237, R217 ;  /* 0x000000d900ed7213 */ /* 0x000fe20000000000 */
[----:B------:R-:W-:-:S04]  /*b040*/  IMAD.HI.U32 R198, R5, R232, RZ ;  /* 0x000000e805c67227 */ /* 0x000fc800078e00ff */
[----:B------:R-:W-:Y:S02]  /*b050*/  IMAD R233, R3, R199, R233 ;  /* 0x000000c703e97224 */ /* 0x000fe400078e02e9 */
[----:B------:R-:W-:Y:S02]  /*b060*/  IMAD.MOV R198, RZ, RZ, -R198 ;  /* 0x000000ffffc67224 */ /* 0x000fe400078e0ac6 */
[--C-:B------:R-:W-:Y:S02]  /*b070*/  @!P1 IMAD.IADD R231, R231, 0x1, -R3.reuse ;  /* 0x00000001e7e79824 */ /* 0x100fe400078e0a03 */
[----:B------:R-:W-:Y:S01]  /*b080*/  IMAD.MOV.U32 R199, RZ, RZ, R234 ;  /* 0x000000ffffc77224 */ /* 0x000fe200078e00ea */
[----:B------:R-:W-:Y:S01]  /*b090*/  IABS R234, R203 ;  /* 0x000000cb00ea7213 */ /* 0x000fe20000000000 */
[----:B------:R-:W-:Y:S01]  /*b0a0*/  @!P3 IMAD.IADD R205, R205, 0x1, -R3 ;  /* 0x00000001cdcdb824 */ /* 0x000fe200078e0a03 */
[----:B------:R-:W-:Y:S01]  /*b0b0*/  ISETP.GE.AND P3, PT, R200, RZ, PT ;  /* 0x000000ffc800720c */ /* 0x000fe20003f66270 */
[----:B------:R-:W-:-:S02]  /*b0c0*/  IMAD R232, R3, R198, R232 ;  /* 0x000000c603e87224 */ /* 0x000fc400078e02e8 */
[----:B------:R-:W-:Y:S01]  /*b0d0*/  @!P0 IMAD.MOV R199, RZ, RZ, -R199 ;  /* 0x000000ffffc78224 */ /* 0x000fe200078e0ac7 */
[C---:B------:R-:W-:Y:S01]  /*b0e0*/  ISETP.GT.U32.AND P0, PT, R3.reuse, R231, PT ;  /* 0x000000e70300720c */ /* 0x040fe20003f04070 */
[----:B------:R-:W-:Y:S01]  /*b0f0*/  IMAD.MOV.U32 R198, RZ, RZ, R236 ;  /* 0x000000ffffc67224 */ /* 0x000fe200078e00ec */
[----:B------:R-:W-:Y:S01]  /*b100*/  ISETP.GT.U32.AND P1, PT, R3, R205, PT ;  /* 0x000000cd0300720c */ /* 0x000fe20003f24070 */
[----:B------:R-:W-:-:S04]  /*b110*/  IMAD.HI.U32 R236, R5, R235, RZ ;  /* 0x000000eb05ec7227 */ /* 0x000fc800078e00ff */
[----:B------:R-:W-:Y:S02]  /*b120*/  IMAD.MOV.U32 R200, RZ, RZ, R218 ;  /* 0x000000ffffc87224 */ /* 0x000fe400078e00da */
[----:B------:R-:W-:Y:S02]  /*b130*/  IMAD.MOV R236, RZ, RZ, -R236 ;  /* 0x000000ffffec7224 */ /* 0x000fe400078e0aec */
[----:B------:R-:W-:Y:S01]  /*b140*/  @!P4 IMAD.MOV R200, RZ, RZ, -R200 ;  /* 0x000000ffffc8c224 */ /* 0x000fe200078e0ac8 */
[C---:B------:R-:W-:Y:S01]  /*b150*/  ISETP.GT.U32.AND P4, PT, R3.reuse, R232, PT ;  /* 0x000000e80300720c */ /* 0x040fe20003f84070 */
        /* <DEDUP_REMOVED lines=8> */
[----:B------:R-:W-:-:S03]  /*b1e0*/  ISETP.GE.AND P1, PT, R201, RZ, PT ;  /* 0x000000ffc900720c */ /* 0x000fc60003f26270 */
[----:B------:R-:W-:Y:S02]  /*b1f0*/  IMAD.MOV.U32 R201, RZ, RZ, R205 ;  /* 0x000000ffffc97224 */ /* 0x000fe400078e00cd */
[--C-:B------:R-:W-:Y:S02]  /*b200*/  @!P4 IMAD.IADD R232, R232, 0x1, -R3.reuse ;  /* 0x00000001e8e8c824 */ /* 0x100fe400078e0a03 */
[----:B------:R-:W-:Y:S01]  /*b210*/  @!P6 IMAD.IADD R233, R233, 0x1, -R3 ;  /* 0x00000001e9e9e824 */ /* 0x000fe200078e0a03 */
[----:B------:R-:W-:Y:S01]  /*b220*/  ISETP.GE.AND P6, PT, R202, RZ, PT ;  /* 0x000000ffca00720c */ /* 0x000fe20003fc6270 */
[----:B------:R-:W-:Y:S01]  /*b230*/  @!P5 IMAD.MOV R201, RZ, RZ, -R201 ;  /* 0x000000ffffc9d224 */ /* 0x000fe200078e0ac9 */
[----:B------:R-:W-:Y:S01]  /*b240*/  IABS R202, R206 ;  /* 0x000000ce00ca7213 */ /* 0x000fe20000000000 */
[----:B------:R-:W-:Y:S01]  /*b250*/  IMAD.MOV R236, RZ, RZ, -R236 ;  /* 0x000000ffffec7224 */ /* 0x000fe200078e0aec */
[----:B------:R-:W-:Y:S01]  /*b260*/  ISETP.GT.U32.AND P5, PT, R3, R232, PT ;  /* 0x000000e80300720c */ /* 0x000fe20003fa4070 */
[----:B------:R-:W-:Y:S01]  /*b270*/  IMAD.HI.U32 R238, R5, R235, RZ ;  /* 0x000000eb05ee7227 */ /* 0x000fe200078e00ff */
[----:B------:R-:W-:-:S03]  /*b280*/  ISETP.GT.U32.AND P4, PT, R3, R233, PT ;  /* 0x000000e90300720c */ /* 0x000fc60003f84070 */
[----:B------:R-:W-:Y:S02]  /*b290*/  @!P0 IMAD.IADD R218, R218, 0x1, -R3 ;  /* 0x00000001dada8824 */ /* 0x000fe400078e0a03 */
[----:B------:R-:W-:Y:S02]  /*b2a0*/  IMAD.MOV.U32 R205, RZ, RZ, R202 ;  /* 0x000000ffffcd7224 */ /* 0x000fe400078e00ca */
[C---:B------:R-:W-:Y:S01]  /*b2b0*/  IMAD R234, R3.reuse, R236, R234 ;  /* 0x000000ec03ea7224 */ /* 0x040fe200078e02ea */
[C---:B------:R-:W-:Y:S01]  /*b2c0*/  ISETP.GT.U32.AND P0, PT, R3.reuse, R218, PT ;  /* 0x000000da0300720c */ /* 0x040fe20003f04070 */
[----:B------:R-:W-:Y:S02]  /*b2d0*/  IMAD.MOV R238, RZ, RZ, -R238 ;  /* 0x000000ffffee7224 */ /* 0x000fe400078e0aee */
[----:B------:R-:W-:Y:S02]  /*b2e0*/  IMAD.MOV.U32 R202, RZ, RZ, R231 ;  /* 0x000000ffffca7224 */ /* 0x000fe400078e00e7 */
[C---:B------:R-:W-:Y:S01]  /*b2f0*/  IMAD R235, R3.reuse, R238, R235 ;  /* 0x000000ee03eb7224 */ /* 0x040fe200078e02eb */
[----:B------:R-:W-:Y:S01]  /*b300*/  IABS R238, R225 ;  /* 0x000000e100ee7213 */ /* 0x000fe20000000000 */
[----:B------:R-:W-:Y:S01]  /*b310*/  @!P2 IMAD.MOV R202, RZ, RZ, -R202 ;  /* 0x000000ffffcaa224 */ /* 0x000fe200078e0aca */
[C---:B------:R-:W-:Y:S01]  /*b320*/  ISETP.GT.U32.AND P2, PT, R3.reuse, R234, PT ;  /* 0x000000ea0300720c */ /* 0x040fe20003f44070 */
[----:B------:R-:W-:Y:S01]  /*b330*/  @!P5 IMAD.IADD R232, R232, 0x1, -R3 ;  /* 0x00000001e8e8d824 */ /* 0x000fe200078e0a03 */
[----:B------:R-:W-:Y:S01]  /*b340*/  ISETP.GT.U32.AND P5, PT, R3, R235, PT ;  /* 0x000000eb0300720c */ /* 0x000fe20003fa4070 */
[----:B------:R-:W-:-:S04]  /*b350*/  IMAD.HI.U32 R236, R5, R205, RZ ;  /* 0x000000cd05ec7227 */ /* 0x000fc800078e00ff */
[----:B------:R-:W-:Y:S01]  /*b360*/  @!P4 IMAD.IADD R233, R233, 0x1, -R3 ;  /* 0x00000001e9e9c824 */ /* 0x000fe200078e0a03 */
[----:B------:R-:W-:Y:S01]  /*b370*/  ISETP.GE.AND P4, PT, R203, RZ, PT ;  /* 0x000000ffcb00720c */ /* 0x000fe20003f86270 */
[----:B------:R-:W-:Y:S02]  /*b380*/  IMAD.MOV R236, RZ, RZ, -R236 ;  /* 0x000000ffffec7224 */ /* 0x000fe400078e0aec */
[----:B------:R-:W-:-:S04]  /*b390*/  IMAD.HI.U32 R203, R5, R237, RZ ;  /* 0x000000ed05cb7227 */ /* 0x000fc800078e00ff */
[----:B------:R-:W-:Y:S01]  /*b3a0*/  @!P0 IMAD.IADD R218, R218, 0x1, -R3 ;  /* 0x00000001dada8824 */ /* 0x000fe200078e0a03 */
[----:B------:R-:W-:Y:S01]  /*b3b0*/  ISETP.GE.AND P0, PT, R204, RZ, PT ;  /* 0x000000ffcc00720c */ /* 0x000fe20003f06270 */
[C---:B------:R-:W-:Y:S01]  /*b3c0*/  IMAD R231, R3.reuse, R236, R205 ;  /* 0x000000ec03e77224 */ /* 0x040fe200078e02cd */
[----:B------:R-:W-:Y:S01]  /*b3d0*/  IABS R236, R207 ;  /* 0x000000cf00ec7213 */ /* 0x000fe20000000000 */
[----:B------:R-:W-:Y:S02]  /*b3e0*/  IMAD.MOV R204, RZ, RZ, -R203 ;  /* 0x000000ffffcc7224 */ /* 0x000fe400078e0acb */
[----:B------:R-:W-:Y:S01]  /*b3f0*/  @!P2 IMAD.IADD R234, R234, 0x1, -R3 ;  /* 0x00000001eaeaa824 */ /* 0x000fe200078e0a03 */
[C---:B------:R-:W-:Y:S01]  /*b400*/  ISETP.GT.U32.AND P2, PT, R3.reuse, R231, PT ;  /* 0x000000e70300720c */ /* 0x040fe20003f44070 */
[----:B------:R-:W-:Y:S02]  /*b410*/  IMAD.MOV.U32 R203, RZ, RZ, R233 ;  /* 0x000000ffffcb7224 */ /* 0x000fe400078e00e9 */
[----:B------:R-:W-:Y:S01]  /*b420*/  IMAD R233, R3, R204, R237 ;  /* 0x000000cc03e97224 */ /* 0x000fe200078e02ed */
[----:B------:R-:W-:Y:S01]  /*b430*/  IABS R237, R216 ;  /* 0x000000d800ed7213 */ /* 0x000fe20000000000 */
[----:B------:R-:W-:Y:S01]  /*b440*/  @!P5 IMAD.IADD R235, R235, 0x1, -R3 ;  /* 0x00000001ebebd824 */ /* 0x000fe200078e0a03 */
[----:B------:R-:W-:Y:S01]  /*b450*/  ISETP.GT.U32.AND P5, PT, R3, R234, PT ;  /* 0x000000ea0300720c */ /* 0x000fe20003fa4070 */
[----:B------:R-:W-:-:S02]  /*b460*/  IMAD.MOV.U32 R204, RZ, RZ, R232 ;  /* 0x000000ffffcc7224 */ /* 0x000fc400078e00e8 */
[----:B------:R-:W-:-:S04]  /*b470*/  IMAD.HI.U32 R205, R5, R236, RZ ;  /* 0x000000ec05cd7227 */ /* 0x000fc800078e00ff */
[----:B------:R-:W-:Y:S01]  /*b480*/  @!P1 IMAD.MOV R204, RZ, RZ, -R204 ;  /* 0x000000ffffcc9224 */ /* 0x000fe200078e0acc */
[C---:B------:R-:W-:Y:S01]  /*b490*/  ISETP.GT.U32.AND P1, PT, R3.reuse, R233, PT ;  /* 0x000000e90300720c */ /* 0x040fe20003f24070 */
[----:B------:R-:W-:Y:S02]  /*b4a0*/  IMAD.MOV R232, RZ, RZ, -R205 ;  /* 0x000000ffffe87224 */ /* 0x000fe400078e0acd */
[----:B------:R-:W-:Y:S02]  /*b4b0*/  IMAD.MOV.U32 R205, RZ, RZ, R218 ;  /* 0x000000ffffcd7224 */ /* 0x000fe400078e00da */
[----:B------:R-:W-:Y:S01]  /*b4c0*/  @!P3 IMAD.MOV R203, RZ, RZ, -R203 ;  /* 0x000000ffffcbb224 */ /* 0x000fe200078e0acb */
[C---:B------:R-:W-:Y:S01]  /*b4d0*/  ISETP.GT.U32.AND P3, PT, R3.reuse, R235, PT ;  /* 0x000000eb0300720c */ /* 0x040fe20003f64070 */
[----:B------:R-:W-:Y:S01]  /*b4e0*/  @!P6 IMAD.MOV R205, RZ, RZ, -R205 ;  /* 0x000000ffffcde224 */ /* 0x000fe200078e0acd */
[----:B------:R-:W-:Y:S01]  /*b4f0*/  ISETP.GE.AND P6, PT, R206, RZ, PT ;  /* 0x000000ffce00720c */ /* 0x000fe20003fc6270 */
[--C-:B------:R-:W-:Y:S01]  /*b500*/  @!P5 IMAD.IADD R234, R234, 0x1, -R3.reuse ;  /* 0x00000001eaead824 */ /* 0x100fe200078e0a03 */
[----:B------:R-:W-:Y:S01]  /*b510*/  IABS R206, R209 ;  /* 0x000000d100ce7213 */ /* 0x000fe20000000000 */
[----:B------:R-:W-:Y:S01]  /*b520*/  IMAD R218, R3, R232, R236 ;  /* 0x000000e803da7224 */ /* 0x000fe200078e02ec */
[----:B------:R-:W-:Y:S01]  /*b530*/  ISETP.GE.AND P5, PT, R217, RZ, PT ;  /* 0x000000ffd900720c */ /* 0x000fe20003fa6270 */
[----:B------:R-:W-:Y:S01]  /*b540*/  @!P1 IMAD.IADD R233, R233, 0x1, -R3 ;  /* 0x00000001e9e99824 */ /* 0x000fe200078e0a03 */
[----:B------:R-:W-:Y:S01]  /*b550*/  IABS R232, R208 ;  /* 0x000000d000e87213 */ /* 0x000fe20000000000 */
[----:B------:R-:W-:Y:S01]  /*b560*/  IMAD.MOV.U32 R217, RZ, RZ, R206 ;  /* 0x000000ffffd97224 */ /* 0x000fe200078e00ce */
[----:B------:R-:W-:Y:S01]  /*b570*/  ISETP.GE.AND P1, PT, R207, RZ, PT ;  /* 0x000000ffcf00720c */ /* 0x000fe20003f26270 */
[----:B------:R-:W-:-:S02]  /*b580*/  IMAD.MOV.U32 R206, RZ, RZ, R234 ;  /* 0x000000ffffce7224 */ /* 0x000fc400078e00ea */
[----:B------:R-:W-:Y:S01]  /*b590*/  @!P3 IMAD.IADD R235, R235, 0x1, -R3 ;  /* 0x00000001ebebb824 */ /* 0x000fe200078e0a03 */
[C---:B------:R-:W-:Y:S01]  /*b5a0*/  ISETP.GT.U32.AND P3, PT, R3.reuse, R218, PT ;  /* 0x000000da0300720c */ /* 0x040fe20003f64070 */
[----:B------:R-:W-:Y:S01]  /*b5b0*/  @!P4 IMAD.MOV R206, RZ, RZ, -R206 ;  /* 0x000000ffffcec224 */ /* 0x000fe200078e0ace */
[----:B------:R-:W-:Y:S01]  /*b5c0*/  ISETP.GT.U32.AND P4, PT, R3, R233, PT ;  /* 0x000000e90300720c */ /* 0x000fe20003f84070 */
[----:B------:R-:W-:-:S04]  /*b5d0*/  IMAD.HI.U32 R234, R5, R217, RZ ;  /* 0x000000d905ea7227 */ /* 0x000fc800078e00ff */
[----:B------:R-:W-:Y:S02]  /*b5e0*/  @!P2 IMAD.IADD R231, R231, 0x1, -R3 ;  /* 0x00000001e7e7a824 */ /* 0x000fe400078e0a03 */
[----:B------:R-:W-:Y:S02]  /*b5f0*/  IMAD.MOV R234, RZ, RZ, -R234 ;  /* 0x000000ffffea7224 */ /* 0x000fe400078e0aea */
[----:B------:R-:W-:Y:S01]  /*b600*/  IMAD.MOV.U32 R207, RZ, RZ, R235 ;  /* 0x000000ffffcf7224 */ /* 0x000fe200078e00eb */
[C---:B------:R-:W-:Y:S01]  /*b610*/  ISETP.GT.U32.AND P2, PT, R3.reuse, R231, PT ;  /* 0x000000e70300720c */ /* 0x040fe20003f44070 */
[----:B------:R-:W-:Y:S02]  /*b620*/  IMAD R217, R3, R234, R217 ;  /* 0x000000ea03d97224 */ /* 0x000fe400078e02d9 */
[--C-:B------:R-:W-:Y:S02]  /*b630*/  @!P3 IMAD.IADD R218, R218, 0x1, -R3.reuse ;  /* 0x00000001dadab824 */ /* 0x100fe400078e0a03 */
[----:B------:R-:W-:Y:S01]  /*b640*/  @!P4 IMAD.IADD R233, R233, 0x1, -R3 ;  /* 0x00000001e9e9c824 */ /* 0x000fe200078e0a03 */
[----:B------:R-:W-:Y:S01]  /*b650*/  ISETP.GT.U32.AND P4, PT, R3, R217, PT ;  /* 0x000000d90300720c */ /* 0x000fe20003f84070 */
[----:B------:R-:W-:Y:S01]  /*b660*/  IMAD.HI.U32 R234, R5, R232, RZ ;  /* 0x000000e805ea7227 */ /* 0x000fe200078e00ff */
[----:B------:R-:W-:-:S03]  /*b670*/  ISETP.GT.U32.AND P3, PT, R3, R218, PT ;  /* 0x000000da0300720c */ /* 0x000fc60003f64070 */
[----:B------:R-:W-:Y:S02]  /*b680*/  IMAD.MOV R234, RZ, RZ, -R234 ;  /* 0x000000ffffea7224 */ /* 0x000fe400078e0aea */
[----:B------:R-:W-:Y:S01]  /*b690*/  @!P2 IMAD.IADD R231, R231, 0x1, -R3 ;  /* 0x00000001e7e7a824 */ /* 0x000fe200078e0a03 */
[----:B------:R-:W-:Y:S01]  /*b6a0*/  ISETP.GE.AND P2, PT, R209, RZ, PT ;  /* 0x000000ffd100720c */ /* 0x000fe20003f46270 */
[----:B------:R-:W-:Y:S01]  /*b6b0*/  @!P0 IMAD.MOV R207, RZ, RZ, -R207 ;  /* 0x000000ffffcf8224 */ /* 0x000fe200078e0acf */
[----:B------:R-:W-:Y:S01]  /*b6c0*/  ISETP.GE.AND P0, PT, R208, RZ, PT ;  /* 0x000000ffd000720c */ /* 0x000fe20003f06270 */
[----:B------:R-:W-:Y:S01]  /*b6d0*/  IMAD.MOV.U32 R208, RZ, RZ, R231 ;  /* 0x000000ffffd07224 */ /* 0x000fe200078e00e7 */
[----:B------:R-:W-:Y:S01]  /*b6e0*/  IABS R231, R210 ;  /* 0x000000d200e77213 */ /* 0x000fe20000000000 */
[----:B------:R-:W-:Y:S02]  /*b6f0*/  IMAD R232, R3, R234, R232 ;  /* 0x000000ea03e87224 */ /* 0x000fe400078e02e8 */
[----:B------:R-:W-:-:S02]  /*b700*/  @!P4 IMAD.IADD R217, R217, 0x1, -R3 ;  /* 0x00000001d9d9c824 */ /* 0x000fc400078e0a03 */
[----:B------:R-:W-:Y:S01]  /*b710*/  @!P3 IMAD.IADD R218, R218, 0x1, -R3 ;  /* 0x00000001dadab824 */ /* 0x000fe200078e0a03 */
[C---:B------:R-:W-:Y:S01]  /*b720*/  ISETP.GT.U32.AND P3, PT, R3.reuse, R232, PT ;  /* 0x000000e80300720c */ /* 0x040fe20003f64070 */
[----:B------:R-:W-:Y:S01]  /*b730*/  IMAD.MOV.U32 R209, RZ, RZ, R233 ;  /* 0x000000ffffd17224 */ /* 0x000fe200078e00e9 */
[----:B------:R-:W-:Y:S01]  /*b740*/  ISETP.GT.U32.AND P4, PT, R3, R217, PT ;  /* 0x000000d90300720c */ /* 0x000fe20003f84070 */
[----:B------:R-:W-:-:S04]  /*b750*/  IMAD.HI.U32 R233, R5, R231, RZ ;  /* 0x000000e705e97227 */ /* 0x000fc800078e00ff */
[----:B------:R-:W-:Y:S02]  /*b760*/  IMAD.MOV R233, RZ, RZ, -R233 ;  /* 0x000000ffffe97224 */ /* 0x000fe400078e0ae9 */
[----:B------:R-:W-:Y:S01]  /*b770*/  @!P5 IMAD.MOV R209, RZ, RZ, -R209 ;  /* 0x000000ffffd1d224 */ /* 0x000fe200078e0ad1 */
[----:B------:R-:W-:Y:S01]  /*b780*/  ISETP.GE.AND P5, PT, R212, RZ, PT ;  /* 0x000000ffd400720c */ /* 0x000fe20003fa6270 */
[----:B------:R-:W-:Y:S01]  /*b790*/  IMAD R231, R3, R233, R231 ;  /* 0x000000e903e77224 */ /* 0x000fe200078e02e7 */
[----:B------:R-:W-:Y:S01]  /*b7a0*/  IABS R233, R214 ;  /* 0x000000d600e97213 */ /* 0x000fe20000000000 */
[--C-:B------:R-:W-:Y:S02]  /*b7b0*/  @!P3 IMAD.IADD R232, R232, 0x1, -R3.reuse ;  /* 0x00000001e8e8b824 */ /* 0x100fe400078e0a03 */
[----:B------:R-:W-:Y:S01]  /*b7c0*/  @!P4 IMAD.IADD R217, R217, 0x1, -R3 ;  /* 0x00000001d9d9c824 */ /* 0x000fe200078e0a03 */
[----:B------:R-:W-:Y:S01]  /*b7d0*/  ISETP.GT.U32.AND P4, PT, R3, R231, PT ;  /* 0x000000e70300720c */ /* 0x000fe20003f84070 */
[----:B------:R-:W-:Y:S01]  /*b7e0*/  IMAD.HI.U32 R212, R5, R241, RZ ;  /* 0x000000f105d47227 */ /* 0x000fe200078e00ff */
[----:B------:R-:W-:-:S03]  /*b7f0*/  ISETP.GT.U32.AND P3, PT, R3, R232, PT ;  /* 0x000000e80300720c */ /* 0x000fc60003f64070 */
[----:B------:R-:W-:Y:S01]  /*b800*/  @!P6 IMAD.MOV R208, RZ, RZ, -R208 ;  /* 0x000000ffffd0e224 */ /* 0x000fe200078e0ad0 */
[----:B------:R-:W-:Y:S01]  /*b810*/  ISETP.GE.AND P6, PT, R210, RZ, PT ;  /* 0x000000ffd200720c */ /* 0x000fe20003fc6270 */
[----:B------:R-:W-:Y:S02]  /*b820*/  IMAD.MOV R212, RZ, RZ, -R212 ;  /* 0x000000ffffd47224 */ /* 0x000fe400078e0ad4 */
[----:B------:R-:W-:Y:S01]  /*b830*/  IMAD.MOV.U32 R210, RZ, RZ, R218 ;  /* 0x000000ffffd27224 */ /* 0x000fe200078e00da */
[----:B------:R-:W-:Y:S01]  /*b840*/  IABS R218, R215 ;  /* 0x000000d700da7213 */ /* 0x000fe20000000000 */
[----:B------:R-:W-:Y:S02]  /*b850*/  IMAD R241, R3, R212, R241 ;  /* 0x000000d403f17224 */ /* 0x000fe400078e02f1 */
[----:B------:R-:W-:Y:S02]  /*b860*/  @!P4 IMAD.IADD R231, R231, 0x1, -R3 ;  /* 0x00000001e7e7c824 */ /* 0x000fe400078e0a03 */
[----:B------:R-:W-:Y:S01]  /*b870*/  @!P1 IMAD.MOV R210, RZ, RZ, -R210 ;  /* 0x000000ffffd29224 */ /* 0x000fe200078e0ad2 */
[----:B------:R-:W-:Y:S01]  /*b880*/  ISETP.GE.AND P1, PT, R211, RZ, PT ;  /* 0x000000ffd300720c */ /* 0x000fe20003f26270 */
[----:B------:R-:W-:Y:S01]  /*b890*/  IMAD.HI.U32 R211, R5, R239, RZ ;  /* 0x000000ef05d37227 */ /* 0x000fe200078e00ff */
[----:B------:R-:W-:-:S03]  /*b8a0*/  ISETP.GT.U32.AND P4, PT, R3, R231, PT ;  /* 0x000000e70300720c */ /* 0x000fc60003f84070 */
[----:B------:R-:W-:Y:S01]  /*b8b0*/  @!P3 IMAD.IADD R232, R232, 0x1, -R3 ;  /* 0x00000001e8e8b824 */ /* 0x000fe200078e0a03 */
[----:B------:R-:W-:Y:S01]  /*b8c0*/  ISETP.GT.U32.AND P3, PT, R3, R241, PT ;  /* 0x000000f10300720c */ /* 0x000fe20003f64070 */
[----:B------:R-:W-:Y:S02]  /*b8d0*/  IMAD.MOV R211, RZ, RZ, -R211 ;  /* 0x000000ffffd37224 */ /* 0x000fe400078e0ad3 */
[----:B------:R-:W-:-:S04]  /*b8e0*/  IMAD.HI.U32 R236, R5, R233, RZ ;  /* 0x000000e905ec7227 */ /* 0x000fc800078e00ff */
[C---:B------:R-:W-:Y:S02]  /*b8f0*/  IMAD R239, R3.reuse, R211, R239 ;  /* 0x000000d303ef7224 */ /* 0x040fe400078e02ef */
[----:B------:R-:W-:Y:S02]  /*b900*/  IMAD.MOV.U32 R211, RZ, RZ, R217 ;  /* 0x000000ffffd37224 */ /* 0x000fe400078e00d9 */
[----:B------:R-:W-:Y:S01]  /*b910*/  IMAD.MOV.U32 R212, RZ, RZ, R232 ;  /* 0x000000ffffd47224 */ /* 0x000fe200078e00e8 */
[----:B------:R-:W-:Y:S01]  /*b920*/  IABS R232, R223 ;  /* 0x000000df00e87213 */ /* 0x000fe20000000000 */
[----:B------:R-:W-:Y:S01]  /*b930*/  @!P2 IMAD.MOV R211, RZ, RZ, -R211 ;  /* 0x000000ffffd3a224 */ /* 0x000fe200078e0ad3 */
[----:B------:R-:W-:Y:S01]  /*b940*/  ISETP.GT.U32.AND P2, PT, R3, R239, PT ;  /* 0x000000ef0300720c */ /* 0x000fe20003f44070 */
[----:B------:R-:W-:Y:S02]  /*b950*/  IMAD.MOV R236, RZ, RZ, -R236 ;  /* 0x000000ffffec7224 */ /* 0x000fe400078e0aec */
[----:B------:R-:W-:-:S02]  /*b960*/  @!P3 IMAD.IADD R241, R241, 0x1, -R3 ;  /* 0x00000001f1f1b824 */ /* 0x000fc400078e0a03 */
[----:B------:R-:W-:Y:S02]  /*b970*/  @!P4 IMAD.IADD R231, R231, 0x1, -R3 ;  /* 0x00000001e7e7c824 */ /* 0x000fe400078e0a03 */
[----:B------:R-:W-:Y:S01]  /*b980*/  @!P0 IMAD.MOV R212, RZ, RZ, -R212 ;  /* 0x000000ffffd48224 */ /* 0x000fe200078e0ad4 */
[----:B------:R-:W-:Y:S01]  /*b990*/  ISETP.GE.AND P0, PT, R213, RZ, PT ;  /* 0x000000ffd500720c */ /* 0x000fe20003f06270 */
[C---:B------:R-:W-:Y:S01]  /*b9a0*/  IMAD R217, R3.reuse, R236, R233 ;  /* 0x000000ec03d97224 */ /* 0x040fe200078e02e9 */
[----:B------:R-:W-:Y:S01]  /*b9b0*/  ISETP.GT.U32.AND P3, PT, R3, R241, PT ;  /* 0x000000f10300720c */ /* 0x000fe20003f64070 */
[----:B------:R-:W-:Y:S01]  /*b9c0*/  IMAD.MOV.U32 R213, RZ, RZ, R231 ;  /* 0x000000ffffd57224 */ /* 0x000fe200078e00e7 */
[----:B------:R-:W-:Y:S01]  /*b9d0*/  IABS R236, R219 ;  /* 0x000000db00ec7213 */ /* 0x000fe20000000000 */
[----:B------:R-:W-:Y:S01]  /*b9e0*/  IMAD.HI.U32 R235, R5, R240, RZ ;  /* 0x000000f005eb7227 */ /* 0x000fe200078e00ff */
[----:B------:R-:W-:-:S03]  /*b9f0*/  IABS R233, R222 ;  /* 0x000000de00e97213 */ /* 0x000fc60000000000 */
[----:B------:R-:W-:-:S04]  /*ba00*/  IMAD.HI.U32 R234, R5, R218, RZ ;  /* 0x000000da05ea7227 */ /* 0x000fc800078e00ff */
[----:B------:R-:W-:Y:S01]  /*ba10*/  @!P6 IMAD.MOV R213, RZ, RZ, -R213 ;  /* 0x000000ffffd5e224 */ /* 0x000fe200078e0ad5 */
[C---:B------:R-:W-:Y:S01]  /*ba20*/  ISETP.GT.U32.AND P6, PT, R3.reuse, R217, PT ;  /* 0x000000d90300720c */ /* 0x040fe20003fc4070 */
[----:B------:R-:W-:Y:S02]  /*ba30*/  IMAD.MOV R235, RZ, RZ, -R235 ;  /* 0x000000ffffeb7224 */ /* 0x000fe400078e0aeb */
[----:B------:R-:W-:Y:S02]  /*ba40*/  IMAD.MOV R234, RZ, RZ, -R234 ;  /* 0x000000ffffea7224 */ /* 0x000fe400078e0aea */
[----:B------:R-:W-:Y:S01]  /*ba50*/  IMAD R240, R3, R235, R240 ;  /* 0x000000eb03f07224 */ /* 0x000fe200078e02f0 */
[----:B------:R-:W-:Y:S01]  /*ba60*/  IABS R235, R220 ;  /* 0x000000dc00eb7213 */ /* 0x000fe20000000000 */
[--C-:B------:R-:W-:Y:S02]  /*ba70*/  @!P2 IMAD.IADD R239, R239, 0x1, -R3.reuse ;  /* 0x00000001efefa824 */ /* 0x100fe400078e0a03 */
[C---:B------:R-:W-:Y:S01]  /*ba80*/  IMAD R218, R3.reuse, R234, R218 ;  /* 0x000000ea03da7224 */ /* 0x040fe200078e02da */
[----:B------:R-:W-:Y:S01]  /*ba90*/  ISETP.GT.U32.AND P4, PT, R3, R240, PT ;  /* 0x000000f00300720c */ /* 0x000fe20003f84070 */
[----:B------:R-:W-:Y:S01]  /*baa0*/  @!P3 IMAD.IADD R241, R241, 0x1, -R3 ;  /* 0x00000001f1f1b824 */ /* 0x000fe200078e0a03 */
[----:B------:R-:W-:Y:S01]  /*bab0*/  ISETP.GT.U32.AND P2, PT, R3, R239, PT ;  /* 0x000000ef0300720c */ /* 0x000fe20003f44070 */
[----:B------:R-:W-:Y:S01]  /*bac0*/  IMAD.HI.U32 R231, R5, R237, RZ ;  /* 0x000000ed05e77227 */ /* 0x000fe200078e00ff */
[----:B------:R-:W-:-:S02]  /*bad0*/  ISETP.GT.U32.AND P3, PT, R3, R218, PT ;  /* 0x000000da0300720c */ /* 0x000fc40003f64070 */
[----:B------:R-:W-:Y:S01]  /*bae0*/  IABS R234, R221 ;  /* 0x000000dd00ea7213 */ /* 0x000fe20000000000 */
[----:B------:R-:W-:Y:S02]  /*baf0*/  @!P6 IMAD.IADD R217, R217, 0x1, -R3 ;  /* 0x00000001d9d9e824 */ /* 0x000fe400078e0a03 */
[----:B------:R-:W-:Y:S02]  /*bb00*/  IMAD.MOV R231, RZ, RZ, -R231 ;  /* 0x000000ffffe77224 */ /* 0x000fe400078e0ae7 */
[----:B------:R-:W-:Y:S01]  /*bb10*/  IMAD.HI.U32 R242, R5, R233, RZ ;  /* 0x000000e905f27227 */ /* 0x000fe200078e00ff */
[----:B------:R-:W-:-:S03]  /*bb20*/  ISETP.GT.U32.AND P6, PT, R3, R217, PT ;  /* 0x000000d90300720c */ /* 0x000fc60003fc4070 */
[----:B------:R-:W-:Y:S02]  /*bb30*/  IMAD R237, R3, R231, R237 ;  /* 0x000000e703ed7224 */ /* 0x000fe400078e02ed */
[----:B------:R-:W-:-:S04]  /*bb40*/  IMAD.HI.U32 R231, R5, R236, RZ ;  /* 0x000000ec05e77227 */ /* 0x000fc800078e00ff */
[--C-:B------:R-:W-:Y:S02]  /*bb50*/  @!P4 IMAD.IADD R240, R240, 0x1, -R3.reuse ;  /* 0x00000001f0f0c824 */ /* 0x100fe400078e0a03 */
[--C-:B------:R-:W-:Y:S01]  /*bb60*/  @!P2 IMAD.IADD R239, R239, 0x1, -R3.reuse ;  /* 0x00000001efefa824 */ /* 0x100fe200078e0a03 */
[----:B------:R-:W-:Y:S01]  /*bb70*/  ISETP.GE.AND P2, PT, R214, RZ, PT ;  /* 0x000000ffd600720c */ /* 0x000fe20003f46270 */
[----:B------:R-:W-:Y:S01]  /*bb80*/  @!P3 IMAD.IADD R218, R218, 0x1, -R3 ;  /* 0x00000001dadab824 */ /* 0x000fe200078e0a03 */
[----:B------:R-:W-:Y:S01]  /*bb90*/  ISETP.GT.U32.AND P4, PT, R3, R240, PT ;  /* 0x000000f00300720c */ /* 0x000fe20003f84070 */
[----:B------:R-:W-:Y:S02]  /*bba0*/  IMAD.MOV R231, RZ, RZ, -R231 ;  /* 0x000000ffffe77224 */ /* 0x000fe400078e0ae7 */
[----:B------:R-:W-:Y:S01]  /*bbb0*/  IMAD.HI.U32 R214, R5, R235, RZ ;  /* 0x000000eb05d67227 */ /* 0x000fe200078e00ff */
[----:B------:R-:W-:-:S03]  /*bbc0*/  ISETP.GT.U32.AND P3, PT, R3, R218, PT ;  /* 0x000000da0300720c */ /* 0x000fc60003f64070 */
[----:B------:R-:W-:Y:S01]  /*bbd0*/  IMAD R236, R3, R231, R236 ;  /* 0x000000e703ec7224 */ /* 0x000fe200078e02ec */
[----:B------:R-:W-:Y:S01]  /*bbe0*/  IABS R231, R230 ;  /* 0x000000e600e77213 */ /* 0x000fe20000000000 */
[----:B------:R-:W-:Y:S02]  /*bbf0*/  IMAD.MOV R214, RZ, RZ, -R214 ;  /* 0x000000ffffd67224 */ /* 0x000fe400078e0ad6 */
[----:B------:R-:W-:Y:S01]  /*bc00*/  @!P6 IMAD.IADD R217, R217, 0x1, -R3 ;  /* 0x00000001d9d9e824 */ /* 0x000fe200078e0a03 */
[C---:B------:R-:W-:Y:S01]  /*bc10*/  ISETP.GT.U32.AND P6, PT, R3.reuse, R236, PT ;  /* 0x000000ec0300720c */ /* 0x040fe20003fc4070 */
[----:B------:R-:W-:Y:S02]  /*bc20*/  IMAD R235, R3, R214, R235 ;  /* 0x000000d603eb7224 */ /* 0x000fe400078e02eb */
[----:B------:R-:W-:-:S04]  /*bc30*/  IMAD.HI.U32 R214, R5, R234, RZ ;  /* 0x000000ea05d67227 */ /* 0x000fc800078e00ff */
[----:B------:R-:W-:Y:S02]  /*bc40*/  IMAD.MOV R214, RZ, RZ, -R214 ;  /* 0x000000ffffd67224 */ /* 0x000fe400078e0ad6 */
[--C-:B------:R-:W-:Y:S01]  /*bc50*/  @!P4 IMAD.IADD R240, R240, 0x1, -R3.reuse ;  /* 0x00000001f0f0c824 */ /* 0x100fe200078e0a03 */
[C---:B------:R-:W-:Y:S01]  /*bc60*/  ISETP.GT.U32.AND P4, PT, R3.reuse, R237, PT ;  /* 0x000000ed0300720c */ /* 0x040fe20003f84070 */
[--C-:B------:R-:W-:Y:S01]  /*bc70*/  @!P3 IMAD.IADD R218, R218, 0x1, -R3.reuse ;  /* 0x00000001dadab824 */ /* 0x100fe200078e0a03 */
[C---:B------:R-:W-:Y:S01]  /*bc80*/  ISETP.GT.U32.AND P3, PT, R3.reuse, R235, PT ;  /* 0x000000eb0300720c */ /* 0x040fe20003f64070 */
[----:B------:R-:W-:Y:S02]  /*bc90*/  IMAD R234, R3, R214, R234 ;  /* 0x000000d603ea7224 */ /* 0x000fe400078e02ea */
[----:B------:R-:W-:Y:S02]  /*bca0*/  @!P6 IMAD.IADD R236, R236, 0x1, -R3 ;  /* 0x00000001ecece824 */ /* 0x000fe400078e0a03 */
[----:B------:R-:W-:Y:S01]  /*bcb0*/  IMAD.HI.U32 R214, R5, R231, RZ ;  /* 0x000000e705d67227 */ /* 0x000fe200078e00ff */
[----:B------:R-:W-:-:S03]  /*bcc0*/  ISETP.GT.U32.AND P6, PT, R3, R234, PT ;  /* 0x000000ea0300720c */ /* 0x000fc60003fc4070 */
[----:B------:R-:W-:Y:S02]  /*bcd0*/  IMAD.MOV R214, RZ, RZ, -R214 ;  /* 0x000000ffffd67224 */ /* 0x000fe400078e0ad6 */
[--C-:B------:R-:W-:Y:S01]  /*bce0*/  @!P4 IMAD.IADD R237, R237, 0x1, -R3.reuse ;  /* 0x00000001ededc824 */ /* 0x100fe200078e0a03 */
[----:B------:R-:W-:Y:S01]  /*bcf0*/  ISETP.GE.AND P4, PT, R215, RZ, PT ;  /* 0x000000ffd700720c */ /* 0x000fe20003f86270 */
[----:B------:R-:W-:Y:S01]  /*bd00*/  @!P3 IMAD.IADD R235, R235, 0x1, -R3 ;  /* 0x00000001ebebb824 */ /* 0x000fe200078e0a03 */
[----:B------:R-:W-:Y:S01]  /*bd10*/  ISETP.GE.AND P3, PT, R216, RZ, PT ;  /* 0x000000ffd800720c */ /* 0x000fe20003f66270 */
[----:B------:R-:W-:Y:S02]  /*bd20*/  IMAD R231, R3, R214, R231 ;  /* 0x000000d603e77224 */ /* 0x000fe400078e02e7 */
[----:B------:R-:W-:-:S04]  /*bd30*/  IMAD.HI.U32 R215, R5, R232, RZ ;  /* 0x000000e805d77227 */ /* 0x000fc800078e00ff */
[----:B------:R-:W-:Y:S02]  /*bd40*/  IMAD.MOV.U32 R214, RZ, RZ, R241 ;  /* 0x000000ffffd67224 */ /* 0x000fe400078e00f1 */
[----:B------:R-:W-:Y:S01]  /*bd50*/  @!P6 IMAD.IADD R234, R234, 0x1, -R3 ;  /* 0x00000001eaeae824 */ /* 0x000fe200078e0a03 */
[C---:B------:R-:W-:Y:S01]  /*bd60*/  ISETP.GT.U32.AND P6, PT, R3.reuse, R235, PT ;  /* 0x000000eb0300720c */ /* 0x040fe20003fc4070 */
[----:B------:R-:W-:Y:S02]  /*bd70*/  IMAD.MOV R241, RZ, RZ, -R215 ;  /* 0x000000fffff17224 */ /* 0x000fe400078e0ad7 */
[----:B------:R-:W-:Y:S01]  /*bd80*/  @!P5 IMAD.MOV R214, RZ, RZ, -R214 ;  /* 0x000000ffffd6d224 */ /* 0x000fe200078e0ad6 */
[----:B------:R-:W-:Y:S01]  /*bd90*/  ISETP.GT.U32.AND P5, PT, R3, R237, PT ;  /* 0x000000ed0300720c */ /* 0x000fe20003fa4070 */
[----:B------:R-:W-:Y:S01]  /*bda0*/  IMAD.MOV.U32 R215, RZ, RZ, R239 ;  /* 0x000000ffffd77224 */ /* 0x000fe200078e00ef */
[----:B------:R-:W-:Y:S01]  /*bdb0*/  IABS R239, R249 ;  /* 0x000000f900ef7213 */ /* 0x000fe20000000000 */
[----:B------:R-:W-:-:S02]  /*bdc0*/  IMAD.MOV R242, RZ, RZ, -R242 ;  /* 0x000000fffff27224 */ /* 0x000fc400078e0af2 */
[----:B------:R-:W-:Y:S01]  /*bdd0*/  @!P1 IMAD.MOV R215, RZ, RZ, -R215 ;  /* 0x000000ffffd79224 */ /* 0x000fe200078e0ad7 */
[C---:B------:R-:W-:Y:S01]  /*bde0*/  ISETP.GT.U32.AND P1, PT, R3.reuse, R236, PT ;  /* 0x000000ec0300720c */ /* 0x040fe20003f24070 */
[C---:B------:R-:W-:Y:S01]  /*bdf0*/  IMAD R232, R3.reuse, R241, R232 ;  /* 0x000000f103e87224 */ /* 0x040fe200078e02e8 */
[----:B------:R-:W-:Y:S01]  /*be00*/  IABS R241, R248 ;  /* 0x000000f800f17213 */ /* 0x000fe20000000000 */
[C---:B------:R-:W-:Y:S01]  /*be10*/  IMAD R233, R3.reuse, R242, R233 ;  /* 0x000000f203e97224 */ /* 0x040fe200078e02e9 */
[----:B------:R-:W-:Y:S01]  /*be20*/  IABS R242, R252 ;  /* 0x000000fc00f27213 */ /* 0x000fe20000000000 */
[----:B------:R-:W-:Y:S01]  /*be30*/  @!P4 IMAD.MOV R218, RZ, RZ, -R218 ;  /* 0x000000ffffdac224 */ /* 0x000fe200078e0ada */
[----:B------:R-:W-:Y:S01]  /*be40*/  ISETP.GT.U32.AND P4, PT, R3, R231, PT ;  /* 0x000000e70300720c */ /* 0x000fe20003f84070 */
[----:B------:R-:W-:Y:S01]  /*be50*/  IMAD.MOV.U32 R216, RZ, RZ, R240 ;  /* 0x000000ffffd87224 */ /* 0x000fe200078e00f0 */
[----:B------:R-:W-:Y:S01]  /*be60*/  IABS R240, R247 ;  /* 0x000000f700f07213 */ /* 0x000fe20000000000 */
[----:B------:R-:W-:Y:S01]  /*be70*/  @!P6 IMAD.IADD R235, R235, 0x1, -R3 ;  /* 0x00000001ebebe824 */ /* 0x000fe200078e0a03 */
[C---:B------:R-:W-:Y:S01]  /*be80*/  ISETP.GT.U32.AND P6, PT, R3.reuse, R232, PT ;  /* 0x000000e80300720c */ /* 0x040fe20003fc4070 */
[----:B------:R-:W-:Y:S01]  /*be90*/  @!P2 IMAD.MOV R217, RZ, RZ, -R217 ;  /* 0x000000ffffd9a224 */ /* 0x000fe200078e0ad9 */
[----:B------:R-:W-:Y:S01]  /*bea0*/  ISETP.GT.U32.AND P2, PT, R3, R233, PT ;  /* 0x000000e90300720c */ /* 0x000fe20003f44070 */
[----:B------:R-:W-:Y:S01]  /*beb0*/  @!P5 IMAD.IADD R237, R237, 0x1, -R3 ;  /* 0x00000001ededd824 */ /* 0x000fe200078e0a03 */
[----:B------:R-:W-:Y:S01]  /*bec0*/  ISETP.GE.AND P5, PT, R219, RZ, PT ;  /* 0x000000ffdb00720c */ /* 0x000fe20003fa6270 */
[----:B------:R-:W-:Y:S01]  /*bed0*/  @!P0 IMAD.MOV R216, RZ, RZ, -R216 ;  /* 0x000000ffffd88224 */ /* 0x000fe200078e0ad8 */
[----:B------:R-:W-:Y:S01]  /*bee0*/  ISETP.GT.U32.AND P0, PT, R3, R234, PT ;  /* 0x000000ea0300720c */ /* 0x000fe20003f04070 */
[----:B------:R-:W-:-:S04]  /*bef0*/  IMAD.HI.U32 R219, R5, R238, RZ ;  /* 0x000000ee05db7227 */ /* 0x000fc800078e00ff */
[----:B------:R-:W-:Y:S01]  /*bf00*/  @!P1 IMAD.IADD R236, R236, 0x1, -R3 ;  /* 0x00000001ecec9824 */ /* 0x000fe200078e0a03 */
[----:B------:R-:W-:Y:S01]  /*bf10*/  ISETP.GE.AND P1, PT, R220, RZ, PT ;  /* 0x000000ffdc00720c */ /* 0x000fe20003f26270 */
[----:B------:R-:W-:Y:S01]  /*bf20*/  IMAD.MOV R219, RZ, RZ, -R219 ;  /* 0x000000ffffdb7224 */ /* 0x000fe200078e0adb */
[----:B------:R-:W-:Y:S01]  /*bf30*/  IABS R220, R229 ;  /* 0x000000e500dc7213 */ /* 0x000fe20000000000 */
[----:B------:R-:W-:Y:S01]  /*bf40*/  @!P4 IMAD.IADD R231, R231, 0x1, -R3 ;  /* 0x00000001e7e7c824 */ /* 0x000fe200078e0a03 */
[----:B------:R-:W-:Y:S01]  /*bf50*/  ISETP.GE.AND P4, PT, R230, RZ, PT ;  /* 0x000000ffe600720c */ /* 0x000fe20003f86270 */
[----:B------:R-:W-:Y:S01]  /*bf60*/  IMAD R238, R3, R219, R238 ;  /* 0x000000db03ee7224 */ /* 0x000fe200078e02ee */
[----:B------:R-:W-:Y:S01]  /*bf70*/  IABS R230, R224 ;  /* 0x000000e000e67213 */ /* 0x000fe20000000000 */
[----:B------:R-:W-:Y:S02]  /*bf80*/  IMAD.MOV.U32 R219, RZ, RZ, R237 ;  /* 0x000000ffffdb7224 */ /* 0x000fe400078e00ed */
[----:B------:R-:W-:-:S02]  /*bf90*/  IMAD.MOV.U32 R237, RZ, RZ, R220 ;  /* 0x000000ffffed7224 */ /* 0x000fc400078e00dc */
[----:B------:R-:W-:Y:S02]  /*bfa0*/  IMAD.MOV.U32 R220, RZ, RZ, R236 ;  /* 0x000000ffffdc7224 */ /* 0x000fe400078e00ec */
[--C-:B------:R-:W-:Y:S01]  /*bfb0*/  @!P6 IMAD.IADD R232, R232, 0x1, -R3.reuse ;  /* 0x00000001e8e8e824 */ /* 0x100fe200078e0a03 */
[----:B------:R-:W-:Y:S01]  /*bfc0*/  ISETP.GT.U32.AND P6, PT, R3, R231, PT ;  /* 0x000000e70300720c */ /* 0x000fe20003fc4070 */
[--C-:B------:R-:W-:Y:S01]  /*bfd0*/  @!P2 IMAD.IADD R233, R233, 0x1, -R3.reuse ;  /* 0x00000001e9e9a824 */ /* 0x100fe200078e0a03 */
[----:B------:R-:W-:Y:S01]  /*bfe0*/  ISETP.GE.AND P2, PT, R222, RZ, PT ;  /* 0x000000ffde00720c */ /* 0x000fe20003f46270 */
[----:B------:R-:W-:Y:S01]  /*bff0*/  @!P0 IMAD.IADD R234, R234, 0x1, -R3 ;  /* 0x00000001eaea8824 */ /* 0x000fe200078e0a03 */
[----:B------:R-:W-:Y:S01]  /*c000*/  ISETP.GE.AND P0, PT, R221, RZ, PT ;  /* 0x000000ffdd00720c */ /* 0x000fe20003f06270 */
[----:B------:R-:W-:Y:S01]  /*c010*/  @!P5 IMAD.MOV R220, RZ, RZ, -R220 ;  /* 0x000000ffffdcd224 */ /* 0x000fe200078e0adc */
[C---:B------:R-:W-:Y:S01]  /*c020*/  ISETP.GT.U32.AND P5, PT, R3.reuse, R232, PT ;  /* 0x000000e80300720c */ /* 0x040fe20003fa4070 */
[----:B------:R-:W-:Y:S01]  /*c030*/  @!P3 IMAD.MOV R219, RZ, RZ, -R219 ;  /* 0x000000ffffdbb224 */ /* 0x000fe200078e0adb */
[----:B------:R-:W-:Y:S01]  /*c040*/  ISETP.GT.U32.AND P3, PT, R3, R233, PT ;  /* 0x000000e90300720c */ /* 0x000fe20003f64070 */
[----:B------:R-:W-:-:S02]  /*c050*/  IMAD.MOV.U32 R221, RZ, RZ, R235 ;  /* 0x000000ffffdd7224 */ /* 0x000fc400078e00eb */
[----:B------:R-:W-:-:S04]  /*c060*/  IMAD.HI.U32 R235, R5, R237, RZ ;  /* 0x000000ed05eb7227 */ /* 0x000fc800078e00ff */
[----:B------:R-:W-:Y:S02]  /*c070*/  IMAD.MOV R235, RZ, RZ, -R235 ;  /* 0x000000ffffeb7224 */ /* 0x000fe400078e0aeb */
[----:B------:R-:W-:Y:S01]  /*c080*/  @!P6 IMAD.IADD R231, R231, 0x1, -R3 ;  /* 0x00000001e7e7e824 */ /* 0x000fe200078e0a03 */
[----:B------:R-:W-:Y:S01]  /*c090*/  ISETP.GE.AND P6, PT, R229, RZ, PT ;  /* 0x000000ffe500720c */ /* 0x000fe20003fc6270 */
[----:B------:R-:W-:Y:S02]  /*c0a0*/  IMAD R237, R3, R235, R237 ;  /* 0x000000eb03ed7224 */ /* 0x000fe400078e02ed */
[----:B------:R-:W-:Y:S01]  /*c0b0*/  @!P1 IMAD.MOV R221, RZ, RZ, -R221 ;  /* 0x000000ffffdd9224 */ /* 0x000fe200078e0add */
[----:B------:R-:W-:Y:S01]  /*c0c0*/  ISETP.GE.AND P1, PT, R223, RZ, PT ;  /* 0x000000ffdf00720c */ /* 0x000fe20003f26270 */
[----:B------:R-:W-:-:S04]  /*c0d0*/  IMAD.HI.U32 R229, R5, R230, RZ ;  /* 0x000000e605e57227 */ /* 0x000fc800078e00ff */
[--C-:B------:R-:W-:Y:S01]  /*c0e0*/  @!P5 IMAD.IADD R232, R232, 0x1, -R3.reuse ;  /* 0x00000001e8e8d824 */ /* 0x100fe200078e0a03 */
[----:B------:R-:W-:Y:S01]  /*c0f0*/  ISETP.GT.U32.AND P5, PT, R3, R237, PT ;  /* 0x000000ed0300720c */ /* 0x000fe20003fa4070 */
[----:B------:R-:W-:Y:S01]  /*c100*/  @!P3 IMAD.IADD R233, R233, 0x1, -R3 ;  /* 0x00000001e9e9b824 */ /* 0x000fe200078e0a03 */
[----:B------:R-:W-:Y:S01]  /*c110*/  ISETP.GE.AND P3, PT, R225, RZ, PT ;  /* 0x000000ffe100720c */ /* 0x000fe20003f66270 */
[----:B------:R-:W-:Y:S01]  /*c120*/  IMAD.MOV R229, RZ, RZ, -R229 ;  /* 0x000000ffffe57224 */ /* 0x000fe200078e0ae5 */
[----:B------:R-:W-:Y:S01]  /*c130*/  IABS R225, R227 ;  /* 0x000000e300e17213 */ /* 0x000fe20000000000 */
[----:B------:R-:W-:Y:S02]  /*c140*/  IMAD.MOV.U32 R223, RZ, RZ, R233 ;  /* 0x000000ffffdf7224 */ /* 0x000fe400078e00e9 */
[----:B------:R-:W-:Y:S02]  /*c150*/  IMAD R229, R3, R229, R230 ;  /* 0x000000e503e57224 */ /* 0x000fe400078e02e6 */
[----:B------:R-:W-:-:S02]  /*c160*/  IMAD.MOV.U32 R230, RZ, RZ, R225 ;  /* 0x000000ffffe67224 */ /* 0x000fc400078e00e1 */
[----:B------:R-:W-:Y:S01]  /*c170*/  IMAD.MOV.U32 R225, RZ, RZ, R232 ;  /* 0x000000ffffe17224 */ /* 0x000fe200078e00e8 */
[----:B------:R-:W-:Y:S01]  /*c180*/  IABS R232, R8 ;  /* 0x0000000800e87213 */ /* 0x000fe20000000000 */
[----:B------:R-:W-:Y:S01]  /*c190*/  IMAD.MOV.U32 R222, RZ, RZ, R234 ;  /* 0x000000ffffde7224 */ /* 0x000fe200078e00ea */
[----:B------:R-:W-:Y:S01]  /*c1a0*/  IABS R234, R226 ;  /* 0x000000e200ea7213 */ /* 0x000fe20000000000 */
[----:B------:R-:W-:Y:S01]  /*c1b0*/  @!P1 IMAD.MOV R225, RZ, RZ, -R225 ;  /* 0x000000ffffe19224 */ /* 0x000fe200078e0ae1 */
[----:B------:R-:W-:Y:S01]  /*c1c0*/  ISETP.GT.U32.AND P1, PT, R3, R229, PT ;  /* 0x000000e50300720c */ /* 0x000fe20003f24070 */
[----:B------:R-:W-:Y:S02]  /*c1d0*/  @!P5 IMAD.IADD R237, R237, 0x1, -R3 ;  /* 0x00000001ededd824 */ /* 0x000fe400078e0a03 */
[----:B------:R-:W-:Y:S01]  /*c1e0*/  @!P2 IMAD.MOV R223, RZ, RZ, -R223 ;  /* 0x000000ffffdfa224 */ /* 0x000fe200078e0adf */
[----:B------:R-:W-:Y:S01]  /*c1f0*/  ISETP.GE.AND P2, PT, R224, RZ, PT ;  /* 0x000000ffe000720c */ /* 0x000fe20003f46270 */
[----:B------:R-:W-:Y:S01]  /*c200*/  @!P0 IMAD.MOV R222, RZ, RZ, -R222 ;  /* 0x000000ffffde8224 */ /* 0x000fe200078e0ade */
[C---:B------:R-:W-:Y:S01]  /*c210*/  ISETP.GT.U32.AND P0, PT, R3.reuse, R238, PT ;  /* 0x000000ee0300720c */ /* 0x040fe20003f04070 */
[----:B------:R-:W-:Y:S01]  /*c220*/  IMAD.MOV.U32 R224, RZ, RZ, R231 ;  /* 0x000000ffffe07224 */ /* 0x000fe200078e00e7 */
[----:B------:R-:W-:Y:S01]  /*c230*/  ISETP.GT.U32.AND P5, PT, R3, R237, PT ;  /* 0x000000ed0300720c */ /* 0x000fe20003fa4070 */
[----:B------:R-:W-:-:S04]  /*c240*/  IMAD.HI.U32 R233, R5, R234, RZ ;  /* 0x000000ea05e97227 */ /* 0x000fc800078e00ff */
[----:B------:R-:W-:-:S04]  /*c250*/  IMAD.HI.U32 R231, R5, R230, RZ ;  /* 0x000000e605e77227 */ /* 0x000fc800078e00ff */
[----:B------:R-:W-:Y:S01]  /*c260*/  @!P4 IMAD.MOV R224, RZ, RZ, -R224 ;  /* 0x000000ffffe0c224 */ /* 0x000fe200078e0ae0 */
[----:B------:R-:W-:Y:S01]  /*c270*/  ISETP.GE.AND P4, PT, R226, RZ, PT ;  /* 0x000000ffe200720c */ /* 0x000fe20003f86270 */
[----:B------:R-:W-:Y:S01]  /*c280*/  IMAD.MOV R233, RZ, RZ, -R233 ;  /* 0x000000ffffe97224 */ /* 0x000fe200078e0ae9 */
[----:B------:R-:W-:Y:S01]  /*c290*/  IABS R226, R228 ;  /* 0x000000e400e27213 */ /* 0x000fe20000000000 */
[----:B------:R-:W-:Y:S02]  /*c2a0*/  IMAD.MOV R231, RZ, RZ, -R231 ;  /* 0x000000ffffe77224 */ /* 0x000fe400078e0ae7 */
[----:B------:R-:W-:Y:S02]  /*c2b0*/  @!P1 IMAD.IADD R229, R229, 0x1, -R3 ;  /* 0x00000001e5e59824 */ /* 0x000fe400078e0a03 */
[C---:B------:R-:W-:Y:S01]  /*c2c0*/  IMAD R234, R3.reuse, R233, R234 ;  /* 0x000000e903ea7224 */ /* 0x040fe200078e02ea */
[----:B------:R-:W-:Y:S01]  /*c2d0*/  IABS R233, R7 ;  /* 0x0000000700e97213 */ /* 0x000fe20000000000 */
[C---:B------:R-:W-:Y:S01]  /*c2e0*/  IMAD R230, R3.reuse, R231, R230 ;  /* 0x000000e703e67224 */ /* 0x040fe200078e02e6 */
[----:B------:R-:W-:Y:S01]  /*c2f0*/  ISETP.GT.U32.AND P1, PT, R3, R229, PT ;  /* 0x000000e50300720c */ /* 0x000fe20003f24070 */
[----:B------:R-:W-:-:S02]  /*c300*/  IMAD.MOV.U32 R231, RZ, RZ, R226 ;  /* 0x000000ffffe77224 */ /* 0x000fc400078e00e2 */
[--C-:B------:R-:W-:Y:S02]  /*c310*/  @!P0 IMAD.IADD R238, R238, 0x1, -R3.reuse ;  /* 0x00000001eeee8824 */ /* 0x100fe400078e0a03 */
[----:B------:R-:W-:Y:S01]  /*c320*/  @!P5 IMAD.IADD R237, R237, 0x1, -R3 ;  /* 0x00000001ededd824 */ /* 0x000fe200078e0a03 */
[----:B------:R-:W-:Y:S01]  /*c330*/  ISETP.GT.U32.AND P5, PT, R3, R234, PT ;  /* 0x000000ea0300720c */ /* 0x000fe20003fa4070 */
[----:B------:R-:W-:Y:S01]  /*c340*/  IMAD.HI.U32 R235, R5, R231, RZ ;  /* 0x000000e705eb7227 */ /* 0x000fe200078e00ff */
[----:B------:R-:W-:-:S03]  /*c350*/  ISETP.GT.U32.AND P0, PT, R3, R238, PT ;  /* 0x000000ee0300720c */ /* 0x000fc60003f04070 */
[----:B------:R-:W-:Y:S02]  /*c360*/  IMAD.MOV R236, RZ, RZ, -R235 ;  /* 0x000000ffffec7224 */ /* 0x000fe400078e0aeb */
[----:B------:R-:W-:Y:S02]  /*c370*/  @!P1 IMAD.IADD R229, R229, 0x1, -R3 ;  /* 0x00000001e5e59824 */ /* 0x000fe400078e0a03 */
[----:B------:R-:W-:Y:S02]  /*c380*/  IMAD R231, R3, R236, R231 ;  /* 0x000000ec03e77224 */ /* 0x000fe400078e02e7 */
[----:B------:R-:W-:-:S03]  /*c390*/  IMAD.HI.U32 R235, R5, R232, RZ ;  /* 0x000000e805eb7227 */ /* 0x000fc600078e00ff */
[----:B------:R-:W-:Y:S01]  /*c3a0*/  ISETP.GT.U32.AND P1, PT, R3, R231, PT ;  /* 0x000000e70300720c */ /* 0x000fe20003f24070 */
[--C-:B------:R-:W-:Y:S02]  /*c3b0*/  @!P5 IMAD.IADD R234, R234, 0x1, -R3.reuse ;  /* 0x00000001eaead824 */ /* 0x100fe400078e0a03 */
[----:B------:R-:W-:Y:S01]  /*c3c0*/  @!P0 IMAD.IADD R238, R238, 0x1, -R3 ;  /* 0x00000001eeee8824 */ /* 0x000fe200078e0a03 */
[----:B------:R-:W-:Y:S01]  /*c3d0*/  ISETP.GE.AND P0, PT, R227, RZ, PT ;  /* 0x000000ffe300720c */ /* 0x000fe20003f06270 */
[----:B------:R-:W-:Y:S01]  /*c3e0*/  IMAD.MOV.U32 R227, RZ, RZ, R237 ;  /* 0x000000ffffe37224 */ /* 0x000fe200078e00ed */
[----:B------:R-:W-:Y:S01]  /*c3f0*/  ISETP.GT.U32.AND P5, PT, R3, R234, PT ;  /* 0x000000ea0300720c */ /* 0x000fe20003fa4070 */
[----:B------:R-:W-:Y:S01]  /*c400*/  IMAD.MOV.U32 R226, RZ, RZ, R238 ;  /* 0x000000ffffe27224 */ /* 0x000fe200078e00ee */
[----:B------:R-:W-:Y:S01]  /*c410*/  IABS R237, R245 ;  /* 0x000000f500ed7213 */ /* 0x000fe20000000000 */
[----:B------:R-:W-:Y:S02]  /*c420*/  IMAD.MOV R235, RZ, RZ, -R235 ;  /* 0x000000ffffeb7224 */ /* 0x000fe400078e0aeb */
[----:B------:R-:W-:-:S04]  /*c430*/  IMAD.HI.U32 R236, R5, R233, RZ ;  /* 0x000000e905ec7227 */ /* 0x000fc800078e00ff */
[----:B------:R-:W-:Y:S01]  /*c440*/  @!P3 IMAD.MOV R226, RZ, RZ, -R226 ;  /* 0x000000ffffe2b224 */ /* 0x000fe200078e0ae2 */
[C---:B------:R-:W-:Y:S01]  /*c450*/  ISETP.GT.U32.AND P3, PT, R3.reuse, R230, PT ;  /* 0x000000e60300720c */ /* 0x040fe20003f64070 */
[----:B------:R-:W-:Y:S01]  /*c460*/  @!P6 IMAD.MOV R227, RZ, RZ, -R227 ;  /* 0x000000ffffe3e224 */ /* 0x000fe200078e0ae3 */
[----:B------:R-:W-:Y:S01]  /*c470*/  ISETP.GE.AND P6, PT, R228, RZ, PT ;  /* 0x000000ffe400720c */ /* 0x000fe20003fc6270 */
[----:B------:R-:W-:Y:S01]  /*c480*/  IMAD R232, R3, R235, R232 ;  /* 0x000000eb03e87224 */ /* 0x000fe200078e02e8 */
[----:B------:R-:W-:Y:S01]  /*c490*/  IABS R235, R6 ;  /* 0x0000000600eb7213 */ /* 0x000fe20000000000 */
[----:B------:R-:W-:Y:S01]  /*c4a0*/  IMAD.MOV.U32 R228, RZ, RZ, R229 ;  /* 0x000000ffffe47224 */ /* 0x000fe200078e00e5 */
[----:B------:R-:W-:Y:S01]  /*c4b0*/  IABS R229, R2 ;  /* 0x0000000200e57213 */ /* 0x000fe20000000000 */
[----:B------:R-:W-:Y:S02]  /*c4c0*/  @!P1 IMAD.IADD R231, R231, 0x1, -R3 ;  /* 0x00000001e7e79824 */ /* 0x000fe400078e0a03 */
[----:B------:R-:W-:-:S02]  /*c4d0*/  IMAD.MOV R236, RZ, RZ, -R236 ;  /* 0x000000ffffec7224 */ /* 0x000fc400078e0aec */
[----:B------:R-:W-:Y:S01]  /*c4e0*/  @!P2 IMAD.MOV R228, RZ, RZ, -R228 ;  /* 0x000000ffffe4a224 */ /* 0x000fe200078e0ae4 */
[C---:B------:R-:W-:Y:S01]  /*c4f0*/  ISETP.GT.U32.AND P2, PT, R3.reuse, R232, PT ;  /* 0x000000e80300720c */ /* 0x040fe20003f44070 */
[----:B------:R-:W-:Y:S01]  /*c500*/  @!P5 IMAD.IADD R234, R234, 0x1, -R3 ;  /* 0x00000001eaead824 */ /* 0x000fe200078e0a03 */
[C---:B------:R-:W-:Y:S01]  /*c510*/  ISETP.GT.U32.AND P1, PT, R3.reuse, R231, PT ;  /* 0x000000e70300720c */ /* 0x040fe20003f24070 */
[----:B------:R-:W-:Y:S01]  /*c520*/  IMAD R233, R3, R236, R233 ;  /* 0x000000ec03e97224 */ /* 0x000fe200078e02e9 */
[----:B------:R-:W-:Y:S01]  /*c530*/  ISETP.GE.AND P5, PT, R8, RZ, PT ;  /* 0x000000ff0800720c */ /* 0x000fe20003fa6270 */
[----:B------:R-:W-:-:S04]  /*c540*/  IMAD.HI.U32 R236, R5, R235, RZ ;  /* 0x000000eb05ec7227 */ /* 0x000fc800078e00ff */
[----:B------:R-:W-:Y:S02]  /*c550*/  IMAD.MOV.U32 R8, RZ, RZ, R229 ;  /* 0x000000ffff087224 */ /* 0x000fe400078e00e5 */
[----:B------:R-:W-:Y:S02]  /*c560*/  IMAD.MOV.U32 R229, RZ, RZ, R234 ;  /* 0x000000ffffe57224 */ /* 0x000fe400078e00ea */
[----:B------:R-:W-:Y:S02]  /*c570*/  IMAD.MOV R234, RZ, RZ, -R236 ;  /* 0x000000ffffea7224 */ /* 0x000fe400078e0aec */
[----:B------:R-:W-:Y:S02]  /*c580*/  @!P3 IMAD.IADD R230, R230, 0x1, -R3 ;  /* 0x00000001e6e6b824 */ /* 0x000fe400078e0a03 */
[C---:B------:R-:W-:Y:S02]  /*c590*/  IMAD R234, R3.reuse, R234, R235 ;  /* 0x000000ea03ea7224 */ /* 0x040fe400078e02eb */
[--C-:B------:R-:W-:Y:S01]  /*c5a0*/  @!P2 IMAD.IADD R232, R232, 0x1, -R3.reuse ;  /* 0x00000001e8e8a824 */ /* 0x100fe200078e0a03 */
[----:B------:R-:W-:Y:S01]  /*c5b0*/  ISETP.GT.U32.AND P3, PT, R3, R230, PT ;  /* 0x000000e60300720c */ /* 0x000fe20003f64070 */
[----:B------:R-:W-:Y:S01]  /*c5c0*/  @!P1 IMAD.IADD R231, R231, 0x1, -R3 ;  /* 0x00000001e7e79824 */ /* 0x000fe200078e0a03 */
[C---:B------:R-:W-:Y:S01]  /*c5d0*/  ISETP.GT.U32.AND P1, PT, R3.reuse, R234, PT ;  /* 0x000000ea0300720c */ /* 0x040fe20003f24070 */
[----:B------:R-:W-:Y:S01]  /*c5e0*/  @!P4 IMAD.MOV R229, RZ, RZ, -R229 ;  /* 0x000000ffffe5c224 */ /* 0x000fe200078e0ae5 */
[----:B------:R-:W-:Y:S01]  /*c5f0*/  ISETP.GT.U32.AND P4, PT, R3, R232, PT ;  /* 0x000000e80300720c */ /* 0x000fe20003f84070 */
[----:B------:R-:W-:Y:S01]  /*c600*/  IMAD.HI.U32 R236, R5, R8, RZ ;  /* 0x0000000805ec7227 */ /* 0x000fe200078e00ff */
[----:B------:R-:W-:-:S03]  /*c610*/  ISETP.GE.AND P2, PT, R7, RZ, PT ;  /* 0x000000ff0700720c */ /* 0x000fc60003f46270 */
[----:B------:R-:W-:Y:S02]  /*c620*/  IMAD.MOV R236, RZ, RZ, -R236 ;  /* 0x000000ffffec7224 */ /* 0x000fe400078e0aec */
[----:B------:R-:W-:Y:S02]  /*c630*/  @!P6 IMAD.MOV R231, RZ, RZ, -R231 ;  /* 0x000000ffffe7e224 */ /* 0x000fe400078e0ae7 */
[--C-:B------:R-:W-:Y:S01]  /*c640*/  @!P3 IMAD.IADD R230, R230, 0x1, -R3.reuse ;  /* 0x00000001e6e6b824 */ /* 0x100fe200078e0a03 */
[C---:B------:R-:W-:Y:S01]  /*c650*/  ISETP.GT.U32.AND P3, PT, R3.reuse, R233, PT ;  /* 0x000000e90300720c */ /* 0x040fe20003f64070 */
[----:B------:R-:W-:Y:S01]  /*c660*/  IMAD R235, R3, R236, R8 ;  /* 0x000000ec03eb7224 */ /* 0x000fe200078e0208 */
[----:B------:R-:W-:Y:S01]  /*c670*/  IABS R8, R11 ;  /* 0x0000000b00087213 */ /* 0x000fe20000000000 */
[--C-:B------:R-:W-:Y:S01]  /*c680*/  @!P1 IMAD.IADD R234, R234, 0x1, -R3.reuse ;  /* 0x00000001eaea9824 */ /* 0x100fe200078e0a03 */
[----:B------:R-:W-:Y:S01]  /*c690*/  ISETP.GE.AND P1, PT, R2, RZ, PT ;  /* 0x000000ff0200720c */ /* 0x000fe20003f26270 */
[----:B------:R-:W-:Y:S01]  /*c6a0*/  @!P0 IMAD.MOV R230, RZ, RZ, -R230 ;  /* 0x000000ffffe68224 */ /* 0x000fe200078e0ae6 */
[----:B------:R-:W-:Y:S01]  /*c6b0*/  ISETP.GE.AND P0, PT, R6, RZ, PT ;  /* 0x000000ff0600720c */ /* 0x000fe20003f06270 */
[----:B------:R-:W-:Y:S01]  /*c6c0*/  @!P4 IMAD.IADD R232, R232, 0x1, -R3 ;  /* 0x00000001e8e8c824 */ /* 0x000fe200078e0a03 */
[----:B------:R-:W-:Y:S01]  /*c6d0*/  IABS R6, R244 ;  /* 0x000000f400067213 */ /* 0x000fe20000000000 */
[----:B------:R-:W-:Y:S01]  /*c6e0*/  IMAD.HI.U32 R7, R5, R239, RZ ;  /* 0x000000ef05077227 */ /* 0x000fe200078e00ff */
[----:B------:R-:W-:-:S02]  /*c6f0*/  ISETP.GT.U32.AND P4, PT, R3, R235, PT ;  /* 0x000000eb0300720c */ /* 0x000fc40003f84070 */
[----:B------:R-:W-:Y:S01]  /*c700*/  ISETP.GT.U32.AND P6, PT, R3, R234, PT ;  /* 0x000000ea0300720c */ /* 0x000fe20003fc4070 */
[----:B------:R-:W-:Y:S02]  /*c710*/  IMAD.MOV.U32 R236, RZ, RZ, R6 ;  /* 0x000000ffffec7224 */ /* 0x000fe400078e0006 */
[----:B------:R-:W-:-:S04]  /*c720*/  IMAD.HI.U32 R6, R5, R237, RZ ;  /* 0x000000ed05067227 */ /* 0x000fc800078e00ff */
[----:B------:R-:W-:-:S04]  /*c730*/  IMAD.HI.U32 R2, R5, R236, RZ ;  /* 0x000000ec05027227 */ /* 0x000fc800078e00ff */
[----:B------:R-:W-:Y:S02]  /*c740*/  IMAD.MOV R6, RZ, RZ, -R6 ;  /* 0x000000ffff067224 */ /* 0x000fe400078e0a06 */
[----:B------:R-:W-:Y:S02]  /*c750*/  IMAD.MOV R2, RZ, RZ, -R2 ;  /* 0x000000ffff027224 */ /* 0x000fe400078e0a02 */
[----:B------:R-:W-:Y:S01]  /*c760*/  @!P4 IMAD.IADD R235, R235, 0x1, -R3 ;  /* 0x00000001ebebc824 */ /* 0x000fe200078e0a03 */
[----:B------:R-:W-:Y:S01]  /*c770*/  ISETP.GE.AND P4, PT, R245, RZ, PT ;  /* 0x000000fff500720c */ /* 0x000fe20003f86270 */
[C---:B------:R-:W-:Y:S01]  /*c780*/  IMAD R237, R3.reuse, R6, R237 ;  /* 0x0000000603ed7224 */ /* 0x040fe200078e02ed */
[----:B------:R-:W-:Y:S01]  /*c790*/  IABS R245, R18 ;  /* 0x0000001200f57213 */ /* 0x000fe20000000000 */
[----:B------:R-:W-:Y:S02]  /*c7a0*/  @!P6 IMAD.IADD R234, R234, 0x1, -R3 ;  /* 0x00000001eaeae824 */ /* 0x000fe400078e0a03 */
[----:B------:R-:W-:Y:S01]  /*c7b0*/  @!P5 IMAD.MOV R232, RZ, RZ, -R232 ;  /* 0x000000ffffe8d224 */ /* 0x000fe200078e0ae8 */
[C---:B------:R-:W-:Y:S01]  /*c7c0*/  ISETP.GT.U32.AND P5, PT, R3.reuse, R235, PT ;  /* 0x000000eb0300720c */ /* 0x040fe20003fa4070 */
[C---:B------:R-:W-:Y:S01]  /*c7d0*/  IMAD R236, R3.reuse, R2, R236 ;  /* 0x0000000203ec7224 */ /* 0x040fe200078e02ec */
[----:B------:R-:W-:Y:S01]  /*c7e0*/  IABS R2, R246 ;  /* 0x000000f600027213 */ /* 0x000fe20000000000 */
[----:B------:R-:W-:Y:S01]  /*c7f0*/  @!P0 IMAD.MOV R234, RZ, RZ, -R234 ;  /* 0x000000ffffea8224 */ /* 0x000fe200078e0aea */
[----:B------:R-:W-:Y:S01]  /*c800*/  ISETP.GT.U32.AND P0, PT, R3, R237, PT ;  /* 0x000000ed0300720c */ /* 0x000fe20003f04070 */
[----:B------:R-:W-:Y:S01]  /*c810*/  IMAD.HI.U32 R6, R5, R240, RZ ;  /* 0x000000f005067227 */ /* 0x000fe200078e00ff */
[----:B------:R-:W-:-:S03]  /*c820*/  ISETP.GT.U32.AND P6, PT, R3, R236, PT ;  /* 0x000000ec0300720c */ /* 0x000fc60003fc4070 */
[----:B------:R-:W-:-:S04]  /*c830*/  IMAD.HI.U32 R238, R5, R2, RZ ;  /* 0x0000000205ee7227 */ /* 0x000fc800078e00ff */
[----:B------:R-:W-:Y:S02]  /*c840*/  IMAD.MOV R238, RZ, RZ, -R238 ;  /* 0x000000ffffee7224 */ /* 0x000fe400078e0aee */
[--C-:B------:R-:W-:Y:S01]  /*c850*/  @!P5 IMAD.IADD R235, R235, 0x1, -R3.reuse ;  /* 0x00000001ebebd824 */ /* 0x100fe200078e0a03 */
[----:B------:R-:W-:Y:S01]  /*c860*/  ISETP.GE.AND P5, PT, R249, RZ, PT ;  /* 0x000000fff900720c */ /* 0x000fe20003fa6270 */
[----:B------:R-:W-:Y:S01]  /*c870*/  IMAD R238, R3, R238, R2 ;  /* 0x000000ee03ee7224 */ /* 0x000fe200078e0202 */
[----:B------:R-:W-:Y:S01]  /*c880*/  IABS R249, R14 ;  /* 0x0000000e00f97213 */ /* 0x000fe20000000000 */
[----:B------:R-:W-:Y:S02]  /*c890*/  @!P0 IMAD.IADD R237, R237, 0x1, -R3 ;  /* 0x00000001eded8824 */ /* 0x000fe400078e0a03 */
[----:B------:R-:W-:Y:S01]  /*c8a0*/  @!P1 IMAD.MOV R235, RZ, RZ, -R235 ;  /* 0x000000ffffeb9224 */ /* 0x000fe200078e0aeb */
[----:B------:R-:W-:Y:S01]  /*c8b0*/  ISETP.GT.U32.AND P1, PT, R3, R238, PT ;  /* 0x000000ee0300720c */ /* 0x000fe20003f24070 */
[----:B------:R-:W-:Y:S01]  /*c8c0*/  IMAD.HI.U32 R2, R5, R241, RZ ;  /* 0x000000f105027227 */ /* 0x000fe200078e00ff */
[----:B------:R-:W-:-:S03]  /*c8d0*/  ISETP.GT.U32.AND P0, PT, R3, R237, PT ;  /* 0x000000ed0300720c */ /* 0x000fc60003f04070 */
[----:B------:R-:W-:Y:S02]  /*c8e0*/  IMAD.MOV R6, RZ, RZ, -R6 ;  /* 0x000000ffff067224 */ /* 0x000fe400078e0a06 */
[----:B------:R-:W-:Y:S02]  /*c8f0*/  IMAD.MOV R2, RZ, RZ, -R2 ;  /* 0x000000ffff027224 */ /* 0x000fe400078e0a02 */
[----:B------:R-:W-:Y:S02]  /*c900*/  IMAD R240, R3, R6, R240 ;  /* 0x0000000603f07224 */ /* 0x000fe400078e02f0 */
[----:B------:R-:W-:Y:S02]  /*c910*/  @!P3 IMAD.IADD R233, R233, 0x1, -R3 ;  /* 0x00000001e9e9b824 */ /* 0x000fe400078e0a03 */
[----:B------:R-:W-:Y:S02]  /*c920*/  IMAD R241, R3, R2, R241 ;  /* 0x0000000203f17224 */ /* 0x000fe400078e02f1 */
[--C-:B------:R-:W-:Y:S01]  /*c930*/  @!P0 IMAD.IADD R237, R237, 0x1, -R3.reuse ;  /* 0x00000001eded8824 */ /* 0x100fe200078e0a03 */
[C---:B------:R-:W-:Y:S01]  /*c940*/  ISETP.GT.U32.AND P3, PT, R3.reuse, R233, PT ;  /* 0x000000e90300720c */ /* 0x040fe20003f64070 */
[----:B------:R-:W-:Y:S01]  /*c950*/  @!P1 IMAD.IADD R238, R238, 0x1, -R3 ;  /* 0x00000001eeee9824 */ /* 0x000fe200078e0a03 */
[C---:B------:R-:W-:Y:S01]  /*c960*/  ISETP.GT.U32.AND P1, PT, R3.reuse, R240, PT ;  /* 0x000000f00300720c */ /* 0x040fe20003f24070 */
[----:B------:R-:W-:Y:S01]  /*c970*/  @!P4 IMAD.MOV R237, RZ, RZ, -R237 ;  /* 0x000000ffffedc224 */ /* 0x000fe200078e0aed */
[----:B------:R-:W-:Y:S01]  /*c980*/  ISETP.GT.U32.AND P4, PT, R3, R241, PT ;  /* 0x000000f10300720c */ /* 0x000fe20003f84070 */
[----:B------:R-:W-:-:S02]  /*c990*/  IMAD.MOV R7, RZ, RZ, -R7 ;  /* 0x000000ffff077224 */ /* 0x000fc400078e0a07 */
[----:B------:R-:W-:Y:S02]  /*c9a0*/  @!P6 IMAD.IADD R236, R236, 0x1, -R3 ;  /* 0x00000001ecece824 */ /* 0x000fe400078e0a03 */
[----:B------:R-:W-:Y:S02]  /*c9b0*/  IMAD R239, R3, R7, R239 ;  /* 0x0000000703ef7224 */ /* 0x000fe400078e02ef */
[----:B------:R-:W-:Y:S01]  /*c9c0*/  IMAD.HI.U32 R6, R5, R243, RZ ;  /* 0x000000f305067227 */ /* 0x000fe200078e00ff */
[C---:B------:R-:W-:Y:S02]  /*c9d0*/  ISETP.GT.U32.AND P6, PT, R3.reuse, R236, PT ;  /* 0x000000ec0300720c */ /* 0x040fe40003fc4070 */
[----:B------:R-:W-:Y:S01]  /*c9e0*/  ISETP.GT.U32.AND P0, PT, R3, R239, PT ;  /* 0x000000ef0300720c */ /* 0x000fe20003f04070 */
[--C-:B------:R-:W-:Y:S02]  /*c9f0*/  @!P1 IMAD.IADD R240, R240, 0x1, -R3.reuse ;  /* 0x00000001f0f09824 */ /* 0x100fe400078e0a03 */
[--C-:B------:R-:W-:Y:S01]  /*ca00*/  @!P3 IMAD.IADD R233, R233, 0x1, -R3.reuse ;  /* 0x00000001e9e9b824 */ /* 0x100fe200078e0a03 */
[----:B------:R-:W-:Y:S01]  /*ca10*/  ISETP.GE.AND P3, PT, R244, RZ, PT ;  /* 0x000000fff400720c */ /* 0x000fe20003f66270 */
[----:B------:R-:W-:Y:S01]  /*ca20*/  @!P4 IMAD.IADD R241, R241, 0x1, -R3 ;  /* 0x00000001f1f1c824 */ /* 0x000fe200078e0a03 */
[----:B------:R-:W-:Y:S01]  /*ca30*/  IABS R244, R19 ;  /* 0x0000001300f47213 */ /* 0x000fe20000000000 */
[----:B------:R-:W-:Y:S01]  /*ca40*/  IMAD.MOV R6, RZ, RZ, -R6 ;  /* 0x000000ffff067224 */ /* 0x000fe200078e0a06 */
[----:B------:R-:W-:Y:S01]  /*ca50*/  ISETP.GT.U32.AND P1, PT, R3, R240, PT ;  /* 0x000000f00300720c */ /* 0x000fe20003f24070 */
[----:B------:R-:W-:Y:S01]  /*ca60*/  IMAD.HI.U32 R7, R5, R242, RZ ;  /* 0x000000f205077227 */ /* 0x000fe200078e00ff */
[----:B------:R-:W-:-:S03]  /*ca70*/  ISETP.GT.U32.AND P4, PT, R3, R241, PT ;  /* 0x000000f10300720c */ /* 0x000fc60003f84070 */
[----:B------:R-:W-:-:S04]  /*ca80*/  IMAD.HI.U32 R2, R5, R244, RZ ;  /* 0x000000f405027227 */ /* 0x000fc800078e00ff */
[----:B------:R-:W-:Y:S02]  /*ca90*/  IMAD.MOV R2, RZ, RZ, -R2 ;  /* 0x000000ffff027224 */ /* 0x000fe400078e0a02 */
[----:B------:R-:W-:Y:S02]  /*caa0*/  IMAD R243, R3, R6, R243 ;  /* 0x0000000603f37224 */ /* 0x000fe400078e02f3 */
[--C-:B------:R-:W-:Y:S01]  /*cab0*/  @!P6 IMAD.IADD R236, R236, 0x1, -R3.reuse ;  /* 0x00000001ecece824 */ /* 0x100fe200078e0a03 */
[----:B------:R-:W-:Y:S01]  /*cac0*/  ISETP.GE.AND P6, PT, R247, RZ, PT ;  /* 0x000000fff700720c */ /* 0x000fe20003fc6270 */
[--C-:B------:R-:W-:Y:S01]  /*cad0*/  @!P0 IMAD.IADD R239, R239, 0x1, -R3.reuse ;  /* 0x00000001efef8824 */ /* 0x100fe200078e0a03 */
[----:B------:R-:W-:Y:S01]  /*cae0*/  IABS R247, R16 ;  /* 0x0000001000f77213 */ /* 0x000fe20000000000 */
[C---:B------:R-:W-:Y:S02]  /*caf0*/  IMAD R244, R3.reuse, R2, R244 ;  /* 0x0000000203f47224 */ /* 0x040fe400078e02f4 */
[--C-:B------:R-:W-:Y:S01]  /*cb00*/  @!P1 IMAD.IADD R240, R240, 0x1, -R3.reuse ;  /* 0x00000001f0f09824 */ /* 0x100fe200078e0a03 */
[C---:B------:R-:W-:Y:S01]  /*cb10*/  ISETP.GT.U32.AND P1, PT, R3.reuse, R243, PT ;  /* 0x000000f30300720c */ /* 0x040fe20003f24070 */
[----:B------:R-:W-:Y:S01]  /*cb20*/  @!P3 IMAD.MOV R236, RZ, RZ, -R236 ;  /* 0x000000ffffecb224 */ /* 0x000fe200078e0aec */
[----:B------:R-:W-:Y:S01]  /*cb30*/  ISETP.GT.U32.AND P3, PT, R3, R238, PT ;  /* 0x000000ee0300720c */ /* 0x000fe20003f64070 */
[----:B------:R-:W-:Y:S01]  /*cb40*/  @!P4 IMAD.IADD R241, R241, 0x1, -R3 ;  /* 0x00000001f1f1c824 */ /* 0x000fe200078e0a03 */
[C---:B------:R-:W-:Y:S01]  /*cb50*/  ISETP.GT.U32.AND P0, PT, R3.reuse, R239, PT ;  /* 0x000000ef0300720c */ /* 0x040fe20003f04070 */
[----:B------:R-:W-:Y:S01]  /*cb60*/  IMAD.MOV R7, RZ, RZ, -R7 ;  /* 0x000000ffff077224 */ /* 0x000fe200078e0a07 */
[----:B------:R-:W-:Y:S01]  /*cb70*/  ISETP.GT.U32.AND P4, PT, R3, R244, PT ;  /* 0x000000f40300720c */ /* 0x000fe20003f84070 */
[----:B------:R-:W-:-:S04]  /*cb80*/  IMAD.HI.U32 R2, R5, R245, RZ ;  /* 0x000000f505027227 */ /* 0x000fc800078e00ff */
[----:B------:R-:W-:Y:S01]  /*cb90*/  @!P2 IMAD.MOV R233, RZ, RZ, -R233 ;  /* 0x000000ffffe9a224 */ /* 0x000fe200078e0ae9 */
[----:B------:R-:W-:Y:S01]  /*cba0*/  ISETP.GE.AND P2, PT, R246, RZ, PT ;  /* 0x000000fff600720c */ /* 0x000fe20003f46270 */
[----:B------:R-:W-:Y:S01]  /*cbb0*/  IMAD R242, R3, R7, R242 ;  /* 0x0000000703f27224 */ /* 0x000fe200078e02f2 */
[----:B------:R-:W-:Y:S01]  /*cbc0*/  IABS R246, R17 ;  /* 0x0000001100f67213 */ /* 0x000fe20000000000 */
[--C-:B------:R-:W-:Y:S02]  /*cbd0*/  @!P1 IMAD.IADD R243, R243, 0x1, -R3.reuse ;  /* 0x00000001f3f39824 */ /* 0x100fe400078e0a03 */
[----:B------:R-:W-:Y:S02]  /*cbe0*/  IMAD.MOV R2, RZ, RZ, -R2 ;  /* 0x000000ffff027224 */ /* 0x000fe400078e0a02 */
[--C-:B------:R-:W-:Y:S01]  /*cbf0*/  @!P3 IMAD.IADD R238, R238, 0x1, -R3.reuse ;  /* 0x00000001eeeeb824 */ /* 0x100fe200078e0a03 */
[----:B------:R-:W-:Y:S01]  /*cc00*/  ISETP.GE.AND P3, PT, R248, RZ, PT ;  /* 0x000000fff800720c */ /* 0x000fe20003f66270 */
[--C-:B------:R-:W-:Y:S01]  /*cc10*/  @!P0 IMAD.IADD R239, R239, 0x1, -R3.reuse ;  /* 0x00000001efef8824 */ /* 0x100fe200078e0a03 */
[C---:B------:R-:W-:Y:S01]  /*cc20*/  ISETP.GT.U32.AND P0, PT, R3.reuse, R242, PT ;  /* 0x000000f20300720c */ /* 0x040fe20003f04070 */
[----:B------:R-:W-:Y:S01]  /*cc30*/  @!P4 IMAD.IADD R244, R244, 0x1, -R3 ;  /* 0x00000001f4f4c824 */ /* 0x000fe200078e0a03 */
[C---:B------:R-:W-:Y:S01]  /*cc40*/  ISETP.GT.U32.AND P4, PT, R3.reuse, R243, PT ;  /* 0x000000f30300720c */ /* 0x040fe20003f84070 */
[----:B------:R-:W-:Y:S01]  /*cc50*/  IMAD R245, R3, R2, R245 ;  /* 0x0000000203f57224 */ /* 0x000fe200078e02f5 */
[----:B------:R-:W-:Y:S01]  /*cc60*/  IABS R248, R15 ;  /* 0x0000000f00f87213 */ /* 0x000fe20000000000 */
[----:B------:R-:W-:-:S04]  /*cc70*/  IMAD.HI.U32 R2, R5, R246, RZ ;  /* 0x000000f605027227 */ /* 0x000fc800078e00ff */
[----:B------:R-:W-:Y:S02]  /*cc80*/  IMAD.MOV R2, RZ, RZ, -R2 ;  /* 0x000000ffff027224 */ /* 0x000fe400078e0a02 */
[----:B------:R-:W-:-:S04]  /*cc90*/  IMAD.HI.U32 R7, R5, R248, RZ ;  /* 0x000000f805077227 */ /* 0x000fc800078e00ff */
[----:B------:R-:W-:Y:S02]  /*cca0*/  IMAD R246, R3, R2, R246 ;  /* 0x0000000203f67224 */ /* 0x000fe400078e02f6 */
[----:B------:R-:W-:Y:S02]  /*ccb0*/  IMAD.MOV R2, RZ, RZ, -R7 ;  /* 0x000000ffff027224 */ /* 0x000fe400078e0a07 */
[--C-:B------:R-:W-:Y:S01]  /*ccc0*/  @!P0 IMAD.IADD R242, R242, 0x1, -R3.reuse ;  /* 0x00000001f2f28824 */ /* 0x100fe200078e0a03 */
[----:B------:R-:W-:Y:S01]  /*ccd0*/  ISETP.GE.AND P0, PT, R252, RZ, PT ;  /* 0x000000fffc00720c */ /* 0x000fe20003f06270 */
[----:B------:R-:W-:Y:S01]  /*cce0*/  @!P4 IMAD.IADD R243, R243, 0x1, -R3 ;  /* 0x00000001f3f3c824 */ /* 0x000fe200078e0a03 */
[C---:B------:R-:W-:Y:S01]  /*ccf0*/  ISETP.GT.U32.AND P4, PT, R3.reuse, R246, PT ;  /* 0x000000f60300720c */ /* 0x040fe20003f84070 */
[C---:B------:R-:W-:Y:S01]  /*cd00*/  IMAD R248, R3.reuse, R2, R248 ;  /* 0x0000000203f87224 */ /* 0x040fe200078e02f8 */
[----:B------:R-:W-:Y:S01]  /*cd10*/  ISETP.GT.U32.AND P1, PT, R3, R242, PT ;  /* 0x000000f20300720c */ /* 0x000fe20003f24070 */
[----:B------:R-:W-:Y:S01]  /*cd20*/  IMAD.HI.U32 R2, R5, R249, RZ ;  /* 0x000000f905027227 */ /* 0x000fe200078e00ff */
[----:B------:R-:W-:-:S03]  /*cd30*/  IABS R252, R9 ;  /* 0x0000000900fc7213 */ /* 0x000fc60000000000 */
[----:B------:R-:W-:Y:S02]  /*cd40*/  IMAD.MOV R2, RZ, RZ, -R2 ;  /* 0x000000ffff027224 */ /* 0x000fe400078e0a02 */
[----:B------:R-:W-:-:S04]  /*cd50*/  IMAD.HI.U32 R6, R5, R247, RZ ;  /* 0x000000f705067227 */ /* 0x000fc800078e00ff */
[----:B------:R-:W-:Y:S02]  /*cd60*/  IMAD R249, R3, R2, R249 ;  /* 0x0000000203f97224 */ /* 0x000fe400078e02f9 */
[----:B------:R-:W-:Y:S02]  /*cd70*/  @!P4 IMAD.IADD R246, R246, 0x1, -R3 ;  /* 0x00000001f6f6c824 */ /* 0x000fe400078e0a03 */
[----:B------:R-:W-:Y:S01]  /*cd80*/  IMAD.HI.U32 R2, R5, R250, RZ ;  /* 0x000000fa05027227 */ /* 0x000fe200078e00ff */
[----:B------:R-:W-:-:S03]  /*cd90*/  ISETP.GT.U32.AND P4, PT, R3, R249, PT ;  /* 0x000000f90300720c */ /* 0x000fc60003f84070 */
[--C-:B------:R-:W-:Y:S01]  /*cda0*/  @!P1 IMAD.IADD R242, R242, 0x1, -R3.reuse ;  /* 0x00000001f2f29824 */ /* 0x100fe200078e0a03 */
[C---:B------:R-:W-:Y:S01]  /*cdb0*/  ISETP.GT.U32.AND P1, PT, R3.reuse, R245, PT ;  /* 0x000000f50300720c */ /* 0x040fe20003f24070 */
[----:B------:R-:W-:Y:S02]  /*cdc0*/  IMAD.MOV R2, RZ, RZ, -R2 ;  /* 0x000000ffff027224 */ /* 0x000fe400078e0a02 */
[----:B------:R-:W-:Y:S01]  /*cdd0*/  @!P2 IMAD.MOV R238, RZ, RZ, -R238 ;  /* 0x000000ffffeea224 */ /* 0x000fe200078e0aee */
[C---:B------:R-:W-:Y:S01]  /*cde0*/  ISETP.GT.U32.AND P2, PT, R3.reuse, R244, PT ;  /* 0x000000f40300720c */ /* 0x040fe20003f44070 */
[----:B------:R-:W-:Y:S01]  /*cdf0*/  IMAD R250, R3, R2, R250 ;  /* 0x0000000203fa7224 */ /* 0x000fe200078e02fa */
[----:B------:R-:W-:Y:S01]  /*ce00*/  IABS R2, R12 ;  /* 0x0000000c00027213 */ /* 0x000fe20000000000 */
[----:B------:R-:W-:Y:S02]  /*ce10*/  IMAD.MOV R6, RZ, RZ, -R6 ;  /* 0x000000ffff067224 */ /* 0x000fe400078e0a06 */
[----:B------:R-:W-:Y:S01]  /*ce20*/  @!P4 IMAD.IADD R249, R249, 0x1, -R3 ;  /* 0x00000001f9f9c824 */ /* 0x000fe200078e0a03 */
[C---:B------:R-:W-:Y:S01]  /*ce30*/  ISETP.GT.U32.AND P4, PT, R3.reuse, R250, PT ;  /* 0x000000fa0300720c */ /* 0x040fe20003f84070 */
[----:B------:R-:W-:-:S02]  /*ce40*/  IMAD R247, R3, R6, R247 ;  /* 0x0000000603f77224 */ /* 0x000fc400078e02f7 */
[----:B------:R-:W-:-:S04]  /*ce50*/  IMAD.HI.U32 R6, R5, R251, RZ ;  /* 0x000000fb05067227 */ /* 0x000fc800078e00ff */
[--C-:B------:R-:W-:Y:S01]  /*ce60*/  @!P1 IMAD.IADD R245, R245, 0x1, -R3.reuse ;  /* 0x00000001f5f59824 */ /* 0x100fe200078e0a03 */
[C---:B------:R-:W-:Y:S01]  /*ce70*/  ISETP.GT.U32.AND P1, PT, R3.reuse, R248, PT ;  /* 0x000000f80300720c */ /* 0x040fe20003f24070 */
[----:B------:R-:W-:Y:S02]  /*ce80*/  IMAD.MOV R6, RZ, RZ, -R6 ;  /* 0x000000ffff067224 */ /* 0x000fe400078e0a06 */
[----:B------:R-:W-:Y:S01]  /*ce90*/  @!P2 IMAD.IADD R244, R244, 0x1, -R3 ;  /* 0x00000001f4f4a824 */ /* 0x000fe200078e0a03 */
[C---:B------:R-:W-:Y:S01]  /*cea0*/  ISETP.GT.U32.AND P2, PT, R3.reuse, R247, PT ;  /* 0x000000f70300720c */ /* 0x040fe20003f44070 */
[----:B------:R-:W-:Y:S01]  /*ceb0*/  IMAD R251, R3, R6, R251 ;  /* 0x0000000603fb7224 */ /* 0x000fe200078e02fb */
[----:B------:R-:W-:Y:S01]  /*cec0*/  IABS R6, R4 ;  /* 0x0000000400067213 */ /* 0x000fe20000000000 */
        /* <DEDUP_REMOVED lines=8> */
[----:B------:R-:W-:Y:S01]  /*cf50*/  @!P2 IMAD.IADD R247, R247, 0x1, -R3 ;  /* 0x00000001f7f7a824 */ /* 0x000fe200078e0a03 */
[----:B------:R-:W-:Y:S01]  /*cf60*/  ISETP.GE.AND P2, PT, R20, RZ, PT ;  /* 0x000000ff1400720c */ /* 0x000fe20003f46270 */
[----:B------:R-:W-:Y:S01]  /*cf70*/  IMAD.HI.U32 R20, R5, R2, RZ ;  /* 0x0000000205147227 */ /* 0x000fe200078e00ff */
[----:B------:R-:W-:-:S03]  /*cf80*/  IABS R19, R10 ;  /* 0x0000000a00137213 */ /* 0x000fc60000000000 */
[----:B0-----:R-:W-:-:S04]  /*cf90*/  IMAD.HI.U32 R23, R5, R6, RZ ;  /* 0x0000000605177227 */ /* 0x001fc800078e00ff */
[----:B------:R-:W-:-:S04]  /*cfa0*/  IMAD.HI.U32 R22, R5, R7, RZ ;  /* 0x0000000705167227 */ /* 0x000fc800078e00ff */
[----:B------:R-:W-:Y:S01]  /*cfb0*/  @!P4 IMAD.IADD R251, R251, 0x1, -R3 ;  /* 0x00000001fbfbc824 */ /* 0x000fe200078e0a03 */
[----:B------:R-:W-:Y:S01]  /*cfc0*/  ISETP.GT.U32.AND P4, PT, R3, R245, PT ;  /* 0x000000f50300720c */ /* 0x000fe20003f84070 */
[----:B------:R-:W-:-:S04]  /*cfd0*/  IMAD.HI.U32 R21, R5, R8, RZ ;  /* 0x0000000805157227 */ /* 0x000fc800078e00ff */
[----:B------:R-:W-:Y:S02]  /*cfe0*/  IMAD.MOV R20, RZ, RZ, -R20 ;  /* 0x000000ffff147224 */ /* 0x000fe400078e0a14 */
[----:B------:R-:W-:Y:S02]  /*cff0*/  IMAD.MOV R23, RZ, RZ, -R23 ;  /* 0x000000ffff177224 */ /* 0x000fe400078e0a17 */
[----:B------:R-:W-:Y:S02]  /*d000*/  IMAD.MOV R22, RZ, RZ, -R22 ;  /* 0x000000ffff167224 */ /* 0x000fe400078e0a16 */
[----:B------:R-:W-:Y:S01]  /*d010*/  @!P1 IMAD.MOV R244, RZ, RZ, -R244 ;  /* 0x000000fffff49224 */ /* 0x000fe200078e0af4 */
[C---:B------:R-:W-:Y:S01]  /*d020*/  ISETP.GT.U32.AND P1, PT, R3.reuse, R250, PT ;  /* 0x000000fa0300720c */ /* 0x040fe20003f24070 */
[----:B------:R-:W-:Y:S02]  /*d030*/  IMAD.MOV R21, RZ, RZ, -R21 ;  /* 0x000000ffff157224 */ /* 0x000fe400078e0a15 */
[----:B------:R-:W-:-:S02]  /*d040*/  IMAD R2, R3, R20, R2 ;  /* 0x0000001403027224 */ /* 0x000fc400078e0202 */
[----:B------:R-:W-:-:S04]  /*d050*/  IMAD.HI.U32 R20, R5, R19, RZ ;  /* 0x0000001305147227 */ /* 0x000fc800078e00ff */
[C---:B------:R-:W-:Y:S02]  /*d060*/  IMAD R5, R3.reuse, R23, R6 ;  /* 0x0000001703057224 */ /* 0x040fe400078e0206 */
[C---:B------:R-:W-:Y:S01]  /*d070*/  IMAD R6, R3.reuse, R22, R7 ;  /* 0x0000001603067224 */ /* 0x040fe200078e0207 */
[----:B------:R-:W2:Y:S01]  /*d080*/  LDL.LU R23, [R1+0xe90] ;  /* 0x000e900001177983 */ /* 0x000ea20000300800 */
[----:B------:R-:W-:Y:S02]  /*d090*/  IMAD R7, R3, R21, R8 ;  /* 0x0000001503077224 */ /* 0x000fe400078e0208 */
[----:B------:R-:W-:Y:S01]  /*d0a0*/  IMAD.MOV R8, RZ, RZ, -R20 ;  /* 0x000000ffff087224 */ /* 0x000fe200078e0a14 */
[----:B------:R-:W3:Y:S01]  /*d0b0*/  LDL.LU R22, [R1+0xe8c] ;  /* 0x000e8c0001167983 */ /* 0x000ee20000300800 */
[----:B------:R-:W-:Y:S01]  /*d0c0*/  @!P4 IMAD.IADD R245, R245, 0x1, -R3 ;  /* 0x00000001f5f5c824 */ /* 0x000fe200078e0a03 */
[C---:B------:R-:W-:Y:S01]  /*d0d0*/  ISETP.GT.U32.AND P4, PT, R3.reuse, R252, PT ;  /* 0x000000fc0300720c */ /* 0x040fe20003f84070 */
[----:B------:R-:W-:Y:S01]  /*d0e0*/  IMAD R8, R3, R8, R19 ;  /* 0x0000000803087224 */ /* 0x000fe200078e0213 */
[----:B------:R-:W4:Y:S01]  /*d0f0*/  LDL.LU R21, [R1+0xe88] ;  /* 0x000e880001157983 */ /* 0x000f220000300800 */
[----:B------:R-:W-:-:S02]  /*d100*/  @!P1 IMAD.IADD R250, R250, 0x1, -R3 ;  /* 0x00000001fafa9824 */ /* 0x000fc400078e0a03 */
[----:B------:R-:W-:Y:S01]  /*d110*/  @!P5 IMAD.MOV R239, RZ, RZ, -R239 ;  /* 0x000000ffffefd224 */ /* 0x000fe200078e0aef */
[C---:B------:R-:W-:Y:S01]  /*d120*/  ISETP.GT.U32.AND P1, PT, R3.reuse, R8, PT ;  /* 0x000000080300720c */ /* 0x040fe20003f24070 */
[----:B------:R-:W-:Y:S01]  /*d130*/  @!P3 IMAD.MOV R241, RZ, RZ, -R241 ;  /* 0x000000fffff1b224 */ /* 0x000fe200078e0af1 */
[C---:B------:R-:W-:Y:S01]  /*d140*/  ISETP.GT.U32.AND P5, PT, R3.reuse, R246, PT ;  /* 0x000000f60300720c */ /* 0x040fe20003fa4070 */
[----:B------:R-:W-:Y:S01]  /*d150*/  @!P0 IMAD.MOV R242, RZ, RZ, -R242 ;  /* 0x000000fffff28224 */ /* 0x000fe200078e0af2 */
[C---:B------:R-:W-:Y:S01]  /*d160*/  ISETP.GT.U32.AND P3, PT, R3.reuse, R247, PT ;  /* 0x000000f70300720c */ /* 0x040fe20003f64070 */
[----:B------:R-:W-:Y:S01]  /*d170*/  @!P2 IMAD.MOV R243, RZ, RZ, -R243 ;  /* 0x000000fffff3a224 */ /* 0x000fe200078e0af3 */
[C---:B------:R-:W-:Y:S01]  /*d180*/  ISETP.GT.U32.AND P0, PT, R3.reuse, R248, PT ;  /* 0x000000f80300720c */ /* 0x040fe20003f04070 */
[--C-:B------:R-:W-:Y:S01]  /*d190*/  @!P4 IMAD.IADD R252, R252, 0x1, -R3.reuse ;  /* 0x00000001fcfcc824 */ /* 0x100fe200078e0a03 */
[C---:B------:R-:W-:Y:S01]  /*d1a0*/  ISETP.GT.U32.AND P2, PT, R3.reuse, R249, PT ;  /* 0x000000f90300720c */ /* 0x040fe20003f44070 */
[----:B------:R-:W-:Y:S01]  /*d1b0*/  @!P6 IMAD.MOV R240, RZ, RZ, -R240 ;  /* 0x000000fffff0e224 */ /* 0x000fe200078e0af0 */
[----:B------:R-:W2:Y:S03]  /*d1c0*/  LDL.LU R20, [R1+0xe84] ;  /* 0x000e840001147983 */ /* 0x000ea60000300800 */
[--C-:B------:R-:W-:Y:S01]  /*d1d0*/  @!P1 IMAD.IADD R8, R8, 0x1, -R3.reuse ;  /* 0x0000000108089824 */ /* 0x100fe200078e0a03 */
[C---:B------:R-:W-:Y:S01]  /*d1e0*/  ISETP.GT.U32.AND P1, PT, R3.reuse, R252, PT ;  /* 0x000000fc0300720c */ /* 0x040fe20003f24070 */
[--C-:B------:R-:W-:Y:S01]  /*d1f0*/  @!P5 IMAD.IADD R246, R246, 0x1, -R3.reuse ;  /* 0x00000001f6f6d824 */ /* 0x100fe200078e0a03 */
[----:B------:R-:W-:Y:S01]  /*d200*/  ISETP.GT.U32.AND P5, PT, R3, R2, PT ;  /* 0x000000020300720c */ /* 0x000fe20003fa4070 */
[--C-:B------:R-:W-:Y:S01]  /*d210*/  @!P3 IMAD.IADD R247, R247, 0x1, -R3.reuse ;  /* 0x00000001f7f7b824 */ /* 0x100fe200078e0a03 */
[C---:B------:R-:W-:Y:S01]  /*d220*/  ISETP.GT.U32.AND P3, PT, R3.reuse, R5, PT ;  /* 0x000000050300720c */ /* 0x040fe20003f64070 */
[--C-:B------:R-:W-:Y:S01]  /*d230*/  @!P0 IMAD.IADD R248, R248, 0x1, -R3.reuse ;  /* 0x00000001f8f88824 */ /* 0x100fe200078e0a03 */
[----:B------:R-:W-:Y:S01]  /*d240*/  ISETP.GT.U32.AND P0, PT, R3, R6, PT ;  /* 0x000000060300720c */ /* 0x000fe20003f04070 */
[----:B------:R-:W-:Y:S01]  /*d250*/  @!P2 IMAD.IADD R249, R249, 0x1, -R3 ;  /* 0x00000001f9f9a824 */ /* 0x000fe200078e0a03 */
[C---:B------:R-:W-:Y:S01]  /*d260*/  ISETP.GT.U32.AND P6, PT, R3.reuse, R251, PT ;  /* 0x000000fb0300720c */ /* 0x040fe20003fc4070 */
[----:B------:R-:W3:Y:S01]  /*d270*/  LDL.LU R19, [R1+0xe80] ;  /* 0x000e800001137983 */ /* 0x000ee20000300800 */
[----:B------:R-:W-:-:S03]  /*d280*/  ISETP.GT.U32.AND P2, PT, R3, R7, PT ;  /* 0x000000070300720c */ /* 0x000fc60003f44070 */
[--C-:B------:R-:W-:Y:S01]  /*d290*/  @!P1 IMAD.IADD R252, R252, 0x1, -R3.reuse ;  /* 0x00000001fcfc9824 */ /* 0x100fe200078e0a03 */
[----:B------:R-:W-:Y:S01]  /*d2a0*/  ISETP.GE.AND P1, PT, R9, RZ, PT ;  /* 0x000000ff0900720c */ /* 0x000fe20003f26270 */
[--C-:B------:R-:W-:Y:S01]  /*d2b0*/  @!P5 IMAD.IADD R2, R2, 0x1, -R3.reuse ;  /* 0x000000010202d824 */ /* 0x100fe200078e0a03 */
[----:B------:R-:W-:Y:S01]  /*d2c0*/  ISETP.GE.AND P5, PT, R16, RZ, PT ;  /* 0x000000ff1000720c */ /* 0x000fe20003fa6270 */
[----:B------:R-:W0:Y:S01]  /*d2d0*/  LDC R9, c[0x0][0x230] ;  /* 0x00008c00ff097b82 */ /* 0x000e220000000800 */
[----:B------:R-:W-:Y:S01]  /*d2e0*/  ISETP.GE.AND P4, PT, R17, RZ, PT ;  /* 0x000000ff1100720c */ /* 0x000fe20003f86270 */
[--C-:B------:R-:W-:Y:S01]  /*d2f0*/  @!P3 IMAD.IADD R5, R5, 0x1, -R3.reuse ;  /* 0x000000010505b824 */ /* 0x100fe200078e0a03 */
[----:B------:R-:W-:Y:S01]  /*d300*/  ISETP.GE.AND P3, PT, R15, RZ, PT ;  /* 0x000000ff0f00720c */ /* 0x000fe20003f66270 */
[--C-:B------:R-:W-:Y:S01]  /*d310*/  @!P0 IMAD.IADD R6, R6, 0x1, -R3.reuse ;  /* 0x0000000106068824 */ /* 0x100fe200078e0a03 */
[----:B------:R-:W-:Y:S01]  /*d320*/  ISETP.GE.AND P0, PT, R14, RZ, PT ;  /* 0x000000ff0e00720c */ /* 0x000fe20003f06270 */
[--C-:B------:R-:W-:Y:S01]  /*d330*/  @!P6 IMAD.IADD R251, R251, 0x1, -R3.reuse ;  /* 0x00000001fbfbe824 */ /* 0x100fe200078e0a03 */
[----:B------:R-:W-:Y:S01]  /*d340*/  ISETP.GE.AND P6, PT, R18, RZ, PT ;  /* 0x000000ff1200720c */ /* 0x000fe20003fc6270 */
[----:B------:R-:W-:Y:S01]  /*d350*/  @!P2 IMAD.IADD R7, R7, 0x1, -R3 ;  /* 0x000000010707a824 */ /* 0x000fe200078e0a03 */
[----:B------:R-:W4:Y:S03]  /*d360*/  LDL.LU R18, [R1+0xe7c] ;  /* 0x000e7c0001127983 */ /* 0x000f260000300800 */
[----:B------:R-:W-:Y:S01]  /*d370*/  @!P5 IMAD.MOV R247, RZ, RZ, -R247 ;  /* 0x000000fffff7d224 */ /* 0x000fe200078e0af7 */
[C---:B------:R-:W-:Y:S01]  /*d380*/  ISETP.GT.U32.AND P5, PT, R3.reuse, R5, PT ;  /* 0x000000050300720c */ /* 0x040fe20003fa4070 */
[----:B------:R-:W-:Y:S01]  /*d390*/  @!P4 IMAD.MOV R246, RZ, RZ, -R246 ;  /* 0x000000fffff6c224 */ /* 0x000fe200078e0af6 */
[C---:B------:R-:W-:Y:S01]  /*d3a0*/  ISETP.GT.U32.AND P4, PT, R3.reuse, R2, PT ;  /* 0x000000020300720c */ /* 0x040fe20003f84070 */
[----:B------:R-:W-:Y:S01]  /*d3b0*/  @!P3 IMAD.MOV R248, RZ, RZ, -R248 ;  /* 0x000000fffff8b224 */ /* 0x000fe200078e0af8 */
[C---:B------:R-:W-:Y:S01]  /*d3c0*/  ISETP.GT.U32.AND P3, PT, R3.reuse, R6, PT ;  /* 0x000000060300720c */ /* 0x040fe20003f64070 */
[----:B------:R-:W-:Y:S01]  /*d3d0*/  @!P0 IMAD.MOV R249, RZ, RZ, -R249 ;  /* 0x000000fffff98224 */ /* 0x000fe200078e0af9 */
[----:B------:R-:W2:Y:S01]  /*d3e0*/  LDL.LU R17, [R1+0xe78] ;  /* 0x000e780001117983 */ /* 0x000ea20000300800 */
[----:B------:R-:W-:-:S03]  /*d3f0*/  ISETP.GT.U32.AND P0, PT, R3, R7, PT ;  /* 0x000000070300720c */ /* 0x000fc60003f04070 */
[----:B------:R-:W3:Y:S01]  /*d400*/  LDL.LU R16, [R1+0xe74] ;  /* 0x000e740001107983 */ /* 0x000ee20000300800 */
[----:B------:R-:W-:Y:S01]  /*d410*/  ISETP.GE.AND P2, PT, R125, RZ, PT ;  /* 0x000000ff7d00720c */ /* 0x000fe20003f46270 */
[----:B0-----:R-:W-:Y:S02]  /*d420*/  VIADD R9, R9, 0x7f ;  /* 0x0000007f09097836 */ /* 0x001fe40000000000 */
[----:B------:R-:W4:Y:S04]  /*d430*/  LDL.LU R15, [R1+0xe70] ;  /* 0x000e7000010f7983 */ /* 0x000f280000300800 */
[----:B------:R-:W2:Y:S01]  /*d440*/  LDL.LU R14, [R1+0xe6c] ;  /* 0x000e6c00010e7983 */ /* 0x000ea20000300800 */
[----:B------:R-:W-:-:S03]  /*d450*/  @!P6 IMAD.MOV R245, RZ, RZ, -R245 ;  /* 0x000000fffff5e224 */ /* 0x000fc600078e0af5 */
[----:B------:R-:W3:Y:S01]  /*d460*/  LDL.LU R125, [R1+0xe68] ;  /* 0x000e6800017d7983 */ /* 0x000ee20000300800 */
[--C-:B------:R-:W-:Y:S01]  /*d470*/  @!P5 IMAD.IADD R5, R5, 0x1, -R3.reuse ;  /* 0x000000010505d824 */ /* 0x100fe200078e0a03 */
[----:B------:R-:W-:Y:S01]  /*d480*/  ISETP.GE.AND P6, PT, R13, RZ, PT ;  /* 0x000000ff0d00720c */ /* 0x000fe20003fc6270 */
[----:B------:R-:W-:Y:S01]  /*d490*/  @!P4 IMAD.IADD R2, R2, 0x1, -R3 ;  /* 0x000000010202c824 */ /* 0x000fe200078e0a03 */
[----:B------:R-:W-:Y:S01]  /*d4a0*/  ISETP.GE.AND P5, PT, R4, RZ, PT ;  /* 0x000000ff0400720c */ /* 0x000fe20003fa6270 */
[----:B------:R-:W4:Y:S01]  /*d4b0*/  LDL.LU R13, [R1+0x1c] ;  /* 0x00001c00010d7983 */ /* 0x000f220000300800 */
[----:B------:R-:W-:Y:S01]  /*d4c0*/  SHF.R.S32.HI R4, RZ, 0x1f, R9 ;  /* 0x0000001fff047819 */ /* 0x000fe20000011409 */
[--C-:B------:R-:W-:Y:S01]  /*d4d0*/  @!P3 IMAD.IADD R6, R6, 0x1, -R3.reuse ;  /* 0x000000010606b824 */ /* 0x100fe200078e0a03 */
[----:B------:R-:W-:Y:S01]  /*d4e0*/  ISETP.GE.AND P4, PT, R12, RZ, PT ;  /* 0x000000ff0c00720c */ /* 0x000fe20003f86270 */
[----:B------:R-:W-:Y:S01]  /*d4f0*/  @!P0 IMAD.IADD R7, R7, 0x1, -R3 ;  /* 0x0000000107078824 */ /* 0x000fe200078e0a03 */
[----:B------:R-:W2:Y:S01]  /*d500*/  LDL.LU R12, [R1+0x18] ;  /* 0x00001800010c7983 */ /* 0x000ea20000300800 */
[----:B------:R-:W-:Y:S01]  /*d510*/  ISETP.GE.AND P3, PT, R11, RZ, PT ;  /* 0x000000ff0b00720c */ /* 0x000fe20003f66270 */
[----:B------:R-:W-:Y:S01]  /*d520*/  @!P2 IMAD.MOV R250, RZ, RZ, -R250 ;  /* 0x000000fffffaa224 */ /* 0x000fe200078e0afa */
[----:B------:R-:W-:Y:S01]  /*d530*/  LEA.HI R4, R4, R9, RZ, 0x7 ;  /* 0x0000000904047211 */ /* 0x000fe200078f38ff */
[----:B------:R-:W2:Y:S01]  /*d540*/  LDL.LU R11, [R1+0x14] ;  /* 0x00001400010b7983 */ /* 0x000ea20000300800 */
[----:B------:R-:W-:-:S02]  /*d550*/  ISETP.GE.AND P0, PT, R10, RZ, PT ;  /* 0x000000ff0a00720c */ /* 0x000fc40003f06270 */
[----:B------:R-:W-:Y:S01]  /*d560*/  ISETP.GT.U32.AND P2, PT, R3, R8, PT ;  /* 0x000000080300720c */ /* 0x000fe20003f44070 */
[----:B------:R-:W2:Y:S04]  /*d570*/  LDL.LU R10, [R1+0x10] ;  /* 0x00001000010a7983 */ /* 0x000ea80000300800 */
[----:B------:R-:W2:Y:S04]  /*d580*/  LDL.LU R9, [R1+0xc] ;  /* 0x00000c0001097983 */ /* 0x000ea80000300800 */
[----:B------:R-:W2:Y:S04]  /*d590*/  LDL.LU R4, [R1+0x8] ;  /* 0x0000080001047983 */ /* 0x000ea80000300800 */
[----:B------:R-:W-:-:S02]  /*d5a0*/  @!P2 IMAD.IADD R8, R8, 0x1, -R3 ;  /* 0x000000010808a824 */ /* 0x000fc400078e0a03 */
[----:B------:R-:W0:Y:S01]  /*d5b0*/  S2R R3, SR_TID.X ;  /* 0x0000000000037919 */ /* 0x000e220000002100 */
[----:B------:R-:W-:Y:S01]  /*d5c0*/  ISETP.GE.AND P2, PT, R0, RZ, PT ;  /* 0x000000ff0000720c */ /* 0x000fe20003f46270 */
[----:B------:R-:W-:Y:S01]  /*d5d0*/  @!P1 IMAD.MOV R252, RZ, RZ, -R252 ;  /* 0x000000fffffc9224 */ /* 0x000fe200078e0afc */
[----:B------:R1:W-:Y:S01]  /*d5e0*/  STL [R1+0xe2c], R0 ;  /* 0x000e2c0001007387 */ /* 0x0003e20000100800 */
[----:B------:R-:W-:Y:S01]  /*d5f0*/  @!P6 IMAD.MOV R251, RZ, RZ, -R251 ;  /* 0x000000fffffbe224 */ /* 0x000fe200078e0afb */
[----:B0-----:R-:W-:-:S05]  /*d600*/  LOP3.LUT R3, R3, 0x7f, RZ, 0xc0, !PT ;  /* 0x0000007f03037812 */ /* 0x001fca00078ec0ff */
[----:B-1----:R-:W-:-:S05]  /*d610*/  IMAD R0, R3, UR9, RZ ;  /* 0x0000000903007c24 */ /* 0x002fca000f8e02ff */
[----:B------:R-:W-:Y:S01]  /*d620*/  IADD3 R3, P6, R0, UR4, RZ ;  /* 0x0000000400037c10 */ /* 0x000fe2000ffde0ff */
[----:B------:R-:W-:Y:S01]  /*d630*/  @!P4 IMAD.MOV R2, RZ, RZ, -R2 ;  /* 0x000000ffff02c224 */ /* 0x000fe200078e0a02 */
[----:B------:R-:W-:-:S03]  /*d640*/  ULDC UR4, c[0x0][0x234] ;  /* 0x00008d0000047ab9 */ /* 0x000fc60000000800 */
[----:B------:R0:W-:Y:S04]  /*d650*/  STL [R1+0xe38], R3 ;  /* 0x000e380301007387 */ /* 0x0001e80000100800 */
[----:B0-----:R-:W2:Y:S01]  /*d660*/  LDL.LU R3, [R1+0x4] ;  /* 0x0000040001037983 */ /* 0x001ea20000300800 */
[----:B---3--:R-:W-:Y:S02]  /*d670*/  ISETP.NE.AND P1, PT, R125, RZ, PT ;  /* 0x000000ff7d00720c */ /* 0x008fe40003f25270 */
[----:B------:R-:W-:-:S04]  /*d680*/  LOP3.LUT R125, RZ, R125, RZ, 0x33, !PT ;  /* 0x0000007dff7d7212 */ /* 0x000fc800078e33ff */
[C---:B----4-:R-:W-:Y:S02]  /*d690*/  SEL R13, R125.reuse, R13, !P1 ;  /* 0x0000000d7d0d7207 */ /* 0x050fe40004800000 */
[----:B--2---:R-:W-:-:S03]  /*d6a0*/  SEL R12, R125, R12, !P1 ;  /* 0x0000000c7d0c7207 */ /* 0x004fc60004800000 */
[----:B------:R0:W-:Y:S01]  /*d6b0*/  STL [R1+0xcc], R13 ;  /* 0x0000cc0d01007387 */ /* 0x0001e20000100800 */
[C---:B------:R-:W-:Y:S02]  /*d6c0*/  SEL R11, R125.reuse, R11, !P1 ;  /* 0x0000000b7d0b7207 */ /* 0x040fe40004800000 */
[C---:B------:R-:W-:Y:S01]  /*d6d0*/  SEL R10, R125.reuse, R10, !P1 ;  /* 0x0000000a7d0a7207 */ /* 0x040fe20004800000 */
[----:B0-----:R-:W2:Y:S01]  /*d6e0*/  LDL.LU R13, [R1+0xe64] ;  /* 0x000e6400010d7983 */ /* 0x001ea20000300800 */
[----:B------:R-:W-:-:S03]  /*d6f0*/  SEL R9, R125, R9, !P1 ;  /* 0x000000097d097207 */ /* 0x000fc60004800000 */
[----:B------:R0:W-:Y:S01]  /*d700*/  STL [R1+0xc8], R12 ;  /* 0x0000c80c01007387 */ /* 0x0001e20000100800 */
[----:B------:R-:W-:-:S03]  /*d710*/  SEL R4, R125, R4, !P1 ;  /* 0x000000047d047207 */ /* 0x000fc60004800000 */
[----:B0-----:R-:W3:Y:S04]  /*d720*/  LDL.LU R12, [R1+0xe60] ;  /* 0x000e6000010c7983 */ /* 0x001ee80000300800 */
[----:B------:R0:W-:Y:S04]  /*d730*/  STL [R1+0xc4], R11 ;  /* 0x0000c40b01007387 */ /* 0x0001e80000100800 */
[----:B0-----:R-:W4:Y:S04]  /*d740*/  LDL.LU R11, [R1+0xe5c] ;  /* 0x000e5c00010b7983 */ /* 0x001f280000300800 */
[----:B------:R0:W-:Y:S04]  /*d750*/  STL [R1+0xc0], R10 ;  /* 0x0000c00a01007387 */ /* 0x0001e80000100800 */
[----:B0-----:R-:W2:Y:S04]  /*d760*/  LDL.LU R10, [R1+0xe58] ;  /* 0x000e5800010a7983 */ /* 0x001ea80000300800 */
[----:B------:R0:W-:Y:S04]  /*d770*/  STL [R1+0xbc], R9 ;  /* 0x0000bc0901007387 */ /* 0x0001e80000100800 */
[----:B0-----:R-:W3:Y:S04]  /*d780*/  LDL.LU R9, [R1+0xe54] ;  /* 0x000e540001097983 */ /* 0x001ee80000300800 */
[----:B------:R0:W-:Y:S04]  /*d790*/  STL [R1+0xb8], R4 ;  /* 0x0000b80401007387 */ /* 0x0001e80000100800 */
[----:B0-----:R-:W4:Y:S01]  /*d7a0*/  LDL.LU R4, [R1+0xe50] ;  /* 0x000e500001047983 */ /* 0x001f220000300800 */
[----:B------:R-:W-:-:S05]  /*d7b0*/  SEL R3, R125, R3, !P1 ;  /* 0x000000037d037207 */ /* 0x000fca0004800000 */
[----:B------:R4:W-:Y:S01]  /*d7c0*/  STL [R1+0xb4], R3 ;  /* 0x0000b40301007387 */ /* 0x0009e20000100800 */
[C---:B--2---:R-:W-:Y:S02]  /*d7d0*/  SEL R10, R125.reuse, R10, !P1 ;  /* 0x0000000a7d0a7207 */ /* 0x044fe40004800000 */
[C---:B----4-:R-:W-:Y:S02]  /*d7e0*/  SEL R3, R125.reuse, R4, !P1 ;  /* 0x000000047d037207 */ /* 0x050fe40004800000 */
[----:B------:R-:W2:Y:S04]  /*d7f0*/  LDL.LU R4, [R1+0xe4c] ;  /* 0x000e4c0001047983 */ /* 0x000ea80000300800 */
[----:B------:R3:W-:Y:S02]  /*d800*/  STL [R1+0xb0], R3 ;  /* 0x0000b00301007387 */ /* 0x0007e40000100800 */
[----:B---3--:R-:W-:-:S02]  /*d810*/  SEL R3, R125, R9, !P1 ;  /* 0x000000097d037207 */ /* 0x008fc40004800000 */
[----:B------:R-:W-:-:S03]  /*d820*/  SEL R9, R125, R11, !P1 ;  /* 0x0000000b7d097207 */ /* 0x000fc60004800000 */
[----:B------:R0:W-:Y:S04]  /*d830*/  STL [R1+0xac], R3 ;  /* 0x0000ac0301007387 */ /* 0x0001e80000100800 */
[----:B------:R1:W-:Y:S01]  /*d840*/  STL [R1+0xa8], R10 ;  /* 0x0000a80a01007387 */ /* 0x0003e20000100800 */
[----:B0-----:R-:W-:-:S03]  /*d850*/  SEL R3, R125, R12, !P1 ;  /* 0x0000000c7d037207 */ /* 0x001fc60004800000 */
[----:B------:R0:W-:Y:S01]  /*d860*/  STL [R1+0xa4], R9 ;  /* 0x0000a40901007387 */ /* 0x0001e20000100800 */
[----:B-1----:R-:W-:-:S03]  /*d870*/  SEL R10, R125, R13, !P1 ;  /* 0x0000000d7d0a7207 */ /* 0x002fc60004800000 */
[----:B------:R1:W-:Y:S01]  /*d880*/  STL [R1+0xa0], R3 ;  /* 0x0000a00301007387 */ /* 0x0003e20000100800 */
[----:B0-----:R-:W-:-:S03]  /*d890*/  SEL R9, R125, R14, !P1 ;  /* 0x0000000e7d097207 */ /* 0x001fc60004800000 */
[----:B------:R0:W-:Y:S01]  /*d8a0*/  STL [R1+0x9c], R10 ;  /* 0x00009c0a01007387 */ /* 0x0001e20000100800 */
[----:B-1----:R-:W-:-:S03]  /*d8b0*/  SEL R3, R125, R15, !P1 ;  /* 0x0000000f7d037207 */ /* 0x002fc60004800000 */
[----:B------:R1:W-:Y:S04]  /*d8c0*/  STL [R1+0x98], R9 ;  /* 0x0000980901007387 */ /* 0x0003e80000100800 */
[----:B------:R3:W-:Y:S01]  /*d8d0*/  STL [R1+0x94], R3 ;  /* 0x0000940301007387 */ /* 0x0007e20000100800 */
[C---:B0-----:R-:W-:Y:S02]  /*d8e0*/  SEL R10, R125.reuse, R16, !P1 ;  /* 0x000000107d0a7207 */ /* 0x041fe40004800000 */
[----:B-1----:R-:W-:-:S03]  /*d8f0*/  SEL R9, R125, R17, !P1 ;  /* 0x000000117d097207 */ /* 0x002fc60004800000 */
[----:B------:R0:W-:Y:S01]  /*d900*/  STL [R1+0x90], R10 ;  /* 0x0000900a01007387 */ /* 0x0001e20000100800 */
[----:B---3--:R-:W-:-:S03]  /*d910*/  SEL R3, R125, R18, !P1 ;  /* 0x000000127d037207 */ /* 0x008fc60004800000 */
        /* <DEDUP_REMOVED lines=39> */
[C---:B-1----:R-:W-:Y:S02]  /*db90*/  SEL R9, R125.reuse, R38, !P1 ;  /* 0x000000267d097207 */ /* 0x042fe40004800000 */
[C---:B------:R-:W-:Y:S02]  /*dba0*/  SEL R38, R125.reuse, R42, !P1 ;  /* 0x0000002a7d267207 */ /* 0x040fe40004800000 */
[C---:B---3--:R-:W-:Y:S01]  /*dbb0*/  SEL R3, R125.reuse, R39, !P1 ;  /* 0x000000277d037207 */ /* 0x048fe20004800000 */
[----:B------:R-:W-:Y:S01]  /*dbc0*/  STL [R1+0x3c], R10 ;  /* 0x00003c0a01007387 */ /* 0x000fe20000100800 */
[----:B------:R-:W-:-:S02]  /*dbd0*/  SEL R42, R125, R72, !P1 ;  /* 0x000000487d2a7207 */ /* 0x000fc40004800000 */
[C---:B------:R-:W-:Y:S01]  /*dbe0*/  SEL R39, R125.reuse, R41, !P1 ;  /* 0x000000297d277207 */ /* 0x040fe20004800000 */
[----:B------:R-:W-:Y:S01]  /*dbf0*/  STL [R1+0x38], R9 ;  /* 0x0000380901007387 */ /* 0x000fe20000100800 */
        /* <DEDUP_REMOVED lines=19> */
[C---:B------:R-:W-:Y:S02]  /*dd30*/  SEL R32, R125.reuse, R48, !P1 ;  /* 0x000000307d207207 */ /* 0x040fe40004800000 */
[C---:B0-----:R-:W-:Y:S01]  /*dd40*/  SEL R41, R125.reuse, R82, !P1 ;  /* 0x000000527d297207 */ /* 0x041fe20004800000 */
[----:B------:R0:W-:Y:S01]  /*dd50*/  STL [R1+0x10], R42 ;  /* 0x0000102a01007387 */ /* 0x0001e20000100800 */
[----:B-1----:R-:W-:-:S03]  /*dd60*/  SEL R3, R125, R83, !P1 ;  /* 0x000000537d037207 */ /* 0x002fc60004800000 */
[----:B------:R-:W3:Y:S01]  /*dd70*/  LDL.LU R48, [R1+0xcc] ;  /* 0x0000cc0001307983 */ /* 0x000ee20000300800 */
[----:B------:R-:W-:-:S03]  /*dd80*/  SEL R33, R125, R47, !P1 ;  /* 0x0000002f7d217207 */ /* 0x000fc60004800000 */
[----:B------:R1:W-:Y:S01]  /*dd90*/  STL [R1+0xc], R41 ;  /* 0x00000c2901007387 */ /* 0x0003e20000100800 */
[----:B------:R-:W-:-:S03]  /*dda0*/  SEL R34, R125, R46, !P1 ;  /* 0x0000002e7d227207 */ /* 0x000fc60004800000 */
[----:B------:R-:W4:Y:S01]  /*ddb0*/  LDL.LU R47, [R1+0xc8] ;  /* 0x0000c800012f7983 */ /* 0x000f220000300800 */
[----:B------:R-:W-:-:S03]  /*ddc0*/  SEL R35, R125, R45, !P1 ;  /* 0x0000002d7d237207 */ /* 0x000fc60004800000 */
[----:B------:R1:W-:Y:S01]  /*ddd0*/  STL [R1+0x4], R3 ;  /* 0x0000040301007387 */ /* 0x0003e20000100800 */
[----:B------:R-:W-:-:S03]  /*dde0*/  SEL R36, R125, R44, !P1 ;  /* 0x0000002c7d247207 */ /* 0x000fc60004800000 */
[----:B------:R-:W4:Y:S01]  /*ddf0*/  LDL.LU R46, [R1+0xc4] ;  /* 0x0000c400012e7983 */ /* 0x000f220000300800 */
[----:B------:R-:W-:-:S03]  /*de00*/  SEL R37, R125, R43, !P1 ;  /* 0x0000002b7d257207 */ /* 0x000fc60004800000 */
[----:B------:R-:W4:Y:S04]  /*de10*/  LDL.LU R45, [R1+0xc0] ;  /* 0x0000c000012d7983 */ /* 0x000f280000300800 */
[----:B------:R-:W4:Y:S04]  /*de20*/  LDL.LU R44, [R1+0xbc] ;  /* 0x0000bc00012c7983 */ /* 0x000f280000300800 */
[----:B------:R-:W4:Y:S04]  /*de30*/  LDL.LU R43, [R1+0xb8] ;  /* 0x0000b800012b7983 */ /* 0x000f280000300800 */
[----:B0-----:R-:W4:Y:S04]  /*de40*/  LDL.LU R42, [R1+0xb4] ;  /* 0x0000b400012a7983 */ /* 0x001f280000300800 */
[----:B-1----:R-:W4:Y:S01]  /*de50*/  LDL.LU R41, [R1+0xb0] ;  /* 0x0000b00001297983 */ /* 0x002f220000300800 */
[----:B------:R-:W-:-:S02]  /*de60*/  SEL R3, R125, R84, !P1 ;  /* 0x000000547d037207 */ /* 0x000fc40004800000 */
[C---:B------:R-:W-:Y:S02]  /*de70*/  SEL R85, R125.reuse, R85, !P1 ;  /* 0x000000557d557207 */ /* 0x040fe40004800000 */
[C---:B------:R-:W-:Y:S02]  /*de80*/  SEL R86, R125.reuse, R86, !P1 ;  /* 0x000000567d567207 */ /* 0x040fe40004800000 */
[C---:B------:R-:W-:Y:S02]  /*de90*/  SEL R87, R125.reuse, R87, !P1 ;  /* 0x000000577d577207 */ /* 0x040fe40004800000 */
[C---:B------:R-:W-:Y:S01]  /*dea0*/  SEL R80, R125.reuse, R2, !P1 ;  /* 0x000000027d507207 */ /* 0x040fe20004800000 */
[----:B------:R-:W-:Y:S01]  /*deb0*/  STL [R1+0xe3c], R3 ;  /* 0x000e3c0301007387 */ /* 0x000fe20000100800 */
[----:B------:R-:W-:Y:S01]  /*dec0*/  LEA.HI.X.SX32 R2, R0, UR5, 0x1, P6 ;  /* 0x0000000500027c11 */ /* 0x000fe2000b0f0eff */
[----:B------:R-:W-:Y:S02]  /*ded0*/  ULDC UR5, c[0x0][0x240] ;  /* 0x0000900000057ab9 */ /* 0x000fe40000000800 */
[----:B------:R-:W-:Y:S01]  /*dee0*/  STL [R1+0xe40], R85 ;  /* 0x000e405501007387 */ /* 0x000fe20000100800 */
[----:B------:R-:W-:-:S03]  /*def0*/  SEL R9, R125, R71, !P1 ;  /* 0x000000477d097207 */ /* 0x000fc60004800000 */
[----:B------:R-:W-:Y:S01]  /*df00*/  STL [R1+0xe44], R86 ;  /* 0x000e445601007387 */ /* 0x000fe20000100800 */
[----:B------:R-:W-:-:S03]  /*df10*/  SEL R10, R125, R70, !P1 ;  /* 0x000000467d0a7207 */ /* 0x000fc60004800000 */
[----:B------:R0:W-:Y:S01]  /*df20*/  STL [R1+0xe48], R87 ;  /* 0x000e485701007387 */ /* 0x0001e20000100800 */
[----:B------:R-:W-:-:S03]  /*df30*/  SEL R11, R125, R69, !P1 ;  /* 0x000000457d0b7207 */ /* 0x000fc60004800000 */
[----:B------:R-:W-:Y:S01]  /*df40*/  STL [R1+0xe34], R2 ;  /* 0x000e340201007387 */ /* 0x000fe20000100800 */
[----:B--2---:R-:W-:Y:S01]  /*df50*/  IMAD R0, R4, UR4, RZ ;  /* 0x0000000404007c24 */ /* 0x004fe2000f8e02ff */
[----:B------:R-:W-:-:S04]  /*df60*/  SEL R12, R125, R68, !P1 ;  /* 0x000000447d0c7207 */ /* 0x000fc80004800000 */
[----:B------:R1:W-:Y:S01]  /*df70*/  STL [R1+0xe30], R0 ;  /* 0x000e300001007387 */ /* 0x0003e20000100800 */
[----:B------:R-:W-:-:S03]  /*df80*/  SEL R13, R125, R67, !P1 ;  /* 0x000000437d0d7207 */ /* 0x000fc60004800000 */
[----:B------:R-:W2:Y:S01]  /*df90*/  LDL.LU R71, [R1+0xac] ;  /* 0x0000ac0001477983 */ /* 0x000ea20000300800 */
        /* <DEDUP_REMOVED lines=35> */
[----:B------:R-:W2:Y:S04]  /*e1d0*/  LDL.LU R53, [R1+0x64] ;  /* 0x0000640001357983 */ /* 0x000ea80000300800 */
[----:B------:R-:W2:Y:S04]  /*e1e0*/  LDL.LU R52, [R1+0x60] ;  /* 0x0000600001347983 */ /* 0x000ea80000300800 */
[----:B------:R-:W2:Y:S01]  /*e1f0*/  LDL.LU R51, [R1+0x5c] ;  /* 0x00005c0001337983 */ /* 0x000ea20000300800 */
[----:B------:R-:W-:-:S03]  /*e200*/  @!P5 IMAD.MOV R5, RZ, RZ, -R5 ;  /* 0x000000ffff05d224 */ /* 0x000fc600078e0a05 */
[----:B------:R-:W2:Y:S01]  /*e210*/  LDL.LU R50, [R1+0x58] ;  /* 0x0000580001327983 */ /* 0x000ea20000300800 */
[----:B------:R-:W-:-:S03]  /*e220*/  @!P2 IMAD.MOV R6, RZ, RZ, -R6 ;  /* 0x000000ffff06a224 */ /* 0x000fc600078e0a06 */
[----:B------:R-:W2:Y:S01]  /*e230*/  LDL.LU R49, [R1+0x54] ;  /* 0x0000540001317983 */ /* 0x000ea20000300800 */
[----:B------:R-:W-:Y:S02]  /*e240*/  @!P3 IMAD.MOV R7, RZ, RZ, -R7 ;  /* 0x000000ffff07b224 */ /* 0x000fe400078e0a07 */
[----:B------:R-:W-:Y:S01]  /*e250*/  @!P0 IMAD.MOV R8, RZ, RZ, -R8 ;  /* 0x000000ffff088224 */ /* 0x000fe200078e0a08 */
[C---:B------:R-:W-:Y:S02]  /*e260*/  SEL R40, R125.reuse, R40, !P1 ;  /* 0x000000287d287207 */ /* 0x040fe40004800000 */
[C---:B------:R-:W-:Y:S02]  /*e270*/  SEL R88, R125.reuse, R88, !P1 ;  /* 0x000000587d587207 */ /* 0x040fe40004800000 */
[C---:B------:R-:W-:Y:S02]  /*e280*/  SEL R89, R125.reuse, R89, !P1 ;  /* 0x000000597d597207 */ /* 0x040fe40004800000 */
[----:B------:R-:W-:-:S02]  /*e290*/  SEL R90, R125, R90, !P1 ;  /* 0x0000005a7d5a7207 */ /* 0x000fc40004800000 */
[C---:B------:R-:W-:Y:S02]  /*e2a0*/  SEL R91, R125.reuse, R91, !P1 ;  /* 0x0000005b7d5b7207 */ /* 0x040fe40004800000 */
[C---:B------:R-:W-:Y:S02]  /*e2b0*/  SEL R92, R125.reuse, R92, !P1 ;  /* 0x0000005c7d5c7207 */ /* 0x040fe40004800000 */
        /* <DEDUP_REMOVED lines=56> */
[----:B------:R-:W-:Y:S01]  /*e640*/  SEL R150, R125, R150, !P1 ;  /* 0x000000967d967207 */ /* 0x000fe20004800000 */
[----:B---3--:R-:W-:Y:S02]  /*e650*/  IMAD R79, R48, UR5, RZ ;  /* 0x00000005304f7c24 */ /* 0x008fe4000f8e02ff */
[----:B------:R-:W3:Y:S01]  /*e660*/  LDL.LU R48, [R1+0x50] ;  /* 0x0000500001307983 */ /* 0x000ee20000300800 */
[----:B----4-:R-:W-:-:S03]  /*e670*/  IMAD R78, R47, UR5, RZ ;  /* 0x000000052f4e7c24 */ /* 0x010fc6000f8e02ff */
[----:B------:R-:W4:Y:S01]  /*e680*/  LDL.LU R47, [R1+0x4c] ;  /* 0x00004c00012f7983 */ /* 0x000f220000300800 */
[----:B------:R-:W-:Y:S01]  /*e690*/  SEL R151, R125, R151, !P1 ;  /* 0x000000977d977207 */ /* 0x000fe20004800000 */
[----:B------:R-:W-:Y:S02]  /*e6a0*/  IMAD R77, R46, UR5, RZ ;  /* 0x000000052e4d7c24 */ /* 0x000fe4000f8e02ff */
[----:B------:R-:W4:Y:S01]  /*e6b0*/  LDL.LU R46, [R1+0x48] ;  /* 0x00004800012e7983 */ /* 0x000f220000300800 */
[----:B------:R-:W-:-:S03]  /*e6c0*/  IMAD R76, R45, UR5, RZ ;  /* 0x000000052d4c7c24 */ /* 0x000fc6000f8e02ff */
[----:B------:R-:W4:Y:S01]  /*e6d0*/  LDL.LU R45, [R1+0x44] ;  /* 0x00004400012d7983 */ /* 0x000f220000300800 */
[----:B------:R-:W-:-:S03]  /*e6e0*/  IMAD R75, R44, UR5, RZ ;  /* 0x000000052c4b7c24 */ /* 0x000fc6000f8e02ff */
[----:B------:R-:W4:Y:S01]  /*e6f0*/  LDL.LU R44, [R1+0x40] ;  /* 0x00004000012c7983 */ /* 0x000f220000300800 */
[----:B------:R-:W-:Y:S01]  /*e700*/  IMAD R74, R43, UR5, RZ ;  /* 0x000000052b4a7c24 */ /* 0x000fe2000f8e02ff */
[C---:B------:R-:W-:Y:S02]  /*e710*/  SEL R152, R125.reuse, R152, !P1 ;  /* 0x000000987d987207 */ /* 0x040fe40004800000 */
[----:B------:R-:W4:Y:S01]  /*e720*/  LDL.LU R43, [R1+0x3c] ;  /* 0x00003c00012b7983 */ /* 0x000f220000300800 */
[C---:B------:R-:W-:Y:S01]  /*e730*/  SEL R153, R125.reuse, R153, !P1 ;  /* 0x000000997d997207 */ /* 0x040fe20004800000 */
[----:B------:R-:W-:Y:S01]  /*e740*/  IMAD R73, R42, UR5, RZ ;  /* 0x000000052a497c24 */ /* 0x000fe2000f8e02ff */
[C---:B------:R-:W-:Y:S01]  /*e750*/  SEL R154, R125.reuse, R154, !P1 ;  /* 0x0000009a7d9a7207 */ /* 0x040fe20004800000 */
[----:B------:R-:W4:Y:S01]  /*e760*/  LDL.LU R42, [R1+0x38] ;  /* 0x00003800012a7983 */ /* 0x000f220000300800 */
[----:B------:R-:W-:Y:S01]  /*e770*/  SEL R155, R125, R155, !P1 ;  /* 0x0000009b7d9b7207 */ /* 0x000fe20004800000 */
[----:B------:R-:W-:Y:S01]  /*e780*/  IMAD R72, R41, UR5, RZ ;  /* 0x0000000529487c24 */ /* 0x000fe2000f8e02ff */
[C---:B------:R-:W-:Y:S01]  /*e790*/  SEL R156, R125.reuse, R156, !P1 ;  /* 0x0000009c7d9c7207 */ /* 0x040fe20004800000 */
[----:B------:R-:W4:Y:S01]  /*e7a0*/  LDL.LU R41, [R1+0x34] ;  /* 0x0000340001297983 */ /* 0x000f220000300800 */
        /* <DEDUP_REMOVED lines=99> */
[----:B------:R-:W-:Y:S02]  /*ede0*/  SEL R125, R125, R8, !P1 ;  /* 0x000000087d7d7207 */ /* 0x000fe40004800000 */
[----:B------:R-:W4:Y:S04]  /*edf0*/  LDL.LU R8, [R1+0x30] ;  /* 0x0000300001087983 */ /* 0x000f280000300800 */
[----:B------:R-:W4:Y:S04]  /*ee00*/  LDL.LU R7, [R1+0x2c] ;  /* 0x00002c0001077983 */ /* 0x000f280000300800 */
[----:B------:R-:W4:Y:S04]  /*ee10*/  LDL.LU R6, [R1+0x28] ;  /* 0x0000280001067983 */ /* 0x000f280000300800 */
[----:B------:R-:W4:Y:S04]  /*ee20*/  LDL.LU R5, [R1+0x24] ;  /* 0x0000240001057983 */ /* 0x000f280000300800 */
[----:B------:R-:W4:Y:S04]  /*ee30*/  LDL.LU R4, [R1+0x20] ;  /* 0x0000200001047983 */ /* 0x000f280000300800 */
[----:B------:R-:W4:Y:S04]  /*ee40*/  LDL.LU R84, [R1+0x1c] ;  /* 0x00001c0001547983 */ /* 0x000f280000300800 */
[----:B0-----:R-:W2:Y:S04]  /*ee50*/  LDL.LU R87, [R1+0x8] ;  /* 0x0000080001577983 */ /* 0x001ea80000300800 */
[----:B------:R-:W3:Y:S04]  /*ee60*/  LDL.LU R86, [R1+0x14] ;  /* 0x0000140001567983 */ /* 0x000ee80000300800 */
[----:B------:R-:W4:Y:S04]  /*ee70*/  LDL.LU R85, [R1+0x18] ;  /* 0x0000180001557983 */ /* 0x000f280000300800 */
[----:B------:R-:W4:Y:S04]  /*ee80*/  LDL.LU R3, [R1+0x10] ;  /* 0x0000100001037983 */ /* 0x000f280000300800 */
[----:B-1----:R-:W4:Y:S04]  /*ee90*/  LDL.LU R0, [R1+0xc] ;  /* 0x00000c0001007983 */ /* 0x002f280000300800 */
[----:B------:R-:W4:Y:S01]  /*eea0*/  LDL.LU R2, [R1+0x4] ;  /* 0x0000040001027983 */ /* 0x000f220000300800 */
[----:B--2---:R-:W-:-:S02]  /*eeb0*/  IMAD R87, R87, UR5, RZ ;  /* 0x0000000557577c24 */ /* 0x004fc4000f8e02ff */
[----:B---3--:R-:W-:-:S03]  /*eec0*/  IMAD R86, R86, UR5, RZ ;  /* 0x0000000556567c24 */ /* 0x008fc6000f8e02ff */
[----:B------:R0:W-:Y:S01]  /*eed0*/  STL [R1+0x8], R87 ;  /* 0x0000085701007387 */ /* 0x0001e20000100800 */
[----:B----4-:R-:W-:Y:S02]  /*eee0*/  IMAD R85, R85, UR5, RZ ;  /* 0x0000000555557c24 */ /* 0x010fe4000f8e02ff */
[----:B------:R-:W-:Y:S01]  /*eef0*/  IMAD R3, R3, UR5, RZ ;  /* 0x0000000503037c24 */ /* 0x000fe2000f8e02ff */
[----:B0-----:R-:W2:Y:S04]  /*ef00*/  LDL.LU R87, [R1+0xe48] ;  /* 0x000e480001577983 */ /* 0x001ea80000300800 */
[----:B------:R0:W-:Y:S04]  /*ef10*/  STL [R1+0x14], R86 ;  /* 0x0000145601007387 */ /* 0x0001e80000100800 */
[----:B0-----:R-:W3:Y:S04]  /*ef20*/  LDL.LU R86, [R1+0xe44] ;  /* 0x000e440001567983 */ /* 0x001ee80000300800 */
[----:B------:R0:W-:Y:S04]  /*ef30*/  STL [R1+0x18], R85 ;  /* 0x0000185501007387 */ /* 0x0001e80000100800 */
[----:B0-----:R-:W4:Y:S04]  /*ef40*/  LDL.LU R85, [R1+0xe40] ;  /* 0x000e400001557983 */ /* 0x001f280000300800 */
[----:B------:R0:W-:Y:S04]  /*ef50*/  STL [R1+0x10], R3 ;  /* 0x0000100301007387 */ /* 0x0001e80000100800 */
[----:B0-----:R-:W2:Y:S01]  /*ef60*/  LDL.LU R3, [R1+0xe3c] ;  /* 0x000e3c0001037983 */ /* 0x001ea20000300800 */
[----:B------:R-:W-:-:S05]  /*ef70*/  IMAD R0, R0, UR5, RZ ;  /* 0x0000000500007c24 */ /* 0x000fca000f8e02ff */
[----:B------:R2:W-:Y:S02]  /*ef80*/  STL [R1+0xc], R0 ;  /* 0x00000c0001007387 */ /* 0x0005e40000100800 */
[----:B--2---:R-:W-:Y:S02]  /*ef90*/  IMAD R0, R3, UR5, RZ ;  /* 0x0000000503007c24 */ /* 0x004fe4000f8e02ff */
[----:B------:R-:W2:Y:S01]  /*efa0*/  LDL.LU R3, [R1+0xe38] ;  /* 0x000e380001037983 */ /* 0x000ea20000300800 */
[----:B------:R-:W-:-:S05]  /*efb0*/  IMAD R2, R2, UR5, RZ ;  /* 0x0000000502027c24 */ /* 0x000fca000f8e02ff */
[----:B------:R2:W-:Y:S02]  /*efc0*/  STL [R1+0x4], R2 ;  /* 0x0000040201007387 */ /* 0x0005e40000100800 */
[----:B--2---:R-:W-:-:S05]  /*efd0*/  IADD3 R2, P5, R79, R3, RZ ;  /* 0x000000034f027210 */ /* 0x004fca0007fbe0ff */
[----:B------:R0:W-:Y:S02]  /*efe0*/  STL [R1+0x208], R2 ;  /* 0x0002080201007387 */ /* 0x0001e40000100800 */
[----:B0-----:R-:W-:-:S05]  /*eff0*/  IADD3 R2, P3, R78, R3, RZ ;  /* 0x000000034e027210 */ /* 0x001fca0007f7e0ff */
        /* <DEDUP_REMOVED lines=10> */
[----:B------:R0:W-:Y:S04]  /*f0a0*/  STL [R1+0x238], R2 ;  /* 0x0002380201007387 */ /* 0x0001e80000100800 */
[----:B0-----:R-:W2:Y:S01]  /*f0b0*/  LDL.LU R2, [R1+0xe34] ;  /* 0x000e340001027983 */ /* 0x001ea20000300800 */
[----:B------:R-:W-:Y:S02]  /*f0c0*/  IMAD R71, R71, UR5, RZ ;  /* 0x0000000547477c24 */ /* 0x000fe4000f8e02ff */
[----:B------:R-:W-:Y:S02]  /*f0d0*/  IMAD R70, R70, UR5, RZ ;  /* 0x0000000546467c24 */ /* 0x000fe4000f8e02ff */
[----:B------:R-:W-:Y:S02]  /*f0e0*/  IMAD R69, R69, UR5, RZ ;  /* 0x0000000545457c24 */ /* 0x000fe4000f8e02ff */
[----:B------:R-:W-:-:S02]  /*f0f0*/  IMAD R68, R68, UR5, RZ ;  /* 0x0000000544447c24 */ /* 0x000fc4000f8e02ff */
[----:B------:R-:W-:Y:S02]  /*f100*/  IMAD R67, R67, UR5, RZ ;  /* 0x0000000543437c24 */ /* 0x000fe4000f8e02ff */
[----:B------:R-:W-:Y:S02]  /*f110*/  IMAD R66, R66, UR5, RZ ;  /* 0x0000000542427c24 */ /* 0x000fe4000f8e02ff */
        /* <DEDUP_REMOVED lines=50> */
[----:B------:R-:W-:Y:S01]  /*f440*/  IMAD R15, R15, UR5, RZ ;  /* 0x000000050f0f7c24 */ /* 0x000fe2000f8e02ff */
[----:B--2---:R-:W-:-:S05]  /*f450*/  LEA.HI.X.SX32 R79, R79, R2, 0x1, P5 ;  /* 0x000000024f4f7211 */ /* 0x004fca00028f0eff */
[----:B------:R0:W-:Y:S02]  /*f460*/  STL [R1+0x204], R79 ;  /* 0x0002044f01007387 */ /* 0x0001e40000100800 */
[----:B0-----:R-:W-:-:S05]  /*f470*/  IADD3 R79, P5, R72, R3, RZ ;  /* 0x00000003484f7210 */ /* 0x001fca0007fbe0ff */
[----:B------:R0:W-:Y:S02]  /*f480*/  STL [R1+0x240], R79 ;  /* 0x0002404f01007387 */ /* 0x0001e40000100800 */
[----:B0-----:R-:W-:Y:S02]  /*f490*/  LEA.HI.X.SX32 R79, R78, R2, 0x1, P3 ;  /* 0x000000024e4f7211 */ /* 0x001fe400018f0eff */
[----:B------:R-:W-:-:S03]  /*f4a0*/  IADD3 R78, P3, R71, R3, RZ ;  /* 0x00000003474e7210 */ /* 0x000fc60007f7e0ff */
[----:B------:R0:W-:Y:S04]  /*f4b0*/  STL [R1+0x20c], R79 ;  /* 0x00020c4f01007387 */ /* 0x0001e80000100800 */
[----:B------:R1:W-:Y:S01]  /*f4c0*/  STL [R1+0x248], R78 ;  /* 0x0002484e01007387 */ /* 0x0003e20000100800 */
[-C--:B------:R-:W-:Y:S02]  /*f4d0*/  LEA.HI.X.SX32 R75, R75, R2.reuse, 0x1, P0 ;  /* 0x000000024b4b7211 */ /* 0x080fe400000f0eff */
[-C--:B0-----:R-:W-:Y:S02]  /*f4e0*/  LEA.HI.X.SX32 R79, R77, R2.reuse, 0x1, P2 ;  /* 0x000000024d4f7211 */ /* 0x081fe400010f0eff */
[----:B------:R-:W-:Y:S02]  /*f4f0*/  LEA.HI.X.SX32 R77, R76, R2, 0x1, P1 ;  /* 0x000000024c4d7211 */ /* 0x000fe400008f0eff */
[----:B-1----:R-:W-:-:S02]  /*f500*/  IADD3 R78, P2, R70, R3, RZ ;  /* 0x00000003464e7210 */ /* 0x002fc40007f5e0ff */
[-C--:B------:R-:W-:Y:S01]  /*f510*/  IADD3 R76, P1, R69, R3.reuse, RZ ;  /* 0x00000003454c7210 */ /* 0x080fe20007f3e0ff */
[----:B------:R-:W-:Y:S04]  /*f520*/  STL [R1+0x214], R79 ;  /* 0x0002144f01007387 */ /* 0x000fe80000100800 */
[----:B------:R-:W-:Y:S04]  /*f530*/  STL [R1+0x250], R78 ;  /* 0x0002504e01007387 */ /* 0x000fe80000100800 */
[----:B------:R0:W-:Y:S04]  /*f540*/  STL [R1+0x21c], R77 ;  /* 0x00021c4d01007387 */ /* 0x0001e80000100800 */
[----:B------:R1:W-:Y:S04]  /*f550*/  STL [R1+0x258], R76 ;  /* 0x0002584c01007387 */ /* 0x0003e80000100800 */
[----:B------:R2:W-:Y:S01]  /*f560*/  STL [R1+0x224], R75 ;  /* 0x0002244b01007387 */ /* 0x0005e20000100800 */
[----:B0-----:R-:W-:-:S02]  /*f570*/  IADD3 R77, P0, R68, R3, RZ ;  /* 0x00000003444d7210 */ /* 0x001fc40007f1e0ff */
[-C--:B-1----:R-:W-:Y:S02]  /*f580*/  LEA.HI.X.SX32 R76, R74, R2.reuse, 0x1, P4 ;  /* 0x000000024a4c7211 */ /* 0x082fe400020f0eff */
[-C--:B------:R-:W-:Y:S02]  /*f590*/  LEA.HI.X.SX32 R74, R73, R2.reuse, 0x1, P6 ;  /* 0x00000002494a7211 */ /* 0x080fe400030f0eff */
[-C--:B--2---:R-:W-:Y:S01]  /*f5a0*/  IADD3 R75, P4, R67, R3.reuse, RZ ;  /* 0x00000003434b7210 */ /* 0x084fe20007f9e0ff */
[----:B------:R-:W-:Y:S01]  /*f5b0*/  STL [R1+0x260], R77 ;  /* 0x0002604d01007387 */ /* 0x000fe20000100800 */
[-C--:B------:R-:W-:Y:S02]  /*f5c0*/  IADD3 R73, P6, R66, R3.reuse, RZ ;  /* 0x0000000342497210 */ /* 0x080fe40007fde0ff */
[----:B------:R-:W-:Y:S01]  /*f5d0*/  LEA.HI.X.SX32 R72, R72, R2, 0x1, P5 ;  /* 0x0000000248487211 */ /* 0x000fe200028f0eff */
        /* <DEDUP_REMOVED lines=198> */
[----:B-1----:R-:W-:-:S03]  /*10240*/  LEA.HI.X.SX32 R25, R23, R2, 0x1, P5 ;  /* 0x0000000217197211 */ /* 0x002fc600028f0eff */
[----:B------:R-:W-:Y:S01]  /*10250*/  STL [R1+0x3f8], R26 ;  /* 0x0003f81a01007387 */ /* 0x000fe20000100800 */
[----:B--2---:R-:W-:-:S03]  /*10260*/  IADD3 R24, P5, R16, R3, RZ ;  /* 0x0000000310187210 */ /* 0x004fc60007fbe0ff */
[----:B------:R-:W-:Y:S01]  /*10270*/  STL [R1+0x3c4], R25 ;  /* 0x0003c41901007387 */ /* 0x000fe20000100800 */
[-C--:B------:R-:W-:Y:S02]  /*10280*/  LEA.HI.X.SX32 R23, R22, R2.reuse, 0x1, P3 ;  /* 0x0000000216177211 */ /* 0x080fe400018f0eff */
[----:B------:R-:W-:Y:S01]  /*10290*/  IADD3 R22, P3, R15, R3, RZ ;  /* 0x000000030f167210 */ /* 0x000fe20007f7e0ff */
[----:B------:R-:W-:Y:S01]  /*102a0*/  STL [R1+0x400], R24 ;  /* 0x0004001801007387 */ /* 0x000fe20000100800 */
[----:B------:R-:W-:Y:S01]  /*102b0*/  IMAD R14, R14, UR5, RZ ;  /* 0x000000050e0e7c24 */ /* 0x000fe2000f8e02ff */
[----:B------:R-:W-:Y:S02]  /*102c0*/  LEA.HI.X.SX32 R21, R21, R2, 0x1, P2 ;  /* 0x0000000215157211 */ /* 0x000fe400010f0eff */
[----:B------:R-:W2:Y:S04]  /*102d0*/  LDL.LU R74, [R1+0x8] ;  /* 0x00000800014a7983 */ /* 0x000ea80000300800 */
[----:B------:R-:W-:Y:S04]  /*102e0*/  STL [R1+0x3cc], R23 ;  /* 0x0003cc1701007387 */ /* 0x000fe80000100800 */
[----:B------:R0:W-:Y:S01]  /*102f0*/  STL [R1+0x408], R22 ;  /* 0x0004081601007387 */ /* 0x0001e20000100800 */
[----:B------:R-:W-:-:S03]  /*10300*/  IMAD R13, R13, UR5, RZ ;  /* 0x000000050d0d7c24 */ /* 0x000fc6000f8e02ff */
[----:B------:R-:W2:Y:S04]  /*10310*/  LDL.LU R75, [R1+0x14] ;  /* 0x00001400014b7983 */ /* 0x000ea80000300800 */
[----:B------:R1:W-:Y:S01]  /*10320*/  STL [R1+0x3d4], R21 ;  /* 0x0003d41501007387 */ /* 0x0003e20000100800 */
[----:B0-----:R-:W-:-:S03]  /*10330*/  IADD3 R22, P2, R14, R3, RZ ;  /* 0x000000030e167210 */ /* 0x001fc60007f5e0ff */
[----:B------:R-:W2:Y:S01]  /*10340*/  LDL.LU R76, [R1+0x18] ;  /* 0x00001800014c7983 */ /* 0x000ea20000300800 */
[----:B-1----:R-:W-:-:S03]  /*10350*/  LEA.HI.X.SX32 R21, R20, R2, 0x1, P1 ;  /* 0x0000000214157211 */ /* 0x002fc600008f0eff */
[----:B------:R-:W-:Y:S01]  /*10360*/  STL [R1+0x410], R22 ;  /* 0x0004101601007387 */ /* 0x000fe20000100800 */
[----:B------:R-:W-:-:S03]  /*10370*/  IADD3 R20, P1, R13, R3, RZ ;  /* 0x000000030d147210 */ /* 0x000fc60007f3e0ff */
[----:B------:R-:W2:Y:S04]  /*10380*/  LDL.LU R77, [R1+0x10] ;  /* 0x00001000014d7983 */ /* 0x000ea80000300800 */
[----:B------:R-:W-:Y:S04]  /*10390*/  STL [R1+0x3dc], R21 ;  /* 0x0003dc1501007387 */ /* 0x000fe80000100800 */
[----:B------:R-:W2:Y:S04]  /*103a0*/  LDL.LU R78, [R1+0xc] ;  /* 0x00000c00014e7983 */ /* 0x000ea80000300800 */
[----:B------:R0:W-:Y:S04]  /*103b0*/  STL [R1+0x418], R20 ;  /* 0x0004181401007387 */ /* 0x0001e80000100800 */
[----:B------:R-:W2:Y:S01]  /*103c0*/  LDL.LU R79, [R1+0x4] ;  /* 0x00000400014f7983 */ /* 0x000ea20000300800 */
[----:B------:R-:W-:Y:S01]  /*103d0*/  IMAD R12, R12, UR5, RZ ;  /* 0x000000050c0c7c24 */ /* 0x000fe2000f8e02ff */
[-C--:B------:R-:W-:Y:S01]  /*103e0*/  LEA.HI.X.SX32 R19, R19, R2.reuse, 0x1, P0 ;  /* 0x0000000213137211 */ /* 0x080fe200000f0eff */
[----:B------:R-:W-:Y:S01]  /*103f0*/  IMAD R11, R11, UR5, RZ ;  /* 0x000000050b0b7c24 */ /* 0x000fe2000f8e02ff */
[----:B------:R-:W-:-:S02]  /*10400*/  LEA.HI.X.SX32 R18, R18, R2, 0x1, P4 ;  /* 0x0000000212127211 */ /* 0x000fc400020f0eff */
[----:B0-----:R-:W-:Y:S01]  /*10410*/  IADD3 R20, P0, R12, R3, RZ ;  /* 0x000000030c147210 */ /* 0x001fe20007f1e0ff */
[----:B------:R-:W-:Y:S01]  /*10420*/  IMAD R10, R10, UR5, RZ ;  /* 0x000000050a0a7c24 */ /* 0x000fe2000f8e02ff */
[----:B------:R0:W-:Y:S01]  /*10430*/  STL [R1+0x3e4], R19 ;  /* 0x0003e41301007387 */ /* 0x0001e20000100800 */
[-C--:B------:R-:W-:Y:S01]  /*10440*/  LEA.HI.X.SX32 R17, R17, R2.reuse, 0x1, P6 ;  /* 0x0000000211117211 */ /* 0x080fe200030f0eff */
[----:B------:R-:W-:Y:S02]  /*10450*/  IMAD R9, R9, UR5, RZ ;  /* 0x0000000509097c24 */ /* 0x000fe4000f8e02ff */
[----:B------:R-:W-:Y:S01]  /*10460*/  STL [R1+0x420], R20 ;  /* 0x0004201401007387 */ /* 0x000fe20000100800 */
[----:B------:R-:W-:-:S03]  /*10470*/  LEA.HI.X.SX32 R16, R16, R2, 0x1, P5 ;  /* 0x0000000210107211 */ /* 0x000fc600028f0eff */
[----:B------:R1:W-:Y:S01]  /*10480*/  STL [R1+0x3ec], R18 ;  /* 0x0003ec1201007387 */ /* 0x0003e20000100800 */
[----:B0-----:R-:W-:Y:S01]  /*10490*/  IADD3 R19, P4, R11, R3, RZ ;  /* 0x000000030b137210 */ /* 0x001fe20007f9e0ff */
[----:B------:R-:W-:Y:S01]  /*104a0*/  IMAD R8, R8, UR5, RZ ;  /* 0x0000000508087c24 */ /* 0x000fe2000f8e02ff */
[----:B------:R-:W-:-:S03]  /*104b0*/  LEA.HI.X.SX32 R15, R15, R2, 0x1, P3 ;  /* 0x000000020f0f7211 */ /* 0x000fc600018f0eff */
[----:B------:R-:W-:Y:S01]  /*104c0*/  STL [R1+0x428], R19 ;  /* 0x0004281301007387 */ /* 0x000fe20000100800 */
[----:B-1----:R-:W-:-:S03]  /*104d0*/  IADD3 R18, P6, R10, R3, RZ ;  /* 0x000000030a127210 */ /* 0x002fc60007fde0ff */
[----:B------:R0:W-:Y:S01]  /*104e0*/  STL [R1+0x3f4], R17 ;  /* 0x0003f41101007387 */ /* 0x0001e20000100800 */
[----:B------:R-:W-:-:S03]  /*104f0*/  IMAD R7, R7, UR5, RZ ;  /* 0x0000000507077c24 */ /* 0x000fc6000f8e02ff */
        /* <DEDUP_REMOVED lines=23> */
[----:B0-----:R-:W-:Y:S02]  /*10670*/  IADD3 R13, P0, R5, R3, RZ ;  /* 0x00000003050d7210 */ /* 0x001fe40007f1e0ff */
[----:B------:R-:W-:-:S03]  /*10680*/  LEA.HI.X.SX32 R9, R9, R2, 0x1, P5 ;  /* 0x0000000209097211 */ /* 0x000fc600028f0eff */
[----:B------:R-:W-:Y:S01]  /*10690*/  STL [R1+0x458], R13 ;  /* 0x0004580d01007387 */ /* 0x000fe20000100800 */
[----:B-1----:R-:W-:-:S03]  /*106a0*/  IADD3 R12, P4, R4, R3, RZ ;  /* 0x00000003040c7210 */ /* 0x002fc60007f9e0ff */
[----:B------:R0:W-:Y:S01]  /*106b0*/  STL [R1+0x424], R11 ;  /* 0x0004240b01007387 */ /* 0x0001e20000100800 */
[----:B------:R-:W-:-:S03]  /*106c0*/  LEA.HI.X.SX32 R8, R8, R2, 0x1, P3 ;  /* 0x0000000208087211 */ /* 0x000fc600018f0eff */
[----:B------:R-:W-:Y:S04]  /*106d0*/  STL [R1+0x460], R12 ;  /* 0x0004600c01007387 */ /* 0x000fe80000100800 */
[----:B------:R2:W-:Y:S01]  /*106e0*/  STL [R1+0x42c], R10 ;  /* 0x00042c0a01007387 */ /* 0x0005e20000100800 */
[----:B0-----:R-:W-:Y:S02]  /*106f0*/  IADD3 R11, P6, R84, R3, RZ ;  /* 0x00000003540b7210 */ /* 0x001fe40007fde0ff */
[----:B------:R-:W-:-:S03]  /*10700*/  LEA.HI.X.SX32 R7, R7, R2, 0x1, P2 ;  /* 0x0000000207077211 */ /* 0x000fc600010f0eff */
[----:B------:R-:W-:Y:S04]  /*10710*/  STL [R1+0x468], R11 ;  /* 0x0004680b01007387 */ /* 0x000fe80000100800 */
[----:B------:R0:W-:Y:S01]  /*10720*/  STL [R1+0x434], R9 ;  /* 0x0004340901007387 */ /* 0x0001e20000100800 */
[-C--:B------:R-:W-:Y:S02]  /*10730*/  LEA.HI.X.SX32 R6, R6, R2.reuse, 0x1, P1 ;  /* 0x0000000206067211 */ /* 0x080fe400008f0eff */
[-C--:B------:R-:W-:Y:S02]  /*10740*/  LEA.HI.X.SX32 R5, R5, R2.reuse, 0x1, P0 ;  /* 0x0000000205057211 */ /* 0x080fe400000f0eff */
[----:B------:R-:W-:Y:S01]  /*10750*/  LEA.HI.X.SX32 R4, R4, R2, 0x1, P4 ;  /* 0x0000000204047211 */ /* 0x000fe200020f0eff */
[----:B----4-:R-:W-:-:S02]  /*10760*/  IMAD R85, R85, UR5, RZ ;  /* 0x0000000555557c24 */ /* 0x010fc4000f8e02ff */
[----:B---3--:R-:W-:Y:S02]  /*10770*/  IMAD R86, R86, UR5, RZ ;  /* 0x0000000556567c24 */ /* 0x008fe4000f8e02ff */
        /* <DEDUP_REMOVED lines=17> */
[----:B------:R-:W-:Y:S01]  /*10890*/  IMAD R104, R104, UR5, RZ ;  /* 0x0000000568687c24 */ /* 0x000fe2000f8e02ff */
[----:B--2---:R-:W-:-:S05]  /*108a0*/  IADD3 R10, P5, R74, R3, RZ ;  /* 0x000000034a0a7210 */ /* 0x004fca0007fbe0ff */
[----:B------:R-:W-:Y:S04]  /*108b0*/  STL [R1+0x470], R10 ;  /* 0x0004700a01007387 */ /* 0x000fe80000100800 */
[----:B------:R1:W-:Y:S01]  /*108c0*/  STL [R1+0x43c], R8 ;  /* 0x00043c0801007387 */ /* 0x0003e20000100800 */
[----:B0-----:R-:W-:-:S05]  /*108d0*/  IADD3 R9, P3, R75, R3, RZ ;  /* 0x000000034b097210 */ /* 0x001fca0007f7e0ff */
[----:B------:R-:W-:Y:S01]  /*108e0*/  STL [R1+0x478], R9 ;  /* 0x0004780901007387 */ /* 0x000fe20000100800 */
[----:B-1----:R-:W-:-:S03]  /*108f0*/  IADD3 R8, P2, R76, R3, RZ ;  /* 0x000000034c087210 */ /* 0x002fc60007f5e0ff */
[----:B------:R0:W-:Y:S04]  /*10900*/  STL [R1+0x444], R7 ;  /* 0x0004440701007387 */ /* 0x0001e80000100800 */
[----:B------:R-:W-:Y:S04]  /*10910*/  STL [R1+0x480], R8 ;  /* 0x0004800801007387 */ /* 0x000fe80000100800 */
[----:B------:R1:W-:Y:S01]  /*10920*/  STL [R1+0x44c], R6 ;  /* 0x00044c0601007387 */ /* 0x0003e20000100800 */
[----:B0-----:R-:W-:-:S05]  /*10930*/  IADD3 R7, P1, R77, R3, RZ ;  /* 0x000000034d077210 */ /* 0x001fca0007f3e0ff */
[----:B------:R-:W-:Y:S01]  /*10940*/  STL [R1+0x488], R7 ;  /* 0x0004880701007387 */ /* 0x000fe20000100800 */
[----:B-1----:R-:W-:-:S03]  /*10950*/  IADD3 R6, P0, R78, R3, RZ ;  /* 0x000000034e067210 */ /* 0x002fc60007f1e0ff */
[----:B------:R0:W-:Y:S04]  /*10960*/  STL [R1+0x454], R5 ;  /* 0x0004540501007387 */ /* 0x0001e80000100800 */
[----:B------:R1:W-:Y:S04]  /*10970*/  STL [R1+0x490], R6 ;  /* 0x0004900601007387 */ /* 0x0003e80000100800 */
[----:B------:R2:W-:Y:S01]  /*10980*/  STL [R1+0x45c], R4 ;  /* 0x00045c0401007387 */ /* 0x0005e20000100800 */
[----:B0-----:R-:W-:Y:S02]  /*10990*/  IADD3 R5, P4, R79, R3, RZ ;  /* 0x000000034f057210 */ /* 0x001fe40007f9e0ff */
[----:B-1----:R-:W-:-:S03]  /*109a0*/  LEA.HI.X.SX32 R6, R84, R2, 0x1, P6 ;  /* 0x0000000254067211 */ /* 0x002fc600030f0eff */
[----:B------:R0:W-:Y:S01]  /*109b0*/  STL [R1+0x498], R5 ;  /* 0x0004980501007387 */ /* 0x0001e20000100800 */
[----:B--2---:R-:W-:-:S03]  /*109c0*/  IADD3 R4, P6, R0, R3, RZ ;  /* 0x0000000300047210 */ /* 0x004fc60007fde0ff */
[----:B------:R1:W-:Y:S04]  /*109d0*/  STL [R1+0x464], R6 ;  /* 0x0004640601007387 */ /* 0x0003e80000100800 */
[----:B------:R2:W-:Y:S01]  /*109e0*/  STL [R1+0x4a0], R4 ;  /* 0x0004a00401007387 */ /* 0x0005e20000100800 */
[----:B0-----:R-:W-:Y:S02]  /*109f0*/  LEA.HI.X.SX32 R5, R74, R2, 0x1, P5 ;  /* 0x000000024a057211 */ /* 0x001fe400028f0eff */
[----:B-1----:R-:W-:-:S03]  /*10a00*/  IADD3 R6, P5, R85, R3, RZ ;  /* 0x0000000355067210 */ /* 0x002fc60007fbe0ff */
[----:B------:R0:W-:Y:S01]  /*10a10*/  STL [R1+0x46c], R5 ;  /* 0x00046c0501007387 */ /* 0x0001e20000100800 */
[----:B--2---:R-:W-:-:S03]  /*10a20*/  LEA.HI.X.SX32 R4, R75, R2, 0x1, P3 ;  /* 0x000000024b047211 */ /* 0x004fc600018f0eff */
        /* <DEDUP_REMOVED lines=18> */
[----:B------:R1:W-:Y:S01]  /*10b50*/  STL [R1+0x494], R6 ;  /* 0x0004940601007387 */ /* 0x0003e20000100800 */
[----:B0-----:R-:W-:-:S03]  /*10b60*/  LEA.HI.X.SX32 R5, R0, R2, 0x1, P6 ;  /* 0x0000000200057211 */ /* 0x001fc600030f0eff */
[----:B------:R-:W2:Y:S04]  /*10b70*/  LDL.LU R0, [R1+0xe30] ;  /* 0x000e300001007983 */ /* 0x000ea80000300800 */
[----:B------:R0:W-:Y:S01]  /*10b80*/  STL [R1+0x4d0], R4 ;  /* 0x0004d00401007387 */ /* 0x0001e20000100800 */
[----:B-1----:R-:W-:-:S03]  /*10b90*/  LEA.HI.X.SX32 R6, R85, R2, 0x1, P5 ;  /* 0x0000000255067211 */ /* 0x002fc600028f0eff */
[----:B------:R1:W-:Y:S01]  /*10ba0*/  STL [R1+0x49c], R5 ;  /* 0x00049c0501007387 */ /* 0x0003e20000100800 */
[-C--:B0-----:R-:W-:Y:S02]  /*10bb0*/  IADD3 R4, P6, R91, R3.reuse, RZ ;  /* 0x000000035b047210 */ /* 0x081fe40007fde0ff */
[----:B-1----:R-:W-:-:S03]  /*10bc0*/  IADD3 R5, P5, R92, R3, RZ ;  /* 0x000000035c057210 */ /* 0x002fc60007fbe0ff */
[----:B------:R0:W-:Y:S04]  /*10bd0*/  STL [R1+0x4d8], R4 ;  /* 0x0004d80401007387 */ /* 0x0001e80000100800 */
[----:B------:R1:W-:Y:S01]  /*10be0*/  STL [R1+0x4a4], R6 ;  /* 0x0004a40601007387 */ /* 0x0003e20000100800 */
[----:B0-----:R-:W-:-:S03]  /*10bf0*/  LEA.HI.X.SX32 R4, R86, R2, 0x1, P3 ;  /* 0x0000000256047211 */ /* 0x001fc600018f0eff */
[----:B------:R0:W-:Y:S01]  /*10c00*/  STL [R1+0x4e0], R5 ;  /* 0x0004e00501007387 */ /* 0x0001e20000100800 */
[----:B-1----:R-:W-:-:S03]  /*10c10*/  IADD3 R6, P3, R93, R3, RZ ;  /* 0x000000035d067210 */ /* 0x002fc60007f7e0ff */
[----:B------:R1:W-:Y:S01]  /*10c20*/  STL [R1+0x4ac], R4 ;  /* 0x0004ac0401007387 */ /* 0x0003e20000100800 */
[----:B0-----:R-:W-:-:S03]  /*10c30*/  LEA.HI.X.SX32 R5, R87, R2, 0x1, P2 ;  /* 0x0000000257057211 */ /* 0x001fc600010f0eff */
[----:B------:R0:W-:Y:S01]  /*10c40*/  STL [R1+0x4e8], R6 ;  /* 0x0004e80601007387 */ /* 0x0001e20000100800 */
[----:B-1----:R-:W-:-:S03]  /*10c50*/  IADD3 R4, P2, R94, R3, RZ ;  /* 0x000000035e047210 */ /* 0x002fc60007f5e0ff */
[----:B------:R1:W-:Y:S04]  /*10c60*/  STL [R1+0x4b4], R5 ;  /* 0x0004b40501007387 */ /* 0x0003e80000100800 */
[----:B------:R3:W-:Y:S01]  /*10c70*/  STL [R1+0x4f0], R4 ;  /* 0x0004f00401007387 */ /* 0x0007e20000100800 */
[----:B0-----:R-:W-:Y:S02]  /*10c80*/  LEA.HI.X.SX32 R6, R88, R2, 0x1, P1 ;  /* 0x0000000258067211 */ /* 0x001fe400008f0eff */
[----:B-1----:R-:W-:-:S03]  /*10c90*/  IADD3 R5, P1, R95, R3, RZ ;  /* 0x000000035f057210 */ /* 0x002fc60007f3e0ff */
[----:B------:R0:W-:Y:S01]  /*10ca0*/  STL [R1+0x4bc], R6 ;  /* 0x0004bc0601007387 */ /* 0x0001e20000100800 */
[----:B---3--:R-:W-:-:S03]  /*10cb0*/  LEA.HI.X.SX32 R4, R89, R2, 0x1, P0 ;  /* 0x0000000259047211 */ /* 0x008fc600000f0eff */
[----:B------:R1:W-:Y:S04]  /*10cc0*/  STL [R1+0x4f8], R5 ;  /* 0x0004f80501007387 */ /* 0x0003e80000100800 */
[----:B------:R3:W-:Y:S01]  /*10cd0*/  STL [R1+0x4c4], R4 ;  /* 0x0004c40401007387 */ /* 0x0007e20000100800 */
[----:B0-----:R-:W-:Y:S02]  /*10ce0*/  IADD3 R6, P0, R96, R3, RZ ;  /* 0x0000000360067210 */ /* 0x001fe40007f1e0ff */
[----:B-1----:R-:W-:-:S03]  /*10cf0*/  LEA.HI.X.SX32 R5, R90, R2, 0x1, P4 ;  /* 0x000000025a057211 */ /* 0x002fc600020f0eff */
[----:B------:R0:W-:Y:S01]  /*10d00*/  STL [R1+0x500], R6 ;  /* 0x0005000601007387 */ /* 0x0001e20000100800 */
[----:B---3--:R-:W-:-:S03]  /*10d10*/  IADD3 R4, P4, R97, R3, RZ ;  /* 0x0000000361047210 */ /* 0x008fc60007f9e0ff */
        /* <DEDUP_REMOVED lines=24> */
[----:B------:R1:W-:Y:S01]  /*10ea0*/  STL [R1+0x4fc], R5 ;  /* 0x0004fc0501007387 */ /* 0x0003e20000100800 */
[----:B------:R-:W-:-:S03]  /*10eb0*/  IMAD R105, R105, UR5, RZ ;  /* 0x0000000569697c24 */ /* 0x000fc6000f8e02ff */
[----:B------:R3:W-:Y:S01]  /*10ec0*/  STL [R1+0x538], R4 ;  /* 0x0005380401007387 */ /* 0x0007e20000100800 */
[----:B0-----:R-:W-:Y:S01]  /*10ed0*/  LEA.HI.X.SX32 R6, R97, R2, 0x1, P4 ;  /* 0x0000000261067211 */ /* 0x001fe200020f0eff */
[----:B------:R-:W-:Y:S01]  /*10ee0*/  IMAD R106, R106, UR5, RZ ;  /* 0x000000056a6a7c24 */ /* 0x000fe2000f8e02ff */
[----:B-1----:R-:W-:-:S03]  /*10ef0*/  IADD3 R5, P4, R104, R3, RZ ;  /* 0x0000000368057210 */ /* 0x002fc60007f9e0ff */
[----:B------:R0:W-:Y:S01]  /*10f00*/  STL [R1+0x504], R6 ;  /* 0x0005040601007387 */ /* 0x0001e20000100800 */
[----:B---3--:R-:W-:-:S03]  /*10f10*/  LEA.HI.X.SX32 R4, R98, R2, 0x1, P6 ;  /* 0x0000000262047211 */ /* 0x008fc600030f0eff */
[----:B------:R1:W-:Y:S01]  /*10f20*/  STL [R1+0x540], R5 ;  /* 0x0005400501007387 */ /* 0x0003e20000100800 */
[----:B------:R-:W-:-:S03]  /*10f30*/  IMAD R107, R107, UR5, RZ ;  /* 0x000000056b6b7c24 */ /* 0x000fc6000f8e02ff */
        /* <DEDUP_REMOVED lines=736> */
[-C--:B0-----:R-:W-:Y:S01]  /*13d40*/  IADD3 R6, P6, R80, R3.reuse, RZ ;  /* 0x0000000350067210 */ /* 0x081fe20007fde0ff */
[----:B------:R-:W0:Y:S01]  /*13d50*/  S2R R79, SR_TID.X ;  /* 0x00000000004f7919 */ /* 0x000e220000002100 */
[----:B-1----:R-:W-:Y:S02]  /*13d60*/  LEA.HI.X.SX32 R5, R247, R2, 0x1, P5 ;  /* 0x00000002f7057211 */ /* 0x002fe400028f0eff */
[----:B---3--:R-:W-:Y:S01]  /*13d70*/  IADD3 R4, P5, R82, R3, RZ ;  /* 0x0000000352047210 */ /* 0x008fe20007fbe0ff */
[----:B------:R1:W-:Y:S01]  /*13d80*/  STL [R1+0xdec], R6 ;  /* 0x000dec0601007387 */ /* 0x0003e20000100800 */
[----:B------:R-:W-:-:S03]  /*13d90*/  IMAD R83, R83, UR5, RZ ;  /* 0x0000000553537c24 */ /* 0x000fc6000f8e02ff */
[----:B------:R3:W-:Y:S01]  /*13da0*/  STL [R1+0xdc4], R5 ;  /* 0x000dc40501007387 */ /* 0x0007e20000100800 */
[----:B------:R-:W-:-:S03]  /*13db0*/  IMAD R125, R125, UR5, RZ ;  /* 0x000000057d7d7c24 */ /* 0x000fc6000f8e02ff */
[----:B------:R4:W-:Y:S01]  /*13dc0*/  STL [R1+0xdf8], R4 ;  /* 0x000df80401007387 */ /* 0x0009e20000100800 */
[----:B-1----:R-:W-:Y:S02]  /*13dd0*/  LEA.HI.X.SX32 R6, R248, R2, 0x1, P3 ;  /* 0x00000002f8067211 */ /* 0x002fe400018f0eff */
[----:B---3--:R-:W-:-:S03]  /*13de0*/  IADD3 R5, P3, R81, R3, RZ ;  /* 0x0000000351057210 */ /* 0x008fc60007f7e0ff */
[----:B------:R1:W-:Y:S01]  /*13df0*/  STL [R1+0xdcc], R6 ;  /* 0x000dcc0601007387 */ /* 0x0003e20000100800 */
[----:B----4-:R-:W-:-:S03]  /*13e00*/  LEA.HI.X.SX32 R4, R249, R2, 0x1, P2 ;  /* 0x00000002f9047211 */ /* 0x010fc600010f0eff */
[----:B------:R3:W-:Y:S04]  /*13e10*/  STL [R1+0xdf0], R5 ;  /* 0x000df00501007387 */ /* 0x0007e80000100800 */
[----:B------:R4:W-:Y:S01]  /*13e20*/  STL [R1+0xdd4], R4 ;  /* 0x000dd40401007387 */ /* 0x0009e20000100800 */
[----:B-1----:R-:W-:Y:S02]  /*13e30*/  IADD3 R6, P2, R83, R3, RZ ;  /* 0x0000000353067210 */ /* 0x002fe40007f5e0ff */
[----:B---3--:R-:W-:-:S03]  /*13e40*/  LEA.HI.X.SX32 R5, R250, R2, 0x1, P1 ;  /* 0x00000002fa057211 */ /* 0x008fc600008f0eff */
[----:B------:R-:W-:Y:S01]  /*13e50*/  STL [R1+0xdf4], R6 ;  /* 0x000df40601007387 */ /* 0x000fe20000100800 */
[----:B----4-:R-:W-:Y:S02]  /*13e60*/  IADD3 R4, P1, R125, R3, RZ ;  /* 0x000000037d047210 */ /* 0x010fe40007f3e0ff */
[-C--:B------:R-:W-:Y:S01]  /*13e70*/  LEA.HI.X.SX32 R3, R251, R2.reuse, 0x1, P0 ;  /* 0x00000002fb037211 */ /* 0x080fe200000f0eff */
[----:B------:R-:W-:Y:S04]  /*13e80*/  STL [R1+0xddc], R5 ;  /* 0x000ddc0501007387 */ /* 0x000fe80000100800 */
[----:B------:R1:W-:Y:S04]  /*13e90*/  STL [R1+0x9f8], R4 ;  /* 0x0009f80401007387 */ /* 0x0003e80000100800 */
[----:B------:R3:W-:Y:S01]  /*13ea0*/  STL [R1+0x9e4], R3 ;  /* 0x0009e40301007387 */ /* 0x0007e20000100800 */
[----:B-1----:R-:W-:-:S02]  /*13eb0*/  LEA.HI.X.SX32 R4, R252, R2, 0x1, P4 ;  /* 0x00000002fc047211 */ /* 0x002fc400020f0eff */
[----:B---3--:R-:W-:-:S03]  /*13ec0*/  LEA.HI.X.SX32 R3, R80, R2, 0x1, P6 ;  /* 0x0000000250037211 */ /* 0x008fc600030f0eff */
[----:B------:R1:W-:Y:S01]  /*13ed0*/  STL [R1+0x9e8], R4 ;  /* 0x0009e80401007387 */ /* 0x0003e20000100800 */
[----:B------:R-:W-:-:S03]  /*13ee0*/  LEA.HI.X.SX32 R5, R82, R2, 0x1, P5 ;  /* 0x0000000252057211 */ /* 0x000fc600028f0eff */
[----:B------:R3:W-:Y:S01]  /*13ef0*/  STL [R1+0x9ec], R3 ;  /* 0x0009ec0301007387 */ /* 0x0007e20000100800 */
[----:B--2---:R-:W-:Y:S02]  /*13f00*/  IADD3 R17, P0, R0, UR6, RZ ;  /* 0x0000000600117c10 */ /* 0x004fe4000ff1e0ff */
[-C--:B-1----:R-:W-:Y:S01]  /*13f10*/  LEA.HI.X.SX32 R4, R81, R2.reuse, 0x1, P3 ;  /* 0x0000000251047211 */ /* 0x082fe200018f0eff */
[----:B------:R-:W-:Y:S01]  /*13f20*/  STL [R1+0x9fc], R5 ;  /* 0x0009fc0501007387 */ /* 0x000fe20000100800 */
[----:B---3--:R-:W-:-:S03]  /*13f30*/  LEA.HI.X.SX32 R3, R83, R2, 0x1, P2 ;  /* 0x0000000253037211 */ /* 0x008fc600010f0eff */
[----:B------:R-:W-:Y:S01]  /*13f40*/  STL [R1+0x9f0], R4 ;  /* 0x0009f00401007387 */ /* 0x000fe20000100800 */
[----:B------:R-:W-:-:S03]  /*13f50*/  LEA.HI.X.SX32 R2, R125, R2, 0x1, P1 ;  /* 0x000000027d027211 */ /* 0x000fc600008f0eff */
[----:B------:R0:W-:Y:S01]  /*13f60*/  STL [R1+0x9f4], R3 ;  /* 0x0009f40301007387 */ /* 0x0001e20000100800 */
[----:B------:R-:W-:-:S03]  /*13f70*/  LEA.HI.X.SX32 R16, R0, UR7, 0x1, P0 ;  /* 0x0000000700107c11 */ /* 0x000fc600080f0eff */
[----:B------:R1:W5:Y:S01]  /*13f80*/  LDL.LU R0, [R1+0xe2c] ;  /* 0x000e2c0001007983 */ /* 0x0003620000300800 */
[----:B0-----:R-:W-:-:S03]  /*13f90*/  IMAD.SHL.U32 R3, R79, 0x10, RZ ;  /* 0x000000104f037824 */ /* 0x001fc600078e00ff */
[----:B------:R0:W-:Y:S04]  /*13fa0*/  STL [R1+0x5e8], R2 ;  /* 0x0005e80201007387 */ /* 0x0001e80000100800 */
[----:B------:R2:W-:Y:S04]  /*13fb0*/  STL [R1+0xe24], R3 ;  /* 0x000e240301007387 */ /* 0x0005e80000100800 */
[----:B------:R-:W-:Y:S01]  /*13fc0*/  STL [R1+0x200], RZ ;  /* 0x000200ff01007387 */ /* 0x000fe20000100800 */
[----:B0-----:R-:W0:Y:S03]  /*13fd0*/  LDC R2, c[0x0][0x238] ;  /* 0x00008e00ff027b82 */ /* 0x001e260000000800 */
[----:B------:R-:W-:Y:S04]  /*13fe0*/  STL [R1], RZ ;  /* 0x000000ff01007387 */ /* 0x000fe80000100800 */
[----:B------:R-:W-:Y:S04]  /*13ff0*/  STL [R1+0x4], RZ ;  /* 0x000004ff01007387 */ /* 0x000fe80000100800 */
        /* <DEDUP_REMOVED lines=125> */
[----:B------:R-:W-:Y:S01]  /*147d0*/  STL [R1+0x1fc], RZ ;  /* 0x0001fcff01007387 */ /* 0x000fe20000100800 */
[----:B------:R-:W-:Y:S01]  /*147e0*/  UIADD3 UR6, UR8, 0x8000, URZ ;  /* 0x0000800008067890 */ /* 0x000fe2000fffe03f */
[----:B------:R-:W-:-:S02]  /*147f0*/  LOP3.LUT R209, R79, 0x7f, RZ, 0xc0, !PT ;  /* 0x0000007f4fd17812 */ /* 0x000fc400078ec0ff */
[----:B------:R-:W-:Y:S02]  /*14800*/  CS2R R24, SRZ ;  /* 0x0000000000187805 */ /* 0x000fe4000001ff00 */
[----:B------:R-:W-:Y:S02]  /*14810*/  CS2R R26, SRZ ;  /* 0x00000000001a7805 */ /* 0x000fe4000001ff00 */
[----:B------:R-:W-:Y:S02]  /*14820*/  CS2R R28, SRZ ;  /* 0x00000000001c7805 */ /* 0x000fe4000001ff00 */
[----:B------:R-:W-:Y:S02]  /*14830*/  CS2R R30, SRZ ;  /* 0x00000000001e7805 */ /* 0x000fe4000001ff00 */
[----:B------:R-:W-:Y:S02]  /*14840*/  CS2R R32, SRZ ;  /* 0x0000000000207805 */ /* 0x000fe4000001ff00 */
[----:B------:R-:W-:-:S02]  /*14850*/  CS2R R34, SRZ ;  /* 0x0000000000227805 */ /* 0x000fc4000001ff00 */
        /* <DEDUP_REMOVED lines=31> */
[----:B------:R-:W-:Y:S01]  /*14a50*/  CS2R R98, SRZ ;  /* 0x0000000000627805 */ /* 0x000fe2000001ff00 */
[----:B------:R-:W-:Y:S01]  /*14a60*/  USHF.R.U32.HI UR14, URZ, 0x4, UR8 ;  /* 0x000000043f0e7899 */ /* 0x000fe20008011608 */
[----:B------:R-:W-:Y:S01]  /*14a70*/  UMOV UR4, URZ ;  /* 0x0000003f00047c82 */ /* 0x000fe20008000000 */
[----:B------:R-:W-:Y:S01]  /*14a80*/  UMOV UR5, URZ ;  /* 0x0000003f00057c82 */ /* 0x000fe20008000000 */
[----:B------:R-:W-:Y:S02]  /*14a90*/  USHF.L.U32 UR9, UR9, 0x7, URZ ;  /* 0x0000000709097899 */ /* 0x000fe4000800063f */
[----:B------:R-:W-:Y:S01]  /*14aa0*/  USHF.R.U32.HI UR6, URZ, 0x4, UR6 ;  /* 0x000000043f067899 */ /* 0x000fe20008011606 */
[----:B------:R-:W3:Y:S01]  /*14ab0*/  LDC R210, c[0x0][0x230] ;  /* 0x00008c00ffd27b82 */ /* 0x000ee20000000800 */
[----:B--2---:R-:W-:Y:S01]  /*14ac0*/  LOP3.LUT R3, R3, 0x70, RZ, 0xc0, !PT ;  /* 0x0000007003037812 */ /* 0x004fe200078ec0ff */
[C---:B0-----:R-:W-:Y:S01]  /*14ad0*/  IMAD R4, R2.reuse, 0x7f, RZ ;  /* 0x0000007f02047824 */ /* 0x041fe200078e02ff */
[----:B------:R-:W-:Y:S01]  /*14ae0*/  USGXT.U32 UR14, UR14, 0xe ;  /* 0x0000000e0e0e789a */ /* 0x000fe20008000000 */
[C---:B------:R-:W-:Y:S01]  /*14af0*/  IMAD R5, R2.reuse, 0x7e, RZ ;  /* 0x0000007e02057824 */ /* 0x040fe200078e02ff */
[----:B------:R-:W-:Y:S01]  /*14b00*/  USGXT.U32 UR12, UR6, 0xe ;  /* 0x0000000e060c789a */ /* 0x000fe20008000000 */
[----:B------:R-:W-:Y:S01]  /*14b10*/  IMAD R3, R209, 0x80, R3 ;  /* 0x00000080d1037824 */ /* 0x000fe200078e0203 */
[----:B------:R-:W-:Y:S01]  /*14b20*/  UIADD3 UR6, UP1, UR14, 0x2, URZ ;  /* 0x000000020e067890 */ /* 0x000fe2000ff3e03f */
[C---:B------:R-:W-:Y:S01]  /*14b30*/  IMAD R6, R2.reuse, 0x7d, RZ ;  /* 0x0000007d02067824 */ /* 0x040fe200078e02ff */
[-C--:B------:R-:W-:Y:S01]  /*14b40*/  IADD3 R209, P4, R5, R17.reuse, RZ ;  /* 0x0000001105d17210 */ /* 0x080fe20007f9e0ff */
[C---:B------:R-:W-:Y:S01]  /*14b50*/  IMAD R7, R2.reuse, 0x7c, RZ ;  /* 0x0000007c02077824 */ /* 0x040fe200078e02ff */
[----:B------:R-:W-:Y:S01]  /*14b60*/  STL [R1+0xe00], R3 ;  /* 0x000e000301007387 */ /* 0x000fe20000100800 */
[C---:B------:R-:W-:Y:S01]  /*14b70*/  IMAD R8, R2.reuse, 0x7b, RZ ;  /* 0x0000007b02087824 */ /* 0x040fe200078e02ff */
[----:B------:R-:W-:Y:S01]  /*14b80*/  UIADD3 UR10, UP0, UR12, 0x2, URZ ;  /* 0x000000020c0a7890 */ /* 0x000fe2000ff1e03f */
[C---:B------:R-:W-:Y:S01]  /*14b90*/  IMAD R9, R2.reuse, 0x7a, RZ ;  /* 0x0000007a02097824 */ /* 0x040fe200078e02ff */
[-C--:B------:R-:W-:Y:S01]  /*14ba0*/  IADD3 R211, P6, R7, R17.reuse, RZ ;  /* 0x0000001107d37210 */ /* 0x080fe20007fde0ff */
[C---:B------:R-:W-:Y:S01]  /*14bb0*/  IMAD R10, R2.reuse, 0x79, RZ ;  /* 0x00000079020a7824 */ /* 0x040fe200078e02ff */
[----:B------:R-:W-:Y:S01]  /*14bc0*/  UIADD3.X UR7, UR5, 0x40000040, URZ, UP1, !UPT ;  /* 0x4000004005077890 */ /* 0x000fe20008ffe43f */
[C---:B------:R-:W-:Y:S01]  /*14bd0*/  IMAD R11, R2.reuse, 0x78, RZ ;  /* 0x00000078020b7824 */ /* 0x040fe200078e02ff */
[----:B------:R-:W-:Y:S01]  /*14be0*/  UIADD3.X UR5, UR4, 0x40000040, URZ, UP0, !UPT ;  /* 0x4000004004057890 */ /* 0x000fe200087fe43f */
[C---:B------:R-:W-:Y:S01]  /*14bf0*/  IMAD R12, R2.reuse, 0x77, RZ ;  /* 0x00000077020c7824 */ /* 0x040fe200078e02ff */
[----:B------:R-:W-:Y:S01]  /*14c00*/  USHF.R.S32.HI UR11, URZ, 0x1f, UR9 ;  /* 0x0000001f3f0b7899 */ /* 0x000fe20008011409 */
[----:B------:R-:W-:Y:S01]  /*14c10*/  IMAD R13, R2, 0x76, RZ ;  /* 0x00000076020d7824 */ /* 0x000fe200078e02ff */
[----:B------:R-:W-:Y:S01]  /*14c20*/  UMOV UR4, UR10 ;  /* 0x0000000a00047c82 */ /* 0x000fe20008000000 */
[----:B---3--:R-:W-:Y:S01]  /*14c30*/  VIADD R210, R210, 0x7f ;  /* 0x0000007fd2d27836 */ /* 0x008fe20000000000 */
[----:B------:R-:W-:Y:S01]  /*14c40*/  UIADD3.64 UR26, UR6, 0x2, URZ ;  /* 0x00000002061a7897 */ /* 0x000fe2000fffe03f */
[C---:B------:R-:W-:Y:S01]  /*14c50*/  IMAD R14, R2.reuse, 0x75, RZ ;  /* 0x00000075020e7824 */ /* 0x040fe200078e02ff */
[----:B------:R-:W-:Y:S01]  /*14c60*/  UIADD3.64 UR22, UR6, 0x4, URZ ;  /* 0x0000000406167897 */ /* 0x000fe2000fffe03f */
[C---:B------:R-:W-:Y:S01]  /*14c70*/  IMAD R15, R2.reuse, 0x74, RZ ;  /* 0x00000074020f7824 */ /* 0x040fe200078e02ff */
[----:B------:R-:W-:Y:S01]  /*14c80*/  SHF.R.S32.HI R202, RZ, 0x1f, R210 ;  /* 0x0000001fffca7819 */ /* 0x000fe200000114d2 */
[C---:B------:R-:W-:Y:S01]  /*14c90*/  IMAD R18, R2.reuse, 0x73, RZ ;  /* 0x0000007302127824 */ /* 0x040fe200078e02ff */
[----:B------:R-:W-:Y:S01]  /*14ca0*/  UIADD3.64 UR24, UR4, 0x2, URZ ;  /* 0x0000000204187897 */ /* 0x000fe2000fffe03f */
[----:B------:R-:W-:Y:S01]  /*14cb0*/  IMAD R19, R2, 0x72, RZ ;  /* 0x0000007202137824 */ /* 0x000fe200078e02ff */
[----:B------:R-:W-:Y:S01]  /*14cc0*/  LEA.HI R210, R202, R210, RZ, 0x7 ;  /* 0x000000d2cad27211 */ /* 0x000fe200078f38ff */
[C---:B------:R-:W-:Y:S01]  /*14cd0*/  IMAD R20, R2.reuse, 0x71, RZ ;  /* 0x0000007102147824 */ /* 0x040fe200078e02ff */
[----:B------:R-:W-:Y:S01]  /*14ce0*/  UIADD3.64 UR20, UR4, 0x4, URZ ;  /* 0x0000000404147897 */ /* 0x000fe2000fffe03f */
[C---:B------:R-:W-:Y:S01]  /*14cf0*/  IMAD R21, R2.reuse, 0x70, RZ ;  /* 0x0000007002157824 */ /* 0x040fe200078e02ff */
[----:B------:R-:W-:Y:S01]  /*14d00*/  SHF.R.S32.HI R210, RZ, 0x7, R210 ;  /* 0x00000007ffd27819 */ /* 0x000fe200000114d2 */
[----:B------:R-:W-:Y:S01]  /*14d10*/  IMAD R22, R2, 0x6f, RZ ;  /* 0x0000006f02167824 */ /* 0x000fe200078e02ff */
[-C--:B------:R-:W-:Y:S01]  /*14d20*/  IADD3 R210, P3, R4, R17.reuse, RZ ;  /* 0x0000001104d27210 */ /* 0x080fe20007f7e0ff */
[C---:B------:R-:W-:Y:S01]  /*14d30*/  IMAD R23, R2.reuse, 0x6e, RZ ;  /* 0x0000006e02177824 */ /* 0x040fe200078e02ff */
[----:B------:R-:W-:Y:S01]  /*14d40*/  UIADD3.64 UR28, UR4, 0x1fe, URZ ;  /* 0x000001fe041c7897 */ /* 0x000fe2000fffe03f */
[C---:B------:R-:W-:Y:S01]  /*14d50*/  IMAD R100, R2.reuse, 0x6d, RZ ;  /* 0x0000006d02647824 */ /* 0x040fe200078e02ff */
[----:B------:R-:W-:Y:S01]  /*14d60*/  UIADD3.64 UR32, UR4, 0x200, URZ ;  /* 0x0000020004207897 */ /* 0x000fe2000fffe03f */
[----:B------:R0:W-:Y:S01]  /*14d70*/  STL [R1+0x5f0], R210 ;  /* 0x0005f0d201007387 */ /* 0x0001e20000100800 */
[C---:B------:R-:W-:Y:S01]  /*14d80*/  IMAD R101, R2.reuse, 0x6c, RZ ;  /* 0x0000006c02657824 */ /* 0x040fe200078e02ff */
[----:B------:R-:W-:Y:S01]  /*14d90*/  UIADD3.64 UR36, UR4, 0x202, URZ ;  /* 0x0000020204247897 */ /* 0x000fe2000fffe03f */
[C---:B------:R-:W-:Y:S01]  /*14da0*/  IMAD R102, R2.reuse, 0x6b, RZ ;  /* 0x0000006b02667824 */ /* 0x040fe200078e02ff */
[----:B------:R2:W-:Y:S01]  /*14db0*/  STL [R1+0x5f8], R209 ;  /* 0x0005f8d101007387 */ /* 0x0005e20000100800 */
[C---:B------:R-:W-:Y:S01]  /*14dc0*/  IMAD R103, R2.reuse, 0x6a, RZ ;  /* 0x0000006a02677824 */ /* 0x040fe200078e02ff */
[----:B------:R-:W-:Y:S01]  /*14dd0*/  UIADD3.64 UR40, UR4, 0x204, URZ ;  /* 0x0000020404287897 */ /* 0x000fe2000fffe03f */
[C---:B------:R-:W-:Y:S01]  /*14de0*/  IMAD R104, R2.reuse, 0x69, RZ ;  /* 0x0000006902687824 */ /* 0x040fe200078e02ff */
[----:B------:R-:W-:Y:S01]  /*14df0*/  UMOV UR15, 0x40000040 ;  /* 0x40000040000f7882 */ /* 0x000fe20000000000 */
[----:B------:R-:W-:Y:S01]  /*14e00*/  IMAD R105, R2, 0x68, RZ ;  /* 0x0000006802697824 */ /* 0x000fe200078e02ff */
[----:B0-----:R-:W-:Y:S01]  /*14e10*/  IADD3 R210, P5, R6, R17, RZ ;  /* 0x0000001106d27210 */ /* 0x001fe20007fbe0ff */
[----:B------:R-:W-:-:S02]  /*14e20*/  IMAD R106, R2, 0x67, RZ ;  /* 0x00000067026a7824 */ /* 0x000fc400078e02ff */
[----:B------:R-:W-:Y:S01]  /*14e30*/  IMAD R107, R2, 0x66, RZ ;  /* 0x00000066026b7824 */ /* 0x000fe200078e02ff */
[-C--:B--2---:R-:W-:Y:S01]  /*14e40*/  IADD3 R209, P0, R8, R17.reuse, RZ ;  /* 0x0000001108d17210 */ /* 0x084fe20007f1e0ff */
[----:B------:R0:W-:Y:S01]  /*14e50*/  STL [R1+0x600], R210 ;  /* 0x000600d201007387 */ /* 0x0001e20000100800 */
[C---:B------:R-:W-:Y:S02]  /*14e60*/  IMAD R108, R2.reuse, 0x65, RZ ;  /* 0x00000065026c7824 */ /* 0x040fe400078e02ff */
[C---:B------:R-:W-:Y:S01]  /*14e70*/  IMAD R109, R2.reuse, 0x64, RZ ;  /* 0x00000064026d7824 */ /* 0x040fe200078e02ff */
[----:B------:R2:W-:Y:S01]  /*14e80*/  STL [R1+0x608], R211 ;  /* 0x000608d301007387 */ /* 0x0005e20000100800 */
[C---:B------:R-:W-:Y:S02]  /*14e90*/  IMAD R110, R2.reuse, 0x63, RZ ;  /* 0x00000063026e7824 */ /* 0x040fe400078e02ff */
[C---:B------:R-:W-:Y:S01]  /*14ea0*/  IMAD R111, R2.reuse, 0x62, RZ ;  /* 0x00000062026f7824 */ /* 0x040fe200078e02ff */
[----:B------:R3:W-:Y:S01]  /*14eb0*/  STL [R1+0x610], R209 ;  /* 0x000610d101007387 */ /* 0x0007e20000100800 */
[C---:B------:R-:W-:Y:S01]  /*14ec0*/  IMAD R112, R2.reuse, 0x61, RZ ;  /* 0x0000006102707824 */ /* 0x040fe200078e02ff */
[----:B0-----:R-:W-:Y:S01]  /*14ed0*/  IADD3 R210, P1, R9, R17, RZ ;  /* 0x0000001109d27210 */ /* 0x001fe20007f3e0ff */
[----:B------:R-:W-:-:S02]  /*14ee0*/  IMAD R113, R2, 0x60, RZ ;  /* 0x0000006002717824 */ /* 0x000fc400078e02ff */
[----:B------:R-:W-:Y:S01]  /*14ef0*/  IMAD R114, R2, 0x5f, RZ ;  /* 0x0000005f02727824 */ /* 0x000fe200078e02ff */
[-C--:B--2---:R-:W-:Y:S01]  /*14f00*/  IADD3 R211, P2, R10, R17.reuse, RZ ;  /* 0x000000110ad37210 */ /* 0x084fe20007f5e0ff */
[----:B------:R0:W-:Y:S01]  /*14f10*/  STL [R1+0x618], R210 ;  /* 0x000618d201007387 */ /* 0x0001e20000100800 */
[----:B------:R-:W-:Y:S01]  /*14f20*/  IMAD R115, R2, 0x5e, RZ ;  /* 0x0000005e02737824 */ /* 0x000fe200078e02ff */
[-C--:B---3--:R-:W-:Y:S02]  /*14f30*/  LEA.HI.X.SX32 R209, R4, R16.reuse, 0x1, P3 ;  /* 0x0000001004d17211 */ /* 0x088fe400018f0eff */
[----:B------:R-:W-:Y:S01]  /*14f40*/  STL [R1+0x620], R211 ;  /* 0x000620d301007387 */ /* 0x000fe20000100800 */
[-C--:B------:R-:W-:Y:S01]  /*14f50*/  LEA.HI.X.SX32 R4, R5, R16.reuse, 0x1, P4 ;  /* 0x0000001005047211 */ /* 0x080fe200020f0eff */
[----:B------:R-:W-:Y:S01]  /*14f60*/  IMAD R116, R2, 0x5d, RZ ;  /* 0x0000005d02747824 */ /* 0x000fe200078e02ff */
[-C--:B------:R-:W-:Y:S01]  /*14f70*/  LEA.HI.X.SX32 R5, R6, R16.reuse, 0x1, P5 ;  /* 0x0000001006057211 */ /* 0x080fe200028f0eff */
[----:B------:R2:W-:Y:S01]  /*14f80*/  STL [R1+0x5ec], R209 ;  /* 0x0005ecd101007387 */ /* 0x0005e20000100800 */
[----:B------:R-:W-:Y:S01]  /*14f90*/  LEA.HI.X.SX32 R6, R7, R16, 0x1, P6 ;  /* 0x0000001007067211 */ /* 0x000fe200030f0eff */
[C---:B------:R-:W-:Y:S01]  /*14fa0*/  IMAD R117, R2.reuse, 0x5c, RZ ;  /* 0x0000005c02757824 */ /* 0x040fe200078e02ff */
[----:B0-----:R-:W-:Y:S01]  /*14fb0*/  IADD3 R210, P3, R11, R17, RZ ;  /* 0x000000110bd27210 */ /* 0x001fe20007f7e0ff */
[----:B------:R-:W-:-:S02]  /*14fc0*/  IMAD R118, R2, 0x5b, RZ ;  /* 0x0000005b02767824 */ /* 0x000fc400078e02ff */
[C---:B------:R-:W-:Y:S02]  /*14fd0*/  IMAD R119, R2.reuse, 0x5a, RZ ;  /* 0x0000005a02777824 */ /* 0x040fe400078e02ff */
[----:B------:R-:W-:Y:S01]  /*14fe0*/  STL [R1+0x628], R210 ;  /* 0x000628d201007387 */ /* 0x000fe20000100800 */
[----:B------:R-:W-:Y:S01]  /*14ff0*/  IMAD R120, R2, 0x59, RZ ;  /* 0x0000005902787824 */ /* 0x000fe200078e02ff */
[----:B--2---:R-:W-:Y:S01]  /*15000*/  IADD3 R209, P4, R12, R17, RZ ;  /* 0x000000110cd17210 */ /* 0x004fe20007f9e0ff */
[C---:B------:R-:W-:Y:S01]  /*15010*/  IMAD R121, R2.reuse, 0x58, RZ ;  /* 0x0000005802797824 */ /* 0x040fe200078e02ff */
[----:B------:R0:W-:Y:S01]  /*15020*/  STL [R1+0x5f4], R4 ;  /* 0x0005f40401007387 */ /* 0x0001e20000100800 */
[C---:B------:R-:W-:Y:S02]  /*15030*/  IMAD R122, R2.reuse, 0x57, RZ ;  /* 0x00000057027a7824 */ /* 0x040fe400078e02ff */
[C---:B------:R-:W-:Y:S01]  /*15040*/  IMAD R123, R2.reuse, 0x56, RZ ;  /* 0x00000056027b7824 */ /* 0x040fe200078e02ff */
[----:B------:R-:W-:Y:S01]  /*15050*/  STL [R1+0x630], R209 ;  /* 0x000630d101007387 */ /* 0x000fe20000100800 */
[----:B------:R-:W-:-:S02]  /*15060*/  IMAD R124, R2, 0x55, RZ ;  /* 0x00000055027c7824 */ /* 0x000fc400078e02ff */
[C---:B------:R-:W-:Y:S01]  /*15070*/  IMAD R125, R2.reuse, 0x54, RZ ;  /* 0x00000054027d7824 */ /* 0x040fe200078e02ff */
[----:B------:R2:W-:Y:S01]  /*15080*/  STL [R1+0x5fc], R5 ;  /* 0x0005fc0501007387 */ /* 0x0005e20000100800 */
[C---:B------:R-:W-:Y:S01]  /*15090*/  IMAD R126, R2.reuse, 0x53, RZ ;  /* 0x00000053027e7824 */ /* 0x040fe200078e02ff */
[-C--:B0-----:R-:W-:Y:S01]  /*150a0*/  IADD3 R4, P5, R13, R17.reuse, RZ ;  /* 0x000000110d047210 */ /* 0x081fe20007fbe0ff */
[C---:B------:R-:W-:Y:S02]  /*150b0*/  IMAD R127, R2.reuse, 0x52, RZ ;  /* 0x00000052027f7824 */ /* 0x040fe400078e02ff */
[C---:B------:R-:W-:Y:S02]  /*150c0*/  IMAD R128, R2.reuse, 0x51, RZ ;  /* 0x0000005102807824 */ /* 0x040fe400078e02ff */
[----:B------:R0:W-:Y:S01]  /*150d0*/  STL [R1+0x638], R4 ;  /* 0x0006380401007387 */ /* 0x0001e20000100800 */
[----:B------:R-:W-:Y:S01]  /*150e0*/  IMAD R129, R2, 0x50, RZ ;  /* 0x0000005002817824 */ /* 0x000fe200078e02ff */
[----:B--2---:R-:W-:-:S02]  /*150f0*/  IADD3 R5, P6, R14, R17, RZ ;  /* 0x000000110e057210 */ /* 0x004fc40007fde0ff */
[----:B------:R2:W-:Y:S01]  /*15100*/  STL [R1+0x604], R6 ;  /* 0x0006040601007387 */ /* 0x0005e20000100800 */
[C---:B------:R-:W-:Y:S02]  /*15110*/  IMAD R130, R2.reuse, 0x4f, RZ ;  /* 0x0000004f02827824 */ /* 0x040fe400078e02ff */
[C---:B------:R-:W-:Y:S01]  /*15120*/  IMAD R131, R2.reuse, 0x4e, RZ ;  /* 0x0000004e02837824 */ /* 0x040fe200078e02ff */
[----:B------:R3:W-:Y:S01]  /*15130*/  STL [R1+0x640], R5 ;  /* 0x0006400501007387 */ /* 0x0007e20000100800 */
[----:B------:R-:W-:Y:S01]  /*15140*/  IMAD R132, R2, 0x4d, RZ ;  /* 0x0000004d02847824 */ /* 0x000fe200078e02ff */
[-C--:B0-----:R-:W-:Y:S01]  /*15150*/  LEA.HI.X.SX32 R4, R8, R16.reuse, 0x1, P0 ;  /* 0x0000001008047211 */ /* 0x081fe200000f0eff */
[C---:B------:R-:W-:Y:S02]  /*15160*/  IMAD R133, R2.reuse, 0x4c, RZ ;  /* 0x0000004c02857824 */ /* 0x040fe400078e02ff */
[C---:B------:R-:W-:Y:S01]  /*15170*/  IMAD R134, R2.reuse, 0x4b, RZ ;  /* 0x0000004b02867824 */ /* 0x040fe200078e02ff */
[----:B--2---:R-:W-:Y:S01]  /*15180*/  IADD3 R6, P0, R15, R17, RZ ;  /* 0x000000110f067210 */ /* 0x004fe20007f1e0ff */
[----:B------:R0:W-:Y:S01]  /*15190*/  STL [R1+0x60c], R4 ;  /* 0x00060c0401007387 */ /* 0x0001e20000100800 */
[----:B------:R-:W-:Y:S01]  /*151a0*/  IMAD R135, R2, 0x4a, RZ ;  /* 0x0000004a02877824 */ /* 0x000fe200078e02ff */
[----:B---3--:R-:W-:-:S02]  /*151b0*/  LEA.HI.X.SX32 R5, R9, R16, 0x1, P1 ;  /* 0x0000001009057211 */ /* 0x008fc400008f0eff */
[----:B------:R2:W-:Y:S01]  /*151c0*/  STL [R1+0x648], R6 ;  /* 0x0006480601007387 */ /* 0x0005e20000100800 */
[C---:B------:R-:W-:Y:S02]  /*151d0*/  IMAD R136, R2.reuse, 0x49, RZ ;  /* 0x0000004902887824 */ /* 0x040fe400078e02ff */
[C---:B------:R-:W-:Y:S01]  /*151e0*/  IMAD R137, R2.reuse, 0x48, RZ ;  /* 0x0000004802897824 */ /* 0x040fe200078e02ff */
[----:B------:R3:W-:Y:S01]  /*151f0*/  STL [R1+0x614], R5 ;  /* 0x0006140501007387 */ /* 0x0007e20000100800 */
[----:B------:R-:W-:Y:S01]  /*15200*/  IMAD R138, R2, 0x47, RZ ;  /* 0x00000047028a7824 */ /* 0x000fe200078e02ff */
[-C--:B0-----:R-:W-:Y:S01]  /*15210*/  IADD3 R4, P1, R18, R17.reuse, RZ ;  /* 0x0000001112047210 */ /* 0x081fe20007f3e0ff */
[C---:B------:R-:W-:Y:S02]  /*15220*/  IMAD R139, R2.reuse, 0x46, RZ ;  /* 0x00000046028b7824 */ /* 0x040fe400078e02ff */
[----:B------:R-:W-:Y:S01]  /*15230*/  IMAD R140, R2, 0x45, RZ ;  /* 0x00000045028c7824 */ /* 0x000fe200078e02ff */
[----:B--2---:R-:W-:Y:S01]  /*15240*/  LEA.HI.X.SX32 R6, R10, R16, 0x1, P2 ;  /* 0x000000100a067211 */ /* 0x004fe200010f0eff */
[----:B------:R0:W-:Y:S01]  /*15250*/  STL [R1+0x650], R4 ;  /* 0x0006500401007387 */ /* 0x0001e20000100800 */
[----:B------:R-:W-:Y:S01]  /*15260*/  IMAD R141, R2, 0x44, RZ ;  /* 0x00000044028d7824 */ /* 0x000fe200078e02ff */
[----:B---3--:R-:W-:-:S02]  /*15270*/  IADD3 R5, P2, R19, R17, RZ ;  /* 0x0000001113057210 */ /* 0x008fc40007f5e0ff */
[----:B------:R2:W-:Y:S01]  /*15280*/  STL [R1+0x61c], R6 ;  /* 0x00061c0601007387 */ /* 0x0005e20000100800 */
[C---:B------:R-:W-:Y:S02]  /*15290*/  IMAD R142, R2.reuse, 0x43, RZ ;  /* 0x00000043028e7824 */ /* 0x040fe400078e02ff */
[C---:B------:R-:W-:Y:S01]  /*152a0*/  IMAD R143, R2.reuse, 0x42, RZ ;  /* 0x00000042028f7824 */ /* 0x040fe200078e02ff */
[----:B------:R3:W-:Y:S01]  /*152b0*/  STL [R1+0x658], R5 ;  /* 0x0006580501007387 */ /* 0x0007e20000100800 */
[C---:B------:R-:W-:Y:S01]  /*152c0*/  IMAD R144, R2.reuse, 0x41, RZ ;  /* 0x0000004102907824 */ /* 0x040fe200078e02ff */
[-C--:B0-----:R-:W-:Y:S01]  /*152d0*/  LEA.HI.X.SX32 R4, R11, R16.reuse, 0x1, P3 ;  /* 0x000000100b047211 */ /* 0x081fe200018f0eff */
[C---:B------:R-:W-:Y:S02]  /*152e0*/  IMAD.SHL.U32 R145, R2.reuse, 0x40, RZ ;  /* 0x0000004002917824 */ /* 0x040fe400078e00ff */
[----:B------:R-:W-:Y:S01]  /*152f0*/  IMAD R146, R2, 0x3f, RZ ;  /* 0x0000003f02927824 */ /* 0x000fe200078e02ff */
        /* <DEDUP_REMOVED lines=8> */
[C---:B------:R-:W-:Y:S01]  /*15380*/  IMAD R150, R2.reuse, 0x3b, RZ ;  /* 0x0000003b02967824 */ /* 0x040fe200078e02ff */
[-C--:B0-----:R-:W-:Y:S01]  /*15390*/  IADD3 R4, P4, R21, R17.reuse, RZ ;  /* 0x0000001115047210 */ /* 0x081fe20007f9e0ff */
[C---:B------:R-:W-:Y:S02]  /*153a0*/  IMAD R151, R2.reuse, 0x3a, RZ ;  /* 0x0000003a02977824 */ /* 0x040fe400078e02ff */
[C---:B------:R-:W-:Y:S01]  /*153b0*/  IMAD R152, R2.reuse, 0x39, RZ ;  /* 0x0000003902987824 */ /* 0x040fe200078e02ff */
        /* <DEDUP_REMOVED lines=34> */
[C---:B------:R-:W-:Y:S02]  /*155e0*/  IMAD R169, R2.reuse, 0x28, RZ ;  /* 0x0000002802a97824 */ /* 0x040fe400078e02ff */
        /* <DEDUP_REMOVED lines=15> */
[----:B------:R-:W-:Y:S01]  /*156e0*/  IMAD.SHL.U32 R177, R2, 0x20, RZ ;  /* 0x0000002002b17824 */ /* 0x000fe200078e00ff */
        /* <DEDUP_REMOVED lines=31> */
[C---:B------:R-:W-:Y:S01]  /*158e0*/  IMAD.SHL.U32 R193, R2.reuse, 0x10, RZ ;  /* 0x0000001002c17824 */ /* 0x040fe200078e00ff */
[----:B------:R-:W-:Y:S01]  /*158f0*/  CS2R R100, SRZ ;  /* 0x0000000000647805 */ /* 0x000fe2000001ff00 */
        /* <DEDUP_REMOVED lines=10> */
[----:B0-----:R-:W-:Y:S01]  /*159a0*/  IADD3 R4, P2, R109, R17, RZ ;  /* 0x000000116d047210 */ /* 0x001fe20007f5e0ff */
[C---:B------:R-:W-:Y:S02]  /*159b0*/  IMAD R199, R2.reuse, 0xa, RZ ;  /* 0x0000000a02c77824 */ /* 0x040fe400078e02ff */
[C---:B------:R-:W-:Y:S01]  /*159c0*/  IMAD R200, R2.reuse, 0x9, RZ ;  /* 0x0000000902c87824 */ /* 0x040fe200078e02ff */
[----:B--2---:R-:W-:Y:S01]  /*159d0*/  LEA.HI.X.SX32 R6, R103, R16, 0x1, P3 ;  /* 0x0000001067067211 */ /* 0x004fe200018f0eff */
[----:B------:R0:W-:Y:S01]  /*159e0*/  STL [R1+0x6c8], R4 ;  /* 0x0006c80401007387 */ /* 0x0001e20000100800 */
[----:B------:R-:W-:Y:S01]  /*159f0*/  IMAD.SHL.U32 R201, R2, 0x8, RZ ;  /* 0x0000000802c97824 */ /* 0x000fe200078e00ff */
[----:B------:R-:W-:-:S02]  /*15a00*/  CS2R R102, SRZ ;  /* 0x0000000000667805 */ /* 0x000fc4000001ff00 */
[-C--:B---3--:R-:W-:Y:S01]  /*15a10*/  IADD3 R5, P3, R110, R17.reuse, RZ ;  /* 0x000000116e057210 */ /* 0x088fe20007f7e0ff */
[----:B------:R2:W-:Y:S01]  /*15a20*/  STL [R1+0x694], R6 ;  /* 0x0006940601007387 */ /* 0x0005e20000100800 */
[C---:B------:R-:W-:Y:S02]  /*15a30*/  IMAD R203, R2.reuse, 0x7, RZ ;  /* 0x0000000702cb7824 */ /* 0x040fe400078e02ff */
[C---:B------:R-:W-:Y:S01]  /*15a40*/  IMAD R204, R2.reuse, 0x6, RZ ;  /* 0x0000000602cc7824 */ /* 0x040fe200078e02ff */
[----:B------:R3:W-:Y:S01]  /*15a50*/  STL [R1+0x6d0], R5 ;  /* 0x0006d00501007387 */ /* 0x0007e20000100800 */
[----:B------:R-:W-:Y:S01]  /*15a60*/  IMAD R205, R2, 0x5, RZ ;  /* 0x0000000502cd7824 */ /* 0x000fe200078e02ff */
[-C--:B0-----:R-:W-:Y:S01]  /*15a70*/  LEA.HI.X.SX32 R4, R104, R16.reuse, 0x1, P4 ;  /* 0x0000001068047211 */ /* 0x081fe200020f0eff */
[C---:B------:R-:W-:Y:S02]  /*15a80*/  IMAD.SHL.U32 R206, R2.reuse, 0x4, RZ ;  /* 0x0000000402ce7824 */ /* 0x040fe400078e00ff */
[C---:B------:R-:W-:Y:S01]  /*15a90*/  IMAD R207, R2.reuse, 0x3, RZ ;  /* 0x0000000302cf7824 */ /* 0x040fe200078e02ff */
[----:B--2---:R-:W-:Y:S01]  /*15aa0*/  IADD3 R6, P4, R111, R17, RZ ;  /* 0x000000116f067210 */ /* 0x004fe20007f9e0ff */
[----:B------:R0:W-:Y:S01]  /*15ab0*/  STL [R1+0x69c], R4 ;  /* 0x00069c0401007387 */ /* 0x0001e20000100800 */
[----:B------:R-:W-:Y:S01]  /*15ac0*/  IMAD.SHL.U32 R208, R2, 0x2, RZ ;  /* 0x0000000202d07824 */ /* 0x000fe200078e00ff */
[----:B---3--:R-:W-:-:S02]  /*15ad0*/  LEA.HI.X.SX32 R5, R105, R16, 0x1, P5 ;  /* 0x0000001069057211 */ /* 0x008fc400028f0eff */
[----:B------:R2:W-:Y:S01]  /*15ae0*/  STL [R1+0x6d8], R6 ;  /* 0x0006d80601007387 */ /* 0x0005e20000100800 */
[----:B------:R-:W-:Y:S01]  /*15af0*/  IMAD.SHL.U32 R202, R2, 0x80, RZ ;  /* 0x0000008002ca7824 */ /* 0x000fe200078e00ff */
[----:B------:R-:W-:Y:S02]  /*15b00*/  CS2R R104, SRZ ;  /* 0x0000000000687805 */ /* 0x000fe4000001ff00 */
[----:B------:R3:W-:Y:S01]  /*15b10*/  STL [R1+0x6a4], R5 ;  /* 0x0006a40501007387 */ /* 0x0007e20000100800 */
[-C--:B0-----:R-:W-:Y:S02]  /*15b20*/  IADD3 R4, P5, R112, R17.reuse, RZ ;  /* 0x0000001170047210 */ /* 0x081fe40007fbe0ff */
[----:B------:R-:W-:Y:S02]  /*15b30*/  SHF.R.S32.HI R10, RZ, 0x1f, R202 ;  /* 0x0000001fff0a7819 */ /* 0x000fe400000114ca */
[----:B--2---:R-:W-:Y:S01]  /*15b40*/  LEA.HI.X.SX32 R6, R106, R16, 0x1, P6 ;  /* 0x000000106a067211 */ /* 0x004fe200030f0eff */
[----:B------:R0:W-:Y:S01]  /*15b50*/  STL [R1+0x6e0], R4 ;  /* 0x0006e00401007387 */ /* 0x0001e20000100800 */
[----:B---3--:R-:W-:-:S03]  /*15b60*/  IADD3 R5, P6, R113, R17, RZ ;  /* 0x0000001171057210 */ /* 0x008fc60007fde0ff */
[----:B------:R2:W-:Y:S04]  /*15b70*/  STL [R1+0x6ac], R6 ;  /* 0x0006ac0601007387 */ /* 0x0005e80000100800 */
[----:B------:R3:W-:Y:S01]  /*15b80*/  STL [R1+0x6e8], R5 ;  /* 0x0006e80501007387 */ /* 0x0007e20000100800 */
[-C--:B0-----:R-:W-:Y:S02]  /*15b90*/  LEA.HI.X.SX32 R4, R107, R16.reuse, 0x1, P0 ;  /* 0x000000106b047211 */ /* 0x081fe400000f0eff */
[----:B------:R-:W-:Y:S02]  /*15ba0*/  CS2R R106, SRZ ;  /* 0x00000000006a7805 */ /* 0x000fe4000001ff00 */
[----:B--2---:R-:W-:Y:S01]  /*15bb0*/  IADD3 R6, P0, R114, R17, RZ ;  /* 0x0000001172067210 */ /* 0x004fe20007f1e0ff */
[----:B------:R0:W-:Y:S01]  /*15bc0*/  STL [R1+0x6b4], R4 ;  /* 0x0006b40401007387 */ /* 0x0001e20000100800 */
[----:B---3--:R-:W-:-:S03]  /*15bd0*/  LEA.HI.X.SX32 R5, R108, R16, 0x1, P1 ;  /* 0x000000106c057211 */ /* 0x008fc600008f0eff */
[----:B------:R2:W-:Y:S04]  /*15be0*/  STL [R1+0x6f0], R6 ;  /* 0x0006f00601007387 */ /* 0x0005e80000100800 */
[----:B------:R3:W-:Y:S01]  /*15bf0*/  STL [R1+0x6bc], R5 ;  /* 0x0006bc0501007387 */ /* 0x0007e20000100800 */
[----:B0-----:R-:W-:Y:S02]  /*15c00*/  IADD3 R4, P1, R115, R17, RZ ;  /* 0x0000001173047210 */ /* 0x001fe40007f3e0ff */
[----:B--2---:R-:W-:-:S03]  /*15c10*/  LEA.HI.X.SX32 R6, R109, R16, 0x1, P2 ;  /* 0x000000106d067211 */ /* 0x004fc600010f0eff */
[----:B------:R0:W-:Y:S01]  /*15c20*/  STL [R1+0x6f8], R4 ;  /* 0x0006f80401007387 */ /* 0x0001e20000100800 */
[----:B------:R-:W-:Y:S02]  /*15c30*/  CS2R R108, SRZ ;  /* 0x00000000006c7805 */ /* 0x000fe4000001ff00 */
[-C--:B---3--:R-:W-:Y:S01]  /*15c40*/  IADD3 R5, P2, R116, R17.reuse, RZ ;  /* 0x0000001174057210 */ /* 0x088fe20007f5e0ff */
[----:B------:R2:W-:Y:S04]  /*15c50*/  STL [R1+0x6c4], R6 ;  /* 0x0006c40601007387 */ /* 0x0005e80000100800 */
[----:B------:R3:W-:Y:S01]  /*15c60*/  STL [R1+0x700], R5 ;  /* 0x0007000501007387 */ /* 0x0007e20000100800 */
[----:B0-----:R-:W-:Y:S02]  /*15c70*/  LEA.HI.X.SX32 R4, R110, R16, 0x1, P3 ;  /* 0x000000106e047211 */ /* 0x001fe400018f0eff */
[----:B--2---:R-:W-:-:S03]  /*15c80*/  IADD3 R6, P3, R117, R17, RZ ;  /* 0x0000001175067210 */ /* 0x004fc60007f7e0ff */
[----:B------:R0:W-:Y:S01]  /*15c90*/  STL [R1+0x6cc], R4 ;  /* 0x0006cc0401007387 */ /* 0x0001e20000100800 */
[----:B---3--:R-:W-:-:S03]  /*15ca0*/  LEA.HI.X.SX32 R5, R111, R16, 0x1, P4 ;  /* 0x000000106f057211 */ /* 0x008fc600020f0eff */
[----:B------:R2:W-:Y:S01]  /*15cb0*/  STL [R1+0x708], R6 ;  /* 0x0007080601007387 */ /* 0x0005e20000100800 */
[----:B------:R-:W-:-:S03]  /*15cc0*/  CS2R R110, SRZ ;  /* 0x00000000006e7805 */ /* 0x000fc6000001ff00 */
[----:B------:R3:W-:Y:S01]  /*15cd0*/  STL [R1+0x6d4], R5 ;  /* 0x0006d40501007387 */ /* 0x0007e20000100800 */
[----:B0-----:R-:W-:Y:S02]  /*15ce0*/  IADD3 R4, P4, R118, R17, RZ ;  /* 0x0000001176047210 */ /* 0x001fe40007f9e0ff */
[----:B--2---:R-:W-:-:S03]  /*15cf0*/  LEA.HI.X.SX32 R6, R112, R16, 0x1, P5 ;  /* 0x0000001070067211 */ /* 0x004fc600028f0eff */
        /* <DEDUP_REMOVED lines=184> */
[----:B------:R2:W-:Y:S04]  /*16880*/  STL [R1+0x858], R6 ;  /* 0x0008580601007387 */ /* 0x0005e80000100800 */
[----:B------:R3:W-:Y:S01]  /*16890*/  STL [R1+0x824], R5 ;  /* 0x0008240501007387 */ /* 0x0007e20000100800 */
[----:B0-----:R-:W-:Y:S02]  /*168a0*/  IADD3 R4, P4, R160, R17, RZ ;  /* 0x00000011a0047210 */ /* 0x001fe40007f9e0ff */
[----:B--2---:R-:W-:-:S03]  /*168b0*/  LEA.HI.X.SX32 R6, R154, R16, 0x1, P5 ;  /* 0x000000109a067211 */ /* 0x004fc600028f0eff */
[----:B------:R0:W-:Y:S01]  /*168c0*/  STL [R1+0x860], R4 ;  /* 0x0008600401007387 */ /* 0x0001e20000100800 */
[----:B---3--:R-:W-:-:S03]  /*168d0*/  IADD3 R5, P5, R161, R17, RZ ;  /* 0x00000011a1057210 */ /* 0x008fc60007fbe0ff */
        /* <DEDUP_REMOVED lines=191> */
[-C--:B------:R-:W-:Y:S02]  /*174d0*/  LEA.HI.X.SX32 R2, R2, R16.reuse, 0x1, P3 ;  /* 0x0000001002027211 */ /* 0x080fe400018f0eff */
[-C--:B---3--:R-:W-:Y:S01]  /*174e0*/  LEA.HI.X.SX32 R5, R204, R16.reuse, 0x1, P5 ;  /* 0x00000010cc057211 */ /* 0x088fe200028f0eff */
[----:B------:R2:W-:Y:S04]  /*174f0*/  STL [R1+0x9ac], R6 ;  /* 0x0009ac0601007387 */ /* 0x0005e80000100800 */
[----:B------:R3:W-:Y:S01]  /*17500*/  STL [R1+0x9b4], R5 ;  /* 0x0009b40501007387 */ /* 0x0007e20000100800 */
[-C--:B0-----:R-:W-:Y:S02]  /*17510*/  LEA.HI.X.SX32 R4, R205, R16.reuse, 0x1, P6 ;  /* 0x00000010cd047211 */ /* 0x081fe400030f0eff */
[----:B--2---:R-:W-:-:S03]  /*17520*/  LEA.HI.X.SX32 R6, R206, R16, 0x1, P0 ;  /* 0x00000010ce067211 */ /* 0x004fc600000f0eff */
[----:B------:R0:W-:Y:S01]  /*17530*/  STL [R1+0x9bc], R4 ;  /* 0x0009bc0401007387 */ /* 0x0001e20000100800 */
[----:B---3--:R-:W-:-:S03]  /*17540*/  LEA.HI.X.SX32 R5, R207, R16, 0x1, P1 ;  /* 0x00000010cf057211 */ /* 0x008fc600008f0eff */
[----:B------:R-:W-:Y:S04]  /*17550*/  STL [R1+0x9c4], R6 ;  /* 0x0009c40601007387 */ /* 0x000fe80000100800 */
[----:B------:R2:W-:Y:S01]  /*17560*/  STL [R1+0x9cc], R5 ;  /* 0x0009cc0501007387 */ /* 0x0005e20000100800 */
[----:B0-----:R-:W-:-:S05]  /*17570*/  LEA.HI.X.SX32 R4, R208, R16, 0x1, P2 ;  /* 0x00000010d0047211 */ /* 0x001fca00010f0eff */
[----:B------:R0:W-:Y:S01]  /*17580*/  STL [R1+0x9d4], R4 ;  /* 0x0009d40401007387 */ /* 0x0001e20000100800 */
[----:B--2---:R-:W-:-:S03]  /*17590*/  LOP3.LUT R5, R3, 0x20, RZ, 0x3c, !PT ;  /* 0x0000002003057812 */ /* 0x004fc600078e3cff */
[----:B------:R2:W-:Y:S01]  /*175a0*/  STL [R1+0x9dc], R2 ;  /* 0x0009dc0201007387 */ /* 0x0005e20000100800 */
[C---:B0-----:R-:W-:Y:S02]  /*175b0*/  LOP3.LUT R4, R3.reuse, 0x30, RZ, 0x3c, !PT ;  /* 0x0000003003047812 */ /* 0x041fe400078e3cff */
[----:B--2---:R-:W-:-:S05]  /*175c0*/  LOP3.LUT R2, R3, 0x10, RZ, 0x3c, !PT ;  /* 0x0000001003027812 */ /* 0x004fca00078e3cff */
[----:B------:R0:W-:Y:S04]  /*175d0*/  STL [R1+0xe20], R2 ;  /* 0x000e200201007387 */ /* 0x0001e80000100800 */
[----:B------:R2:W-:Y:S04]  /*175e0*/  STL [R1+0xe1c], R5 ;  /* 0x000e1c0501007387 */ /* 0x0005e80000100800 */
[----:B------:R3:W-:Y:S01]  /*175f0*/  STL [R1+0xe18], R4 ;  /* 0x000e180401007387 */ /* 0x0007e20000100800 */
[C---:B0-----:R-:W-:Y:S02]  /*17600*/  LOP3.LUT R2, R3.reuse, 0x40, RZ, 0x3c, !PT ;  /* 0x0000004003027812 */ /* 0x041fe400078e3cff */
[----:B--2---:R-:W-:-:S03]  /*17610*/  LOP3.LUT R5, R3, 0x50, RZ, 0x3c, !PT ;  /* 0x0000005003057812 */ /* 0x004fc600078e3cff */
[----:B------:R0:W-:Y:S01]  /*17620*/  STL [R1+0xe14], R2 ;  /* 0x000e140201007387 */ /* 0x0001e20000100800 */
[----:B---3--:R-:W-:-:S03]  /*17630*/  LOP3.LUT R4, R3, 0x60, RZ, 0x3c, !PT ;  /* 0x0000006003047812 */ /* 0x008fc600078e3cff */
[----:B------:R1:W-:Y:S04]  /*17640*/  STL [R1+0xe10], R5 ;  /* 0x000e100501007387 */ /* 0x0003e80000100800 */
[----:B------:R1:W-:Y:S01]  /*17650*/  STL [R1+0xe0c], R4 ;  /* 0x000e0c0401007387 */ /* 0x0003e20000100800 */
[----:B0-----:R-:W-:-:S05]  /*17660*/  LOP3.LUT R2, R3, 0x70, RZ, 0x3c, !PT ;  /* 0x0000007003027812 */ /* 0x001fca00078e3cff */
[----:B------:R1:W-:Y:S02]  /*17670*/  STL [R1+0xe08], R2 ;  /* 0x000e080201007387 */ /* 0x0003e40000100800 */
.L_x_2:
[----:B------:R-:W2:Y:S01]  /*17680*/  LDL.LU R202, [R1+0x200] ;  /* 0x0002000001ca7983 */ /* 0x000ea20000300800 */
[----:B-1----:R-:W2:Y:S03]  /*17690*/  LDC R2, c[0x0][0x230] ;  /* 0x00008c00ff027b82 */ /* 0x002ea60000000800 */
[----:B------:R-:W3:Y:S04]  /*176a0*/  LDL.LU R10, [R1+0x9c0] ;  /* 0x0009c000010a7983 */ /* 0x000ee80000300800 */
[----:B0-----:R0:W-:Y:S04]  /*176b0*/  STL [R1+0xea4], R125 ;  /* 0x000ea47d01007387 */ /* 0x0011e80000100800 */
[----:B0-----:R-:W4:Y:S04]  /*176c0*/  LDL.LU R125, [R1+0x8d8] ;  /* 0x0008d800017d7983 */ /* 0x001f280000300800 */
[----:B------:R0:W-:Y:S04]  /*176d0*/  STL [R1+0xea0], R126 ;  /* 0x000ea07e01007387 */ /* 0x0001e80000100800 */
        /* <DEDUP_REMOVED lines=37> */
[----:B------:R0:W-:Y:S01]  /*17930*/  STL [R1+0xe54], R145 ;  /* 0x000e549101007387 */ /* 0x0001e20000100800 */
[----:B------:R-:W-:-:S03]  /*17940*/  PRMT R232, RZ, 0x7610, R232 ;  /* 0x00007610ffe87816 */ /* 0x000fc600000000e8 */
[----:B0-----:R-:W4:Y:S01]  /*17950*/  LDL.LU R145, [R1+0x888] ;  /* 0x0008880001917983 */ /* 0x001f220000300800 */
[----:B--2---:R-:W-:-:S03]  /*17960*/  IMAD R2, R202, -0x80, R2 ;  /* 0xffffff80ca027824 */ /* 0x004fc600078e0202 */
[----:B------:R0:W-:Y:S02]  /*17970*/  STL [R1+0xe50], R146 ;  /* 0x000e509201007387 */ /* 0x0001e40000100800 */
[----:B------:R-:W-:Y:S02]  /*17980*/  ISETP.GT.AND P0, PT, R2, RZ, PT ;  /* 0x000000ff0200720c */ /* 0x000fe40003f04270 */
[----:B0-----:R-:W2:Y:S04]  /*17990*/  LDL.LU R146, [R1+0x8ac] ;  /* 0x0008ac0001927983 */ /* 0x001ea80000300800 */
[----:B------:R0:W-:Y:S07]  /*179a0*/  STL [R1+0xe4c], R147 ;  /* 0x000e4c9301007387 */ /* 0x0001ee0000100800 */
[----:B------:R-:W-:-:S02]  /*179b0*/  @P0 IMAD.MOV.U32 R4, RZ, RZ, R17 ;  /* 0x000000ffff040224 */ /* 0x000fc400078e0011 */
[----:B------:R-:W-:-:S05]  /*179c0*/  @P0 IMAD.MOV.U32 R5, RZ, RZ, R16 ;  /* 0x000000ffff050224 */ /* 0x000fca00078e0010 */
[----:B------:R1:W2:Y:S04]  /*179d0*/  @P0 LDG.E.U8 R232, desc[UR16][R4.64] ;  /* 0x0000001004e80981 */ /* 0x0002a8000c1e1100 */
[----:B0-----:R-:W2:Y:S04]  /*179e0*/  LDL.LU R147, [R1+0x880] ;  /* 0x0008800001937983 */ /* 0x001ea80000300800 */
[----:B------:R0:W-:Y:S04]  /*179f0*/  STL [R1+0xe48], R148 ;  /* 0x000e489401007387 */ /* 0x0001e80000100800 */
[----:B0-----:R-:W2:Y:S04]  /*17a00*/  LDL.LU R148, [R1+0x8a4] ;  /* 0x0008a40001947983 */ /* 0x001ea80000300800 */
[----:B------:R0:W-:Y:S04]  /*17a10*/  STL [R1+0xe44], R149 ;  /* 0x000e449501007387 */ /* 0x0001e80000100800 */
[----:B0-----:R-:W3:Y:S04]  /*17a20*/  LDL R149, [R1+0x9d0] ;  /* 0x0009d00001957983 */ /* 0x001ee80000100800 */
[----:B------:R0:W-:Y:S04]  /*17a30*/  STL [R1+0xe40], R150 ;  /* 0x000e409601007387 */ /* 0x0001e80000100800 */
[----:B0-----:R-:W2:Y:S04]  /*17a40*/  LDL.LU R150, [R1+0x89c] ;  /* 0x00089c0001967983 */ /* 0x001ea80000300800 */
[----:B------:R0:W-:Y:S04]  /*17a50*/  STL [R1+0xe3c], R151 ;  /* 0x000e3c9701007387 */ /* 0x0001e80000100800 */
[----:B0-----:R-:W4:Y:S01]  /*17a60*/  LDL R151, [R1+0x9cc] ;  /* 0x0009cc0001977983 */ /* 0x001f220000100800 */
[----:B------:R-:W-:-:S02]  /*17a70*/  ISETP.GT.AND P2, PT, R2, 0x1, PT ;  /* 0x000000010200780c */ /* 0x000fc40003f44270 */
[----:B------:R-:W-:Y:S01]  /*17a80*/  PRMT R3, RZ, 0x7610, R3 ;  /* 0x00007610ff037816 */ /* 0x000fe20000000003 */
[----:B-----5:R-:W-:Y:S01]  /*17a90*/  STL [R1+0xe2c], R0 ;  /* 0x000e2c0001007387 */ /* 0x020fe20000100800 */
[C---:B------:R-:W-:Y:S02]  /*17aa0*/  ISETP.GT.AND P3, PT, R2.reuse, 0x2, PT ;  /* 0x000000020200780c */ /* 0x040fe40003f64270 */
[----:B------:R-:W-:Y:S01]  /*17ab0*/  ISETP.GT.AND P4, PT, R2, 0x3, PT ;  /* 0x000000030200780c */ /* 0x000fe20003f84270 */
[----:B------:R0:W-:Y:S04]  /*17ac0*/  STL [R1+0x10a8], R16 ;  /* 0x0010a81001007387 */ /* 0x0001e80000100800 */
[----:B0-----:R-:W2:Y:S04]  /*17ad0*/  LDL.LU R16, [R1+0x9c8] ;  /* 0x0009c80001107983 */ /* 0x001ea80000300800 */
[----:B------:R-:W1:Y:S04]  /*17ae0*/  LDL R4, [R1+0x9dc] ;  /* 0x0009dc0001047983 */ /* 0x000e680000100800 */
[----:B------:R-:W1:Y:S02]  /*17af0*/  LDL R5, [R1+0x9e0] ;  /* 0x0009e00001057983 */ /* 0x000e640000100800 */
[----:B-1----:R-:W-:-:S04]  /*17b00*/  @P2 LOP3.LUT R5, R5, R4, RZ, 0x3c, !PT ;  /* 0x0000000405052212 */ /* 0x002fc800078e3cff */
[----:B------:R-:W-:-:S04]  /*17b10*/  @P2 LOP3.LUT R4, R5, R4, RZ, 0x3c, !PT ;  /* 0x0000000405042212 */ /* 0x000fc800078e3cff */
[----:B------:R-:W-:-:S05]  /*17b20*/  @P2 LOP3.LUT R5, R5, R4, RZ, 0x3c, !PT ;  /* 0x0000000405052212 */ /* 0x000fca00078e3cff */
[----:B------:R0:W2:Y:S04]  /*17b30*/  @P2 LDG.E.U8 R3, desc[UR16][R4.64] ;  /* 0x0000001004032981 */ /* 0x0000a8000c1e1100 */
[----:B------:R-:W0:Y:S04]  /*17b40*/  LDL R4, [R1+0x9d4] ;  /* 0x0009d40001047983 */ /* 0x000e280000100800 */
[----:B------:R-:W0:Y:S01]  /*17b50*/  LDL R5, [R1+0x9d8] ;  /* 0x0009d80001057983 */ /* 0x000e220000100800 */
[----:B------:R-:W-:Y:S02]  /*17b60*/  PRMT R245, RZ, 0x7610, R245 ;  /* 0x00007610fff57816 */ /* 0x000fe400000000f5 */
[----:B------:R-:W-:-:S02]  /*17b70*/  PRMT R247, RZ, 0x7610, R247 ;  /* 0x00007610fff77816 */ /* 0x000fc400000000f7 */
[----:B0-----:R-:W-:-:S04]  /*17b80*/  @P3 LOP3.LUT R5, R5, R4, RZ, 0x3c, !PT ;  /* 0x0000000405053212 */ /* 0x001fc800078e3cff */
[----:B------:R-:W-:-:S04]  /*17b90*/  @P3 LOP3.LUT R4, R5, R4, RZ, 0x3c, !PT ;  /* 0x0000000405043212 */ /* 0x000fc800078e3cff */
[----:B------:R-:W-:-:S05]  /*17ba0*/  @P3 LOP3.LUT R5, R5, R4, RZ, 0x3c, !PT ;  /* 0x0000000405053212 */ /* 0x000fca00078e3cff */
[----:B------:R3:W2:Y:S02]  /*17bb0*/  @P3 LDG.E.U8 R245, desc[UR16][R4.64] ;  /* 0x0000001004f53981 */ /* 0x0006a4000c1e1100 */
[----:B---3--:R-:W-:Y:S02]  /*17bc0*/  @P4 IMAD.MOV.U32 R4, RZ, RZ, R149 ;  /* 0x000000ffff044224 */ /* 0x008fe400078e0095 */
[----:B----4-:R-:W-:Y:S01]  /*17bd0*/  @P4 IMAD.MOV.U32 R5, RZ, RZ, R151 ;  /* 0x000000ffff054224 */ /* 0x010fe200078e0097 */
[----:B------:R-:W-:Y:S01]  /*17be0*/  ISETP.GT.AND P1, PT, R2, 0x4, PT ;  /* 0x000000040200780c */ /* 0x000fe20003f24270 */
[----:B------:R-:W3:Y:S04]  /*17bf0*/  LDL R151, [R1+0x9a4] ;  /* 0x0009a40001977983 */ /* 0x000ee80000100800 */
[----:B------:R2:W4:Y:S01]  /*17c00*/  @P4 LDG.E.U8 R247, desc[UR16][R4.64] ;  /* 0x0000001004f74981 */ /* 0x000522000c1e1100 */
[----:B------:R-:W-:-:S02]  /*17c10*/  PRMT R6, RZ, 0x7610, R6 ;  /* 0x00007610ff067816 */ /* 0x000fc40000000006 */
[----:B------:R-:W-:Y:S01]  /*17c20*/  ISETP.GT.AND P0, PT, R2, 0x5, PT ;  /* 0x000000050200780c */ /* 0x000fe20003f04270 */
[----:B------:R-:W3:Y:S04]  /*17c30*/  LDL R149, [R1+0x9a8] ;  /* 0x0009a80001957983 */ /* 0x000ee80000100800 */
[----:B------:R-:W4:Y:S01]  /*17c40*/  LDL R5, [R1+0x9c4] ;  /* 0x0009c40001057983 */ /* 0x000f220000100800 */
[----:B--2---:R-:W-:Y:S01]  /*17c50*/  @P1 IMAD.MOV.U32 R4, RZ, RZ, R16 ;  /* 0x000000ffff041224 */ /* 0x004fe200078e0010 */
[----:B------:R-:W-:-:S04]  /*17c60*/  PRMT R236, RZ, 0x7610, R236 ;  /* 0x00007610ffec7816 */ /* 0x000fc800000000ec */
[----:B----4-:R0:W2:Y:S04]  /*17c70*/  @P1 LDG.E.U8 R6, desc[UR16][R4.64] ;  /* 0x0000001004061981 */ /* 0x0100a8000c1e1100 */
[----:B------:R-:W4:Y:S01]  /*17c80*/  LDL R5, [R1+0x9bc] ;  /* 0x0009bc0001057983 */ /* 0x000f220000100800 */
[----:B0-----:R-:W-:Y:S01]  /*17c90*/  @P0 IMAD.MOV.U32 R4, RZ, RZ, R10 ;  /* 0x000000ffff040224 */ /* 0x001fe200078e000a */
[----:B------:R-:W-:-:S04]  /*17ca0*/  ISETP.GT.AND P2, PT, R2, 0x6, PT ;  /* 0x000000060200780c */ /* 0x000fc80003f44270 */
[----:B----4-:R0:W4:Y:S04]  /*17cb0*/  @P0 LDG.E.U8 R236, desc[UR16][R4.64] ;  /* 0x0000001004ec0981 */ /* 0x010128000c1e1100 */
[----:B------:R-:W0:Y:S04]  /*17cc0*/  LDL R4, [R1+0x9b4] ;  /* 0x0009b40001047983 */ /* 0x000e280000100800 */
[----:B------:R-:W0:Y:S01]  /*17cd0*/  LDL R5, [R1+0x9b8] ;  /* 0x0009b80001057983 */ /* 0x000e220000100800 */
[----:B------:R-:W-:Y:S02]  /*17ce0*/  PRMT R241, RZ, 0x7610, R241 ;  /* 0x00007610fff17816 */ /* 0x000fe400000000f1 */
[----:B0-----:R-:W-:-:S04]  /*17cf0*/  @P2 LOP3.LUT R5, R5, R4, RZ, 0x3c, !PT ;  /* 0x0000000405052212 */ /* 0x001fc800078e3cff */
[----:B------:R-:W-:-:S04]  /*17d00*/  @P2 LOP3.LUT R4, R5, R4, RZ, 0x3c, !PT ;  /* 0x0000000405042212 */ /* 0x000fc800078e3cff */
[----:B------:R-:W-:-:S05]  /*17d10*/  @P2 LOP3.LUT R5, R5, R4, RZ, 0x3c, !PT ;  /* 0x0000000405052212 */ /* 0x000fca00078e3cff */
[----:B------:R0:W2:Y:S04]  /*17d20*/  @P2 LDG.E.U8 R241, desc[UR16][R4.64] ;  /* 0x0000001004f12981 */ /* 0x0000a8000c1e1100 */
[----:B------:R-:W0:Y:S04]  /*17d30*/  LDL R4, [R1+0x9ac] ;  /* 0x0009ac0001047983 */ /* 0x000e280000100800 */
[----:B------:R-:W0:Y:S01]  /*17d40*/  LDL R5, [R1+0x9b0] ;  /* 0x0009b00001057983 */ /* 0x000e220000100800 */
[C---:B------:R-:W-:Y:S02]  /*17d50*/  ISETP.GT.AND P3, PT, R2.reuse, 0x7, PT ;  /* 0x000000070200780c */ /* 0x040fe40003f64270 */
[----:B------:R-:W-:-:S02]  /*17d60*/  ISETP.GT.AND P4, PT, R2, 0x8, PT ;  /* 0x000000080200780c */ /* 0x000fc40003f84270 */
[----:B------:R-:W-:Y:S02]  /*17d70*/  PRMT R244, RZ, 0x7610, R244 ;  /* 0x00007610fff47816 */ /* 0x000fe400000000f4 */
[----:B------:R-:W-:-:S07]  /*17d80*/  PRMT R248, RZ, 0x7610, R248 ;  /* 0x00007610fff87816 */ /* 0x000fce00000000f8 */
[----:B0-----:R-:W-:-:S04]  /*17d90*/  @P3 LOP3.LUT R5, R5, R4, RZ, 0x3c, !PT ;  /* 0x0000000405053212 */ /* 0x001fc800078e3cff */
[----:B------:R-:W-:-:S04]  /*17da0*/  @P3 LOP3.LUT R4, R5, R4, RZ, 0x3c, !PT ;  /* 0x0000000405043212 */ /* 0x000fc800078e3cff */
[----:B------:R-:W-:-:S05]  /*17db0*/  @P3 LOP3.LUT R5, R5, R4, RZ, 0x3c, !PT ;  /* 0x0000000405053212 */ /* 0x000fca00078e3cff */
[----:B------:R3:W2:Y:S02]  /*17dc0*/  @P3 LDG.E.U8 R244, desc[UR16][R4.64] ;  /* 0x0000001004f43981 */ /* 0x0006a4000c1e1100 */
[----:B---3--:R-:W-:Y:S02]  /*17dd0*/  @P4 IMAD.MOV.U32 R4, RZ, RZ, R149 ;  /* 0x000000ffff044224 */ /* 0x008fe400078e0095 */
[----:B------:R-:W-:Y:S01]  /*17de0*/  @P4 IMAD.MOV.U32 R5, RZ, RZ, R151 ;  /* 0x000000ffff054224 */ /* 0x000fe200078e0097 */
[----:B------:R-:W-:Y:S01]  /*17df0*/  ISETP.GT.AND P1, PT, R2, 0x9, PT ;  /* 0x000000090200780c */ /* 0x000fe20003f24270 */
[----:B------:R-:W3:Y:S04]  /*17e00*/  LDL R151, [R1+0x97c] ;  /* 0x00097c0001977983 */ /* 0x000ee80000100800 */
[----:B------:R0:W2:Y:S01]  /*17e10*/  @P4 LDG.E.U8 R248, desc[UR16][R4.64] ;  /* 0x0000001004f84981 */ /* 0x0000a2000c1e1100 */
[----:B------:R-:W-:-:S02]  /*17e20*/  PRMT R240, RZ, 0x7610, R240 ;  /* 0x00007610fff07816 */ /* 0x000fc400000000f0 */
[----:B------:R-:W-:Y:S01]  /*17e30*/  ISETP.GT.AND P0, PT, R2, 0xa, PT ;  /* 0x0000000a0200780c */ /* 0x000fe20003f04270 */
[----:B------:R-:W4:Y:S04]  /*17e40*/  LDL R149, [R1+0x980] ;  /* 0x0009800001957983 */ /* 0x000f280000100800 */
[----:B------:R-:W0:Y:S04]  /*17e50*/  LDL R4, [R1+0x99c] ;  /* 0x00099c0001047983 */ /* 0x000e280000100800 */
[----:B------:R-:W0:Y:S02]  /*17e60*/  LDL R5, [R1+0x9a0] ;  /* 0x0009a00001057983 */ /* 0x000e240000100800 */
[----:B0-----:R-:W-:-:S04]  /*17e70*/  @P1 LOP3.LUT R5, R5, R4, RZ, 0x3c, !PT ;  /* 0x0000000405051212 */ /* 0x001fc800078e3cff */
[----:B------:R-:W-:-:S04]  /*17e80*/  @P1 LOP3.LUT R4, R5, R4, RZ, 0x3c, !PT ;  /* 0x0000000405041212 */ /* 0x000fc800078e3cff */
[----:B------:R-:W-:-:S05]  /*17e90*/  @P1 LOP3.LUT R5, R5, R4, RZ, 0x3c, !PT ;  /* 0x0000000405051212 */ /* 0x000fca00078e3cff */
[----:B------:R0:W2:Y:S04]  /*17ea0*/  @P1 LDG.E.U8 R240, desc[UR16][R4.64] ;  /* 0x0000001004f01981 */ /* 0x0000a8000c1e1100 */
        /* <DEDUP_REMOVED lines=9> */
[----:B------:R-:W-:Y:S02]  /*17f40*/  ISETP.GT.AND P2, PT, R2, 0xb, PT ;  /* 0x0000000b0200780c */ /* 0x000fe40003f44270 */
[----:B------:R-:W-:-:S11]  /*17f50*/  PRMT R9, RZ, 0x7610, R9 ;  /* 0x00007610ff097816 */ /* 0x000fd60000000009 */
        /* <DEDUP_REMOVED lines=14> */
[----:B----4-:R-:W-:Y:S02]  /*18040*/  @P4 IMAD.MOV.U32 R4, RZ, RZ, R149 ;  /* 0x000000ffff044224 */ /* 0x010fe400078e0095 */
[----:B---3--:R-:W-:Y:S01]  /*18050*/  @P4 IMAD.MOV.U32 R5, RZ, RZ, R151 ;  /* 0x000000ffff054224 */ /* 0x008fe200078e0097 */
[----:B------:R-:W-:Y:S01]  /*18060*/  ISETP.GT.AND P1, PT, R2, 0xe, PT ;  /* 0x0000000e0200780c */ /* 0x000fe20003f24270 */
[----:B------:R-:W3:Y:S04]  /*18070*/  LDL R151, [R1+0x954] ;  /* 0x0009540001977983 */ /* 0x000ee80000100800 */
[----:B------:R0:W4:Y:S01]  /*18080*/  @P4 LDG.E.U8 R239, desc[UR16][R4.64] ;  /* 0x0000001004ef4981 */ /* 0x000122000c1e1100 */
[----:B------:R-:W-:-:S02]  /*18090*/  PRMT R7, RZ, 0x7610, R7 ;  /* 0x00007610ff077816 */ /* 0x000fc40000000007 */
[----:B------:R-:W-:Y:S01]  /*180a0*/  ISETP.GT.AND P0, PT, R2, 0xf, PT ;  /* 0x0000000f0200780c */ /* 0x000fe20003f04270 */
[----:B------:R-:W2:Y:S04]  /*180b0*/  LDL R149, [R1+0x958] ;  /* 0x0009580001957983 */ /* 0x000ea80000100800 */
[----:B------:R-:W0:Y:S04]  /*180c0*/  LDL R4, [R1+0x974] ;  /* 0x0009740001047983 */ /* 0x000e280000100800 */
[----:B------:R-:W0:Y:S02]  /*180d0*/  LDL R5, [R1+0x978] ;  /* 0x0009780001057983 */ /* 0x000e240000100800 */
[----:B0-----:R-:W-:-:S04]  /*180e0*/  @P1 LOP3.LUT R5, R5, R4, RZ, 0x3c, !PT ;  /* 0x0000000405051212 */ /* 0x001fc800078e3cff */
[----:B------:R-:W-:-:S04]  /*180f0*/  @P1 LOP3.LUT R4, R5, R4, RZ, 0x3c, !PT ;  /* 0x0000000405041212 */ /* 0x000fc800078e3cff */
[----:B------:R-:W-:-:S05]  /*18100*/  @P1 LOP3.LUT R5, R5, R4, RZ, 0x3c, !PT ;  /* 0x0000000405051212 */ /* 0x000fca00078e3cff */
[----:B------:R0:W4:Y:S04]  /*18110*/  @P1 LDG.E.U8 R7, desc[UR16][R4.64] ;  /* 0x0000001004071981 */ /* 0x000128000c1e1100 */
[----:B------:R-:W0:Y:S04]  /*18120*/  LDL R4, [R1+0x96c] ;  /* 0x00096c0001047983 */ /* 0x000e280000100800 */
[----:B------:R-:W0:Y:S01]  /*18130*/  LDL R5, [R1+0x970] ;  /* 0x0009700001057983 */ /* 0x000e220000100800 */
[----:B------:R-:W-:Y:S02]  /*18140*/  PRMT R8, RZ, 0x7610, R8 ;  /* 0x00007610ff087816 */ /* 0x000fe40000000008 */
[----:B0-----:R-:W-:-:S04]  /*18150*/  @P0 LOP3.LUT R5, R5, R4, RZ, 0x3c, !PT ;  /* 0x0000000405050212 */ /* 0x001fc800078e3cff */
[----:B------:R-:W-:-:S04]  /*18160*/  @P0 LOP3.LUT R4, R5, R4, RZ, 0x3c, !PT ;  /* 0x0000000405040212 */ /* 0x000fc800078e3cff */
[----:B------:R-:W-:-:S05]  /*18170*/  @P0 LOP3.LUT R5, R5, R4, RZ, 0x3c, !PT ;  /* 0x0000000405050212 */ /* 0x000fca00078e3cff */
[----:B------:R0:W4:Y:S04]  /*18180*/  @P0 LDG.E.U8 R8, desc[UR16][R4.64] ;  /* 0x0000001004080981 */ /* 0x000128000c1e1100 */
[----:B------:R-:W0:Y:S04]  /*18190*/  LDL R4, [R1+0x964] ;  /* 0x0009640001047983 */ /* 0x000e280000100800 */
[----:B------:R-:W0:Y:S01]  /*181a0*/  LDL R5, [R1+0x968] ;  /* 0x0009680001057983 */ /* 0x000e220000100800 */
[----:B------:R-:W-:Y:S02]  /*181b0*/  ISETP.GT.AND P2, PT, R2, 0x10, PT ;  /* 0x000000100200780c */ /* 0x000fe40003f44270 */
[----:B------:R-:W-:-:S11]  /*181c0*/  PRMT R238, RZ, 0x7610, R238 ;  /* 0x00007610ffee7816 */ /* 0x000fd600000000ee */
[----:B0-----:R-:W-:-:S04]  /*181d0*/  @P2 LOP3.LUT R5, R5, R4, RZ, 0x3c, !PT ;  /* 0x0000000405052212 */ /* 0x001fc800078e3cff */
[----:B------:R-:W-:-:S04]  /*181e0*/  @P2 LOP3.LUT R4, R5, R4, RZ, 0x3c, !PT ;  /* 0x0000000405042212 */ /* 0x000fc800078e3cff */
[----:B------:R-:W-:-:S05]  /*181f0*/  @P2 LOP3.LUT R5, R5, R4, RZ, 0x3c, !PT ;  /* 0x0000000405052212 */ /* 0x000fca00078e3cff */
[----:B------:R0:W4:Y:S04]  /*18200*/  @P2 LDG.E.U8 R238, desc[UR16][R4.64] ;  /* 0x0000001004ee2981 */ /* 0x000128000c1e1100 */
        /* <DEDUP_REMOVED lines=9> */
[----:B------:R2:W4:Y:S02]  /*182a0*/  @P3 LDG.E.U8 R242, desc[UR16][R4.64] ;  /* 0x0000001004f23981 */ /* 0x000524000c1e1100 */
[----:B--2---:R-:W-:Y:S02]  /*182b0*/  @P4 IMAD.MOV.U32 R4, RZ, RZ, R149 ;  /* 0x000000ffff044224 */ /* 0x004fe400078e0095 */
[----:B---3--:R-:W-:Y:S01]  /*182c0*/  @P4 IMAD.MOV.U32 R5, RZ, RZ, R151 ;  /* 0x000000ffff054224 */ /* 0x008fe200078e0097 */
[----:B------:R-:W-:Y:S01]  /*182d0*/  ISETP.GT.AND P1, PT, R2, 0x13, PT ;  /* 0x000000130200780c */ /* 0x000fe20003f24270 */
[----:B------:R-:W2:Y:S04]  /*182e0*/  LDL R151, [R1+0x92c] ;  /* 0x00092c0001977983 */ /* 0x000ea80000100800 */
[----:B------:R0:W3:Y:S01]  /*182f0*/  @P4 LDG.E.U8 R246, desc[UR16][R4.64] ;  /* 0x0000001004f64981 */ /* 0x0000e2000c1e1100 */
        /* <DEDUP_REMOVED lines=8> */
[----:B------:R0:W3:Y:S04]  /*18380*/  @P1 LDG.E.U8 R231, desc[UR16][R4.64] ;  /* 0x0000001004e71981 */ /* 0x0000e8000c1e1100 */
[----:B------:R-:W0:Y:S04]  /*18390*/  LDL R4, [R1+0x944] ;  /* 0x0009440001047983 */ /* 0x000e280000100800 */
[----:B------:R-:W0:Y:S01]  /*183a0*/  LDL R5, [R1+0x948] ;  /* 0x0009480001057983 */ /* 0x000e220000100800 */
[----:B------:R-:W-:Y:S02]  /*183b0*/  PRMT R234, RZ, 0x7610, R234 ;  /* 0x00007610ffea7816 */ /* 0x000fe400000000ea */
[----:B0-----:R-:W-:-:S04]  /*183c0*/  @P0 LOP3.LUT R5, R5, R4, RZ, 0x3c, !PT ;  /* 0x0000000405050212 */ /* 0x001fc800078e3cff */
[----:B------:R-:W-:-:S04]  /*183d0*/  @P0 LOP3.LUT R4, R5, R4, RZ, 0x3c, !PT ;  /* 0x0000000405040212 */ /* 0x000fc800078e3cff */
[----:B------:R-:W-:-:S05]  /*183e0*/  @P0 LOP3.LUT R5, R5, R4, RZ, 0x3c, !PT ;  /* 0x0000000405050212 */ /* 0x000fca00078e3cff */
[----:B------:R0:W3:Y:S04]  /*183f0*/  @P0 LDG.E.U8 R234, desc[UR16][R4.64] ;  /* 0x0000001004ea0981 */ /* 0x0000e8000c1e1100 */
[----:B------:R-:W0:Y:S04]  /*18400*/  LDL R4, [R1+0x93c] ;  /* 0x00093c0001047983 */ /* 0x000e280000100800 */
[----:B------:R-:W0:Y:S01]  /*18410*/  LDL R5, [R1+0x940] ;  /* 0x0009400001057983 */ /* 0x000e220000100800 */
[----:B------:R-:W-:Y:S02]  /*18420*/  ISETP.GT.AND P2, PT, R2, 0x15, PT ;  /* 0x000000150200780c */ /* 0x000fe40003f44270 */
[----:B------:R-:W-:-:S11]  /*18430*/  PRMT R226, RZ, 0x7610, R226 ;  /* 0x00007610ffe27816 */ /* 0x000fd600000000e2 */
[----:B0-----:R-:W-:-:S04]  /*18440*/  @P2 LOP3.LUT R5, R5, R4, RZ, 0x3c, !PT ;  /* 0x0000000405052212 */ /* 0x001fc800078e3cff */
[----:B------:R-:W-:-:S04]  /*18450*/  @P2 LOP3.LUT R4, R5, R4, RZ, 0x3c, !PT ;  /* 0x0000000405042212 */ /* 0x000fc800078e3cff */
[----:B------:R-:W-:-:S05]  /*18460*/  @P2 LOP3.LUT R5, R5, R4, RZ, 0x3c, !PT ;  /* 0x0000000405052212 */ /* 0x000fca00078e3cff */
[----:B------:R0:W3:Y:S04]  /*18470*/  @P2 LDG.E.U8 R226, desc[UR16][R4.64] ;  /* 0x0000001004e22981 */ /* 0x0000e8000c1e1100 */
        /* <DEDUP_REMOVED lines=9> */
[----:B------:R4:W3:Y:S02]  /*18510*/  @P3 LDG.E.U8 R228, desc[UR16][R4.64] ;  /* 0x0000001004e43981 */ /* 0x0008e4000c1e1100 */
[----:B----4-:R-:W-:Y:S02]  /*18520*/  @P4 IMAD.MOV.U32 R4, RZ, RZ, R149 ;  /* 0x000000ffff044224 */ /* 0x010fe400078e0095 */
[----:B--2---:R-:W-:Y:S01]  /*18530*/  @P4 IMAD.MOV.U32 R5, RZ, RZ, R151 ;  /* 0x000000ffff054224 */ /* 0x004fe200078e0097 */
[----:B------:R-:W-:Y:S01]  /*18540*/  ISETP.GT.AND P1, PT, R2, 0x18, PT ;  /* 0x000000180200780c */ /* 0x000fe20003f24270 */
[----:B------:R-:W2:Y:S04]  /*18550*/  LDL R151, [R1+0x904] ;  /* 0x0009040001977983 */ /* 0x000ea80000100800 */
[----:B------:R0:W4:Y:S01]  /*18560*/  @P4 LDG.E.U8 R230, desc[UR16][R4.64] ;  /* 0x0000001004e64981 */ /* 0x000122000c1e1100 */
[----:B------:R-:W-:-:S02]  /*18570*/  PRMT R221, RZ, 0x7610, R221 ;  /* 0x00007610ffdd7816 */ /* 0x000fc400000000dd */
[----:B------:R-:W-:Y:S01]  /*18580*/  ISETP.GT.AND P0, PT, R2, 0x19, PT ;  /* 0x000000190200780c */ /* 0x000fe20003f04270 */
[----:B------:R-:W3:Y:S04]  /*18590*/  LDL R149, [R1+0x908] ;  /* 0x0009080001957983 */ /* 0x000ee80000100800 */
        /* <DEDUP_REMOVED lines=31> */
[----:B---3--:R-:W-:Y:S02]  /*18790*/  @P4 IMAD.MOV.U32 R4, RZ, RZ, R149 ;  /* 0x000000ffff044224 */ /* 0x008fe400078e0095 */
[----:B--2---:R-:W-:Y:S01]  /*187a0*/  @P4 IMAD.MOV.U32 R5, RZ, RZ, R151 ;  /* 0x000000ffff054224 */ /* 0x004fe200078e0097 */
[----:B------:R-:W-:Y:S01]  /*187b0*/  ISETP.GT.AND P1, PT, R2, 0x1d, PT ;  /* 0x0000001d0200780c */ /* 0x000fe20003f24270 */
[----:B------:R-:W2:Y:S04]  /*187c0*/  LDL R151, [R1+0x8e8] ;  /* 0x0008e80001977983 */ /* 0x000ea80000100800 */
[----:B------:R0:W3:Y:S01]  /*187d0*/  @P4 LDG.E.U8 R220, desc[UR16][R4.64] ;  /* 0x0000001004dc4981 */ /* 0x0000e2000c1e1100 */
[----:B------:R-:W-:-:S02]  /*187e0*/  PRMT R208, RZ, 0x7610, R208 ;  /* 0x00007610ffd07816 */ /* 0x000fc400000000d0 */
[----:B------:R-:W-:Y:S01]  /*187f0*/  ISETP.GT.AND P0, PT, R2, 0x1e, PT ;  /* 0x0000001e0200780c */ /* 0x000fe20003f04270 */
[----:B------:R-:W4:Y:S04]  /*18800*/  LDL R149, [R1+0x8e0] ;  /* 0x0008e00001957983 */ /* 0x000f280000100800 */
[----:B------:R-:W0:Y:S02]  /*18810*/  LDL R5, [R1+0x900] ;  /* 0x0009000001057983 */ /* 0x000e240000100800 */
[----:B0-----:R-:W-:Y:S02]  /*18820*/  @P1 IMAD.MOV.U32 R4, RZ, RZ, R5 ;  /* 0x000000ffff041224 */ /* 0x001fe400078e0005 */
[----:B------:R-:W-:-:S05]  /*18830*/  @P1 IMAD.MOV.U32 R5, RZ, RZ, R126 ;  /* 0x000000ffff051224 */ /* 0x000fca00078e007e */
[----:B------:R0:W3:Y:S04]  /*18840*/  @P1 LDG.E.U8 R208, desc[UR16][R4.64] ;  /* 0x0000001004d01981 */ /* 0x0000e8000c1e1100 */
[----:B------:R-:W0:Y:S01]  /*18850*/  LDL R5, [R1+0x8f8] ;  /* 0x0008f80001057983 */ /* 0x000e220000100800 */
[----:B------:R-:W-:Y:S02]  /*18860*/  PRMT R210, RZ, 0x7610, R210 ;  /* 0x00007610ffd27816 */ /* 0x000fe400000000d2 */
[----:B------:R-:W-:Y:S01]  /*18870*/  ISETP.GT.AND P2, PT, R2, 0x1f, PT ;  /* 0x0000001f0200780c */ /* 0x000fe20003f44270 */
[----:B0-----:R-:W-:Y:S02]  /*18880*/  @P0 IMAD.MOV.U32 R4, RZ, RZ, R5 ;  /* 0x000000ffff040224 */ /* 0x001fe400078e0005 */
[----:B------:R-:W-:-:S05]  /*18890*/  @P0 IMAD.MOV.U32 R5, RZ, RZ, R128 ;  /* 0x000000ffff050224 */ /* 0x000fca00078e0080 */
[----:B------:R0:W3:Y:S04]  /*188a0*/  @P0 LDG.E.U8 R210, desc[UR16][R4.64] ;  /* 0x0000001004d20981 */ /* 0x0000e8000c1e1100 */
[----:B------:R-:W0:Y:S01]  /*188b0*/  LDL R5, [R1+0x8f0] ;  /* 0x0008f00001057983 */ /* 0x000e220000100800 */
[C---:B------:R-:W-:Y:S02]  /*188c0*/  ISETP.GT.AND P3, PT, R2.reuse, 0x20, PT ;  /* 0x000000200200780c */ /* 0x040fe40003f64270 */
[----:B------:R-:W-:Y:S02]  /*188d0*/  ISETP.GT.AND P4, PT, R2, 0x21, PT ;  /* 0x000000210200780c */ /* 0x000fe40003f84270 */
[----:B------:R-:W-:Y:S02]  /*188e0*/  PRMT R201, RZ, 0x7610, R201 ;  /* 0x00007610ffc97816 */ /* 0x000fe400000000c9 */
[----:B------:R-:W-:-:S02]  /*188f0*/  PRMT R214, RZ, 0x7610, R214 ;  /* 0x00007610ffd67816 */ /* 0x000fc400000000d6 */
[C---:B------:R-:W-:Y:S02]  /*18900*/  ISETP.GT.AND P1, PT, R2.reuse, 0x22, PT ;  /* 0x000000220200780c */ /* 0x040fe40003f24270 */
[----:B------:R-:W-:Y:S02]  /*18910*/  PRMT R217, RZ, 0x7610, R217 ;  /* 0x00007610ffd97816 */ /* 0x000fe400000000d9 */
[----:B------:R-:W-:Y:S02]  /*18920*/  ISETP.GT.AND P0, PT, R2, 0x23, PT ;  /* 0x000000230200780c */ /* 0x000fe40003f04270 */
[----:B------:R-:W-:Y:S02]  /*18930*/  PRMT R205, RZ, 0x7610, R205 ;  /* 0x00007610ffcd7816 */ /* 0x000fe400000000cd */
[----:B------:R-:W-:Y:S02]  /*18940*/  PRMT R207, RZ, 0x7610, R207 ;  /* 0x00007610ffcf7816 */ /* 0x000fe400000000cf */
[----:B------:R-:W-:-:S02]  /*18950*/  PRMT R198, RZ, 0x7610, R198 ;  /* 0x00007610ffc67816 */ /* 0x000fc400000000c6 */
[----:B------:R-:W-:Y:S01]  /*18960*/  PRMT R200, RZ, 0x7610, R200 ;  /* 0x00007610ffc87816 */ /* 0x000fe200000000c8 */
[----:B0-----:R-:W-:Y:S02]  /*18970*/  @P2 IMAD.MOV.U32 R4, RZ, RZ, R5 ;  /* 0x000000ffff042224 */ /* 0x001fe400078e0005 */
[----:B------:R-:W-:-:S05]  /*18980*/  @P2 IMAD.MOV.U32 R5, RZ, RZ, R130 ;  /* 0x000000ffff052224 */ /* 0x000fca00078e0082 */
[----:B------:R2:W3:Y:S02]  /*18990*/  @P2 LDG.E.U8 R201, desc[UR16][R4.64] ;  /* 0x0000001004c92981 */ /* 0x0004e4000c1e1100 */
[----:B--2---:R-:W-:Y:S02]  /*189a0*/  @P3 IMAD.MOV.U32 R4, RZ, RZ, R151 ;  /* 0x000000ffff043224 */ /* 0x004fe400078e0097 */
[----:B------:R-:W-:Y:S01]  /*189b0*/  @P3 IMAD.MOV.U32 R5, RZ, RZ, R132 ;  /* 0x000000ffff053224 */ /* 0x000fe200078e0084 */
[----:B------:R-:W2:Y:S04]  /*189c0*/  LDL R151, [R1+0x894] ;  /* 0x0008940001977983 */ /* 0x000ea80000100800 */
[----:B------:R4:W3:Y:S02]  /*189d0*/  @P3 LDG.E.U8 R214, desc[UR16][R4.64] ;  /* 0x0000001004d63981 */ /* 0x0008e4000c1e1100 */
[----:B----4-:R-:W-:-:S02]  /*189e0*/  @P4 IMAD.MOV.U32 R4, RZ, RZ, R149 ;  /* 0x000000ffff044224 */ /* 0x010fc400078e0095 */
[----:B------:R-:W4:Y:S01]  /*189f0*/  LDL R149, [R1+0x88c] ;  /* 0x00088c0001957983 */ /* 0x000f220000100800 */
[----:B------:R-:W-:Y:S01]  /*18a00*/  @P4 IMAD.MOV.U32 R5, RZ, RZ, R134 ;  /* 0x000000ffff054224 */ /* 0x000fe200078e0086 */
[----:B------:R-:W-:-:S04]  /*18a10*/  ISETP.GT.AND P2, PT, R2, 0x24, PT ;  /* 0x000000240200780c */ /* 0x000fc80003f44270 */
[----:B------:R0:W3:Y:S01]  /*18a20*/  @P4 LDG.E.U8 R217, desc[UR16][R4.64] ;  /* 0x0000001004d94981 */ /* 0x0000e2000c1e1100 */
[----:B------:R-:W-:Y:S01]  /*18a30*/  ISETP.GT.AND P3, PT, R2, 0x25, PT ;  /* 0x000000250200780c */ /* 0x000fe20003f64270 */
[----:B0-----:R-:W-:Y:S02]  /*18a40*/  @P1 IMAD.MOV.U32 R4, RZ, RZ, R125 ;  /* 0x000000ffff041224 */ /* 0x001fe400078e007d */
[----:B------:R-:W-:-:S05]  /*18a50*/  @P1 IMAD.MOV.U32 R5, RZ, RZ, R136 ;  /* 0x000000ffff051224 */ /* 0x000fca00078e0088 */
        /* <DEDUP_REMOVED lines=9> */
[----:B------:R-:W-:Y:S02]  /*18af0*/  PRMT R204, RZ, 0x7610, R204 ;  /* 0x00007610ffcc7816 */ /* 0x000fe400000000cc */
        /* <DEDUP_REMOVED lines=14> */
[----:B------:R-:W-:Y:S02]  /*18be0*/  ISETP.GT.AND P4, PT, R2, 0x2b, PT ;  /* 0x0000002b0200780c */ /* 0x000fe40003f84270 */
[----:B------:R-:W-:Y:S01]  /*18bf0*/  PRMT R191, RZ, 0x7610, R191 ;  /* 0x00007610ffbf7816 */ /* 0x000fe200000000bf */
[----:B0-----:R-:W-:Y:S02]  /*18c00*/  @P0 IMAD.MOV.U32 R4, RZ, RZ, R137 ;  /* 0x000000ffff040224 */ /* 0x001fe400078e0089 */
[----:B------:R-:W-:-:S05]  /*18c10*/  @P0 IMAD.MOV.U32 R5, RZ, RZ, R148 ;  /* 0x000000ffff050224 */ /* 0x000fca00078e0094 */
[----:B------:R0:W3:Y:S01]  /*18c20*/  @P0 LDG.E.U8 R197, desc[UR16][R4.64] ;  /* 0x0000001004c50981 */ /* 0x0000e2000c1e1100 */
[----:B------:R-:W-:Y:S01]  /*18c30*/  PRMT R194, RZ, 0x7610, R194 ;  /* 0x00007610ffc27816 */ /* 0x000fe200000000c2 */
[----:B0-----:R-:W-:Y:S02]  /*18c40*/  @P2 IMAD.MOV.U32 R4, RZ, RZ, R139 ;  /* 0x000000ffff042224 */ /* 0x001fe400078e008b */
[----:B------:R-:W-:-:S05]  /*18c50*/  @P2 IMAD.MOV.U32 R5, RZ, RZ, R150 ;  /* 0x000000ffff052224 */ /* 0x000fca00078e0096 */
[----:B------:R0:W3:Y:S01]  /*18c60*/  @P2 LDG.E.U8 R191, desc[UR16][R4.64] ;  /* 0x0000001004bf2981 */ /* 0x0000e2000c1e1100 */
[----:B------:R-:W-:Y:S01]  /*18c70*/  PRMT R195, RZ, 0x7610, R195 ;  /* 0x00007610ffc37816 */ /* 0x000fe200000000c3 */
[----:B0-----:R-:W-:Y:S02]  /*18c80*/  @P3 IMAD.MOV.U32 R4, RZ, RZ, R141 ;  /* 0x000000ffff043224 */ /* 0x001fe400078e008d */
[----:B--2---:R-:W-:-:S05]  /*18c90*/  @P3 IMAD.MOV.U32 R5, RZ, RZ, R151 ;  /* 0x000000ffff053224 */ /* 0x004fca00078e0097 */
[----:B------:R0:W2:Y:S02]  /*18ca0*/  @P3 LDG.E.U8 R194, desc[UR16][R4.64] ;  /* 0x0000001004c23981 */ /* 0x0000a4000c1e1100 */
[----:B0-----:R-:W-:Y:S02]  /*18cb0*/  @P4 IMAD.MOV.U32 R4, RZ, RZ, R143 ;  /* 0x000000ffff044224 */ /* 0x001fe400078e008f */
[----:B----4-:R-:W-:Y:S02]  /*18cc0*/  @P4 IMAD.MOV.U32 R5, RZ, RZ, R149 ;  /* 0x000000ffff054224 */ /* 0x010fe400078e0095 */
[----:B------:R-:W4:Y:S04]  /*18cd0*/  LDL.LU R149, [R1+0x878] ;  /* 0x0008780001957983 */ /* 0x000f280000300800 */
[----:B------:R-:W3:Y:S04]  /*18ce0*/  LDL.LU R151, [R1+0x870] ;  /* 0x0008700001977983 */ /* 0x000ee80000300800 */
[----:B------:R0:W2:Y:S04]  /*18cf0*/  @P4 LDG.E.U8 R195, desc[UR16][R4.64] ;  /* 0x0000001004c34981 */ /* 0x0000a8000c1e1100 */
[----:B------:R-:W4:Y:S01]  /*18d00*/  LDL R5, [R1+0x884] ;  /* 0x0008840001057983 */ /* 0x000f220000100800 */
[----:B------:R-:W-:-:S02]  /*18d10*/  ISETP.GT.AND P1, PT, R2, 0x2c, PT ;  /* 0x0000002c0200780c */ /* 0x000fc40003f24270 */
[----:B------:R-:W-:-:S11]  /*18d20*/  PRMT R186, RZ, 0x7610, R186 ;  /* 0x00007610ffba7816 */ /* 0x000fd600000000ba */
[----:B0-----:R-:W-:Y:S01]  /*18d30*/  @P1 IMAD.MOV.U32 R4, RZ, RZ, R145 ;  /* 0x000000ffff041224 */ /* 0x001fe200078e0091 */
[----:B------:R-:W-:-:S04]  /*18d40*/  ISETP.GT.AND P0, PT, R2, 0x2d, PT ;  /* 0x0000002d0200780c */ /* 0x000fc80003f04270 */
[----:B----4-:R0:W4:Y:S04]  /*18d50*/  @P1 LDG.E.U8 R186, desc[UR16][R4.64] ;  /* 0x0000001004ba1981 */ /* 0x010128000c1e1100 */
[----:B------:R-:W3:Y:S01]  /*18d60*/  LDL R5, [R1+0x87c] ;  /* 0x00087c0001057983 */ /* 0x000ee20000100800 */
[----:B------:R-:W-:-:S04]  /*18d70*/  PRMT R188, RZ, 0x7610, R188 ;  /* 0x00007610ffbc7816 */ /* 0x000fc800000000bc */
[----:B0-----:R-:W-:Y:S01]  /*18d80*/  @P0 IMAD.MOV.U32 R4, RZ, RZ, R147 ;  /* 0x000000ffff040224 */ /* 0x001fe200078e0093 */
[C---:B------:R-:W-:Y:S02]  /*18d90*/  ISETP.GT.AND P2, PT, R2.reuse, 0x2e, PT ;  /* 0x0000002e0200780c */ /* 0x040fe40003f44270 */
[----:B------:R-:W-:Y:S02]  /*18da0*/  ISETP.GT.AND P3, PT, R2, 0x2f, PT ;  /* 0x0000002f0200780c */ /* 0x000fe40003f64270 */
[----:B---3--:R0:W3:Y:S04]  /*18db0*/  @P0 LDG.E.U8 R188, desc[UR16][R4.64] ;  /* 0x0000001004bc0981 */ /* 0x0080e8000c1e1100 */
[----:B------:R-:W2:Y:S01]  /*18dc0*/  LDL R5, [R1+0x874] ;  /* 0x0008740001057983 */ /* 0x000ea20000100800 */
[----:B------:R-:W-:-:S04]  /*18dd0*/  PRMT R180, RZ, 0x7610, R180 ;  /* 0x00007610ffb47816 */ /* 0x000fc800000000b4 */
[----:B0-----:R-:W-:-:S05]  /*18de0*/  @P2 IMAD.MOV.U32 R4, RZ, RZ, R149 ;  /* 0x000000ffff042224 */ /* 0x001fca00078e0095 */
[----:B--2---:R0:W2:Y:S04]  /*18df0*/  @P2 LDG.E.U8 R180, desc[UR16][R4.64] ;  /* 0x0000001004b42981 */ /* 0x0040a8000c1e1100 */
[----:B------:R-:W4:Y:S01]  /*18e00*/  LDL R5, [R1+0x86c] ;  /* 0x00086c0001057983 */ /* 0x000f220000100800 */
[----:B0-----:R-:W-:-:S03]  /*18e10*/  @P3 IMAD.MOV.U32 R4, RZ, RZ, R151 ;  /* 0x000000ffff043224 */ /* 0x001fc600078e0097 */
[----:B------:R0:W-:Y:S04]  /*18e20*/  STL.64 [R1+0x10a0], R150 ;  /* 0x0010a09601007387 */ /* 0x0001e80000100a00 */
[----:B0-----:R-:W3:Y:S04]  /*18e30*/  LDL R150, [R1+0x83c] ;  /* 0x00083c0001967983 */ /* 0x001ee80000100800 */
[----:B------:R-:W2:Y:S04]  /*18e40*/  LDL R151, [R1+0x840] ;  /* 0x0008400001977983 */ /* 0x000ea80000100800 */
        /* <DEDUP_REMOVED lines=15> */
[----:B------:R-:W-:Y:S04]  /*18f40*/  STL.64 [R1+0x1070], R138 ;  /* 0x0010708a01007387 */ /* 0x000fe80000100a00 */
        /* <DEDUP_REMOVED lines=52> */
[----:B------:R0:W-:Y:S04]  /*19290*/  STL.64 [R1+0xec8], R32 ;  /* 0x000ec82001007387 */ /* 0x0001e80000100a00 */
[----:B------:R1:W-:Y:S04]  /*192a0*/  STL.64 [R1+0xec0], R30 ;  /* 0x000ec01e01007387 */ /* 0x0003e80000100a00 */
[----:B------:R2:W-:Y:S04]  /*192b0*/  STL.64 [R1+0xeb8], R28 ;  /* 0x000eb81c01007387 */ /* 0x0005e80000100a00 */
[----:B------:R2:W-:Y:S04]  /*192c0*/  STL.64 [R1+0xeb0], R26 ;  /* 0x000eb01a01007387 */ /* 0x0005e80000100a00 */
[----:B------:R2:W-:Y:S04]  /*192d0*/  STL.64 [R1+0xea8], R24 ;  /* 0x000ea81801007387 */ /* 0x0005e80000100a00 */
[----:B0-----:R-:W2:Y:S04]  /*192e0*/  LDL R32, [R1+0x838] ;  /* 0x0008380001207983 */ /* 0x001ea80000100800 */
[----:B------:R-:W2:Y:S04]  /*192f0*/  LDL R38, [R1+0x834] ;  /* 0x0008340001267983 */ /* 0x000ea80000100800 */
[----:B------:R-:W2:Y:S04]  /*19300*/  LDL R37, [R1+0x82c] ;  /* 0x00082c0001257983 */ /* 0x000ea80000100800 */
[----:B------:R-:W2:Y:S04]  /*19310*/  LDL R35, [R1+0x830] ;  /* 0x0008300001237983 */ /* 0x000ea80000100800 */
[----:B------:R-:W2:Y:S04]  /*19320*/  LDL R44, [R1+0x824] ;  /* 0x00082400012c7983 */ /* 0x000ea80000100800 */
[----:B------:R-:W2:Y:S04]  /*19330*/  LDL R43, [R1+0x828] ;  /* 0x00082800012b7983 */ /* 0x000ea80000100800 */
[----:B------:R-:W2:Y:S04]  /*19340*/  LDL R40, [R1+0x81c] ;  /* 0x00081c0001287983 */ /* 0x000ea80000100800 */
[----:B------:R-:W2:Y:S04]  /*19350*/  LDL R36, [R1+0x820] ;  /* 0x0008200001247983 */ /* 0x000ea80000100800 */
[----:B-1----:R-:W2:Y:S01]  /*19360*/  LDL R30, [R1+0x818] ;  /* 0x00081800011e7983 */ /* 0x002ea20000100800 */
[----:B------:R-:W-:-:S02]  /*19370*/  ISETP.GT.AND P4, PT, R2, 0x30, PT ;  /* 0x000000300200780c */ /* 0x000fc40003f84270 */
[----:B------:R-:W-:Y:S01]  /*19380*/  PRMT R183, RZ, 0x7610, R183 ;  /* 0x00007610ffb77816 */ /* 0x000fe200000000b7 */
[----:B------:R-:W2:Y:S01]  /*19390*/  LDL R34, [R1+0x814] ;  /* 0x0008140001227983 */ /* 0x000ea20000100800 */
[C---:B------:R-:W-:Y:S02]  /*193a0*/  ISETP.GT.AND P0, PT, R2.reuse, 0x31, PT ;  /* 0x000000310200780c */ /* 0x040fe40003f04270 */
[----:B------:R-:W-:Y:S01]  /*193b0*/  PRMT R193, RZ, 0x7610, R193 ;  /* 0x00007610ffc17816 */ /* 0x000fe200000000c1 */
[----:B------:R-:W2:Y:S01]  /*193c0*/  LDL R42, [R1+0x80c] ;  /* 0x00080c00012a7983 */ /* 0x000ea20000100800 */
[----:B------:R-:W-:-:S03]  /*193d0*/  ISETP.GT.AND P1, PT, R2, 0x32, PT ;  /* 0x000000320200780c */ /* 0x000fc60003f24270 */
[----:B----4-:R3:W4:Y:S01]  /*193e0*/  @P3 LDG.E.U8 R183, desc[UR16][R4.64] ;  /* 0x0000001004b73981 */ /* 0x010722000c1e1100 */
[----:B------:R-:W-:Y:S02]  /*193f0*/  PRMT R182, RZ, 0x7610, R182 ;  /* 0x00007610ffb67816 */ /* 0x000fe400000000b6 */
[----:B------:R-:W-:Y:S01]  /*19400*/  ISETP.GT.AND P2, PT, R2, 0x33, PT ;  /* 0x000000330200780c */ /* 0x000fe20003f44270 */
[----:B------:R-:W4:Y:S01]  /*19410*/  LDL R39, [R1+0x810] ;  /* 0x0008100001277983 */ /* 0x000f220000100800 */
[----:B------:R-:W-:Y:S02]  /*19420*/  PRMT R185, RZ, 0x7610, R185 ;  /* 0x00007610ffb97816 */ /* 0x000fe400000000b9 */
[----:B------:R-:W-:Y:S01]  /*19430*/  PRMT R178, RZ, 0x7610, R178 ;  /* 0x00007610ffb27816 */ /* 0x000fe200000000b2 */
[----:B------:R-:W4:Y:S01]  /*19440*/  LDL R46, [R1+0x644] ;  /* 0x00064400012e7983 */ /* 0x000f220000100800 */
[----:B------:R-:W-:Y:S02]  /*19450*/  PRMT R176, RZ, 0x7610, R176 ;  /* 0x00007610ffb07816 */ /* 0x000fe400000000b0 */
[----:B------:R-:W-:Y:S01]  /*19460*/  PRMT R174, RZ, 0x7610, R174 ;  /* 0x00007610ffae7816 */ /* 0x000fe200000000ae */
[----:B------:R-:W4:Y:S01]  /*19470*/  LDL R45, [R1+0x648] ;  /* 0x00064800012d7983 */ /* 0x000f220000100800 */
[----:B---3--:R-:W-:Y:S01]  /*19480*/  @P4 IMAD.MOV.U32 R5, RZ, RZ, R140 ;  /* 0x000000ffff054224 */ /* 0x008fe200078e008c */
[----:B------:R-:W-:-:S02]  /*19490*/  PRMT R172, RZ, 0x7610, R172 ;  /* 0x00007610ffac7816 */ /* 0x000fc400000000ac */
[----:B------:R-:W3:Y:S01]  /*194a0*/  LDL R48, [R1+0xdd4] ;  /* 0x000dd40001307983 */ /* 0x000ee20000100800 */
[----:B--2---:R-:W-:Y:S01]  /*194b0*/  @P4 IMAD.MOV.U32 R4, RZ, RZ, R141 ;  /* 0x000000ffff044224 */ /* 0x004fe200078e008d */
[----:B------:R-:W-:Y:S02]  /*194c0*/  PRMT R170, RZ, 0x7610, R170 ;  /* 0x00007610ffaa7816 */ /* 0x000fe400000000aa */
[----:B------:R-:W2:Y:S04]  /*194d0*/  LDL R47, [R1+0xd94] ;  /* 0x000d9400012f7983 */ /* 0x000ea80000100800 */
[----:B------:R0:W3:Y:S02]  /*194e0*/  @P4 LDG.E.U8 R193, desc[UR16][R4.64] ;  /* 0x0000001004c14981 */ /* 0x0000e4000c1e1100 */
[----:B0-----:R-:W-:-:S02]  /*194f0*/  @P0 IMAD.MOV.U32 R4, RZ, RZ, R143 ;  /* 0x000000ffff040224 */ /* 0x001fc400078e008f */
[----:B------:R-:W-:-:S05]  /*19500*/  @P0 IMAD.MOV.U32 R5, RZ, RZ, R142 ;  /* 0x000000ffff050224 */ /* 0x000fca00078e008e */
[----:B------:R0:W2:Y:S01]  /*19510*/  @P0 LDG.E.U8 R182, desc[UR16][R4.64] ;  /* 0x0000001004b60981 */ /* 0x0000a2000c1e1100 */
[----:B------:R-:W-:Y:S01]  /*19520*/  ISETP.GT.AND P0, PT, R2, 0x34, PT ;  /* 0x000000340200780c */ /* 0x000fe20003f04270 */
[----:B0-----:R-:W-:Y:S02]  /*19530*/  @P1 IMAD.MOV.U32 R4, RZ, RZ, R145 ;  /* 0x000000ffff041224 */ /* 0x001fe400078e0091 */
[----:B------:R-:W-:-:S05]  /*19540*/  @P1 IMAD.MOV.U32 R5, RZ, RZ, R144 ;  /* 0x000000ffff051224 */ /* 0x000fca00078e0090 */
[----:B------:R0:W2:Y:S01]  /*19550*/  @P1 LDG.E.U8 R185, desc[UR16][R4.64] ;  /* 0x0000001004b91981 */ /* 0x0000a2000c1e1100 */
[----:B------:R-:W-:Y:S01]  /*19560*/  ISETP.GT.AND P1, PT, R2, 0x35, PT ;  /* 0x000000350200780c */ /* 0x000fe20003f24270 */
[----:B0-----:R-:W-:Y:S02]  /*19570*/  @P2 IMAD.MOV.U32 R4, RZ, RZ, R147 ;  /* 0x000000ffff042224 */ /* 0x001fe400078e0093 */
[----:B------:R-:W-:-:S05]  /*19580*/  @P2 IMAD.MOV.U32 R5, RZ, RZ, R146 ;  /* 0x000000ffff052224 */ /* 0x000fca00078e0092 */
[----:B------:R0:W3:Y:S02]  /*19590*/  @P2 LDG.E.U8 R178, desc[UR16][R4.64] ;  /* 0x0000001004b22981 */ /* 0x0000e4000c1e1100 */
[----:B0-----:R-:W-:Y:S02]  /*195a0*/  @P0 IMAD.MOV.U32 R4, RZ, RZ, R149 ;  /* 0x000000ffff040224 */ /* 0x001fe400078e0095 */
[----:B------:R-:W-:-:S05]  /*195b0*/  @P0 IMAD.MOV.U32 R5, RZ, RZ, R148 ;  /* 0x000000ffff050224 */ /* 0x000fca00078e0094 */
[----:B------:R0:W2:Y:S01]  /*195c0*/  @P0 LDG.E.U8 R176, desc[UR16][R4.64] ;  /* 0x0000001004b00981 */ /* 0x0000a2000c1e1100 */
[----:B------:R-:W-:Y:S01]  /*195d0*/  ISETP.GT.AND P0, PT, R2, 0x36, PT ;  /* 0x000000360200780c */ /* 0x000fe20003f04270 */
[----:B0-----:R-:W-:Y:S02]  /*195e0*/  @P1 IMAD.MOV.U32 R4, RZ, RZ, R151 ;  /* 0x000000ffff041224 */ /* 0x001fe400078e0097 */
[----:B------:R-:W-:-:S05]  /*195f0*/  @P1 IMAD.MOV.U32 R5, RZ, RZ, R150 ;  /* 0x000000ffff051224 */ /* 0x000fca00078e0096 */
[----:B------:R0:W2:Y:S01]  /*19600*/  @P1 LDG.E.U8 R174, desc[UR16][R4.64] ;  /* 0x0000001004ae1981 */ /* 0x0000a2000c1e1100 */
[----:B------:R-:W-:Y:S02]  /*19610*/  ISETP.GT.AND P1, PT, R2, 0x37, PT ;  /* 0x000000370200780c */ /* 0x000fe40003f24270 */
[----:B------:R-:W-:Y:S02]  /*19620*/  PRMT R168, RZ, 0x7610, R168 ;  /* 0x00007610ffa87816 */ /* 0x000fe400000000a8 */
[----:B------:R-:W-:Y:S01]  /*19630*/  PRMT R166, RZ, 0x7610, R166 ;  /* 0x00007610ffa67816 */ /* 0x000fe200000000a6 */
[----:B0-----:R-:W-:Y:S02]  /*19640*/  @P0 IMAD.MOV.U32 R4, RZ, RZ, R32 ;  /* 0x000000ffff040224 */ /* 0x001fe400078e0020 */
[----:B------:R-:W3:Y:S01]  /*19650*/  LDL R32, [R1+0x808] ;  /* 0x0008080001207983 */ /* 0x000ee20000100800 */
[----:B------:R-:W-:-:S03]  /*19660*/  @P0 IMAD.MOV.U32 R5, RZ, RZ, R38 ;  /* 0x000000ffff050224 */ /* 0x000fc600078e0026 */
[----:B------:R-:W2:Y:S04]  /*19670*/  LDL R38, [R1+0x804] ;  /* 0x0008040001267983 */ /* 0x000ea80000100800 */
[----:B------:R0:W2:Y:S01]  /*19680*/  @P0 LDG.E.U8 R172, desc[UR16][R4.64] ;  /* 0x0000001004ac0981 */ /* 0x0000a2000c1e1100 */
[C---:B------:R-:W-:Y:S01]  /*19690*/  ISETP.GT.AND P0, PT, R2.reuse, 0x38, PT ;  /* 0x000000380200780c */ /* 0x040fe20003f04270 */
[----:B0-----:R-:W-:Y:S02]  /*196a0*/  @P1 IMAD.MOV.U32 R4, RZ, RZ, R35 ;  /* 0x000000ffff041224 */ /* 0x001fe400078e0023 */
[----:B------:R-:W-:Y:S01]  /*196b0*/  @P1 IMAD.MOV.U32 R5, RZ, RZ, R37 ;  /* 0x000000ffff051224 */ /* 0x000fe200078e0025 */
[----:B------:R-:W2:Y:S04]  /*196c0*/  LDL R35, [R1+0x800] ;  /* 0x0008000001237983 */ /* 0x000ea80000100800 */
[----:B------:R-:W2:Y:S04]  /*196d0*/  LDL R37, [R1+0x7fc] ;  /* 0x0007fc0001257983 */ /* 0x000ea80000100800 */
[----:B------:R0:W2:Y:S01]  /*196e0*/  @P1 LDG.E.U8 R170, desc[UR16][R4.64] ;  /* 0x0000001004aa1981 */ /* 0x0000a2000c1e1100 */
[----:B------:R-:W-:Y:S01]  /*196f0*/  ISETP.GT.AND P1, PT, R2, 0x39, PT ;  /* 0x000000390200780c */ /* 0x000fe20003f24270 */
[----:B0-----:R-:W-:-:S02]  /*19700*/  @P0 IMAD.MOV.U32 R4, RZ, RZ, R43 ;  /* 0x000000ffff040224 */ /* 0x001fc400078e002b */
        /* <DEDUP_REMOVED lines=9> */
[----:B------:R0:W2:Y:S02]  /*197a0*/  @P1 LDG.E.U8 R166, desc[UR16][R4.64] ;  /* 0x0000001004a61981 */ /* 0x0000a4000c1e1100 */
[----:B0-----:R-:W-:-:S02]  /*197b0*/  @P0 IMAD.MOV.U32 R4, RZ, RZ, R30 ;  /* 0x000000ffff040224 */ /* 0x001fc400078e001e */
[----:B------:R-:W2:Y:S01]  /*197c0*/  LDL R30, [R1+0x7e8] ;  /* 0x0007e800011e7983 */ /* 0x000ea20000100800 */
[----:B------:R-:W-:Y:S01]  /*197d0*/  PRMT R164, RZ, 0x7610, R164 ;  /* 0x00007610ffa47816 */ /* 0x000fe200000000a4 */
[----:B------:R-:W-:Y:S01]  /*197e0*/  @P0 IMAD.MOV.U32 R5, RZ, RZ, R34 ;  /* 0x000000ffff050224 */ /* 0x000fe200078e0022 */
[C---:B------:R-:W-:Y:S01]  /*197f0*/  ISETP.GT.AND P1, PT, R2.reuse, 0x3b, PT ;  /* 0x0000003b0200780c */ /* 0x040fe20003f24270 */
[----:B------:R-:W2:Y:S04]  /*19800*/  LDL R34, [R1+0x7e4] ;  /* 0x0007e40001227983 */ /* 0x000ea80000100800 */
[----:B------:R4:W2:Y:S01]  /*19810*/  @P0 LDG.E.U8 R164, desc[UR16][R4.64] ;  /* 0x0000001004a40981 */ /* 0x0008a2000c1e1100 */
[----:B------:R-:W-:Y:S02]  /*19820*/  ISETP.GT.AND P0, PT, R2, 0x3c, PT ;  /* 0x0000003c0200780c */ /* 0x000fe40003f04270 */
[----:B------:R-:W-:-:S05]  /*19830*/  PRMT R162, RZ, 0x7610, R162 ;  /* 0x00007610ffa27816 */ /* 0x000fca00000000a2 */
[----:B----4-:R-:W-:Y:S02]  /*19840*/  @P1 IMAD.MOV.U32 R4, RZ, RZ, R39 ;  /* 0x000000ffff041224 */ /* 0x010fe400078e0027 */
[----:B------:R-:W-:Y:S01]  /*19850*/  @P1 IMAD.MOV.U32 R5, RZ, RZ, R42 ;  /* 0x000000ffff051224 */ /* 0x000fe200078e002a */
[----:B------:R-:W4:Y:S04]  /*19860*/  LDL R39, [R1+0x7e0] ;  /* 0x0007e00001277983 */ /* 0x000f280000100800 */
[----:B------:R-:W4:Y:S04]  /*19870*/  LDL R42, [R1+0x7dc] ;  /* 0x0007dc00012a7983 */ /* 0x000f280000100800 */
[----:B------:R3:W4:Y:S01]  /*19880*/  @P1 LDG.E.U8 R162, desc[UR16][R4.64] ;  /* 0x0000001004a21981 */ /* 0x000722000c1e1100 */
[----:B------:R-:W-:-:S02]  /*19890*/  ISETP.GT.AND P1, PT, R2, 0x3d, PT ;  /* 0x0000003d0200780c */ /* 0x000fc40003f24270 */
[----:B------:R-:W-:Y:S02]  /*198a0*/  PRMT R160, RZ, 0x7610, R160 ;  /* 0x00007610ffa07816 */ /* 0x000fe400000000a0 */
[----:B------:R-:W-:Y:S02]  /*198b0*/  PRMT R158, RZ, 0x7610, R158 ;  /* 0x00007610ff9e7816 */ /* 0x000fe4000000009e */
[----:B------:R-:W-:Y:S02]  /*198c0*/  PRMT R156, RZ, 0x7610, R156 ;  /* 0x00007610ff9c7816 */ /* 0x000fe4000000009c */
[----:B------:R-:W-:Y:S01]  /*198d0*/  PRMT R154, RZ, 0x7610, R154 ;  /* 0x00007610ff9a7816 */ /* 0x000fe2000000009a */
[----:B---3--:R-:W-:Y:S02]  /*198e0*/  @P0 IMAD.MOV.U32 R4, RZ, RZ, R32 ;  /* 0x000000ffff040224 */ /* 0x008fe400078e0020 */
[----:B------:R-:W3:Y:S01]  /*198f0*/  LDL R32, [R1+0x7d8] ;  /* 0x0007d80001207983 */ /* 0x000ee20000100800 */
[----:B--2---:R-:W-:-:S03]  /*19900*/  @P0 IMAD.MOV.U32 R5, RZ, RZ, R38 ;  /* 0x000000ffff050224 */ /* 0x004fc600078e0026 */
[----:B------:R-:W2:Y:S04]  /*19910*/  LDL R38, [R1+0x7d4] ;  /* 0x0007d40001267983 */ /* 0x000ea80000100800 */
[----:B------:R0:W2:Y:S01]  /*19920*/  @P0 LDG.E.U8 R160, desc[UR16][R4.64] ;  /* 0x0000001004a00981 */ /* 0x0000a2000c1e1100 */
[----:B------:R-:W-:Y:S01]  /*19930*/  ISETP.GT.AND P0, PT, R2, 0x3e, PT ;  /* 0x0000003e0200780c */ /* 0x000fe20003f04270 */
[----:B0-----:R-:W-:Y:S02]  /*19940*/  @P1 IMAD.MOV.U32 R4, RZ, RZ, R35 ;  /* 0x000000ffff041224 */ /* 0x001fe400078e0023 */
[----:B------:R-:W2:Y:S01]  /*19950*/  LDL R35, [R1+0x7d0] ;  /* 0x0007d00001237983 */ /* 0x000ea20000100800 */
[----:B------:R-:W-:-:S03]  /*19960*/  @P1 IMAD.MOV.U32 R5, RZ, RZ, R37 ;  /* 0x000000ffff051224 */ /* 0x000fc600078e0025 */
        /* <DEDUP_REMOVED lines=13> */
[----:B------:R0:W2:Y:S02]  /*19a40*/  @P1 LDG.E.U8 R154, desc[UR16][R4.64] ;  /* 0x00000010049a1981 */ /* 0x0000a4000c1e1100 */
[----:B0-----:R-:W-:Y:S02]  /*19a50*/  @P0 IMAD.MOV.U32 R4, RZ, RZ, R30 ;  /* 0x000000ffff040224 */ /* 0x001fe400078e001e */
[----:B------:R-:W2:Y:S01]  /*19a60*/  LDL R30, [R1+0x7b8] ;  /* 0x0007b800011e7983 */ /* 0x000ea20000100800 */
[----:B------:R-:W-:Y:S01]  /*19a70*/  PRMT R159, RZ, 0x7610, R159 ;  /* 0x00007610ff9f7816 */ /* 0x000fe2000000009f */
[----:B------:R-:W-:Y:S01]  /*19a80*/  @P0 IMAD.MOV.U32 R5, RZ, RZ, R34 ;  /* 0x000000ffff050224 */ /* 0x000fe200078e0022 */
[C---:B------:R-:W-:Y:S01]  /*19a90*/  ISETP.GT.AND P1, PT, R2.reuse, 0x41, PT ;  /* 0x000000410200780c */ /* 0x040fe20003f24270 */
[----:B------:R-:W2:Y:S04]  /*19aa0*/  LDL R34, [R1+0x7b4] ;  /* 0x0007b40001227983 */ /* 0x000ea80000100800 */
[----:B------:R4:W2:Y:S01]  /*19ab0*/  @P0 LDG.E.U8 R159, desc[UR16][R4.64] ;  /* 0x00000010049f0981 */ /* 0x0008a2000c1e1100 */
[----:B------:R-:W-:-:S02]  /*19ac0*/  ISETP.GT.AND P0, PT, R2, 0x42, PT ;  /* 0x000000420200780c */ /* 0x000fc40003f04270 */
[----:B------:R-:W-:-:S05]  /*19ad0*/  PRMT R157, RZ, 0x7610, R157 ;  /* 0x00007610ff9d7816 */ /* 0x000fca000000009d */
[----:B----4-:R-:W-:Y:S02]  /*19ae0*/  @P1 IMAD.MOV.U32 R4, RZ, RZ, R39 ;  /* 0x000000ffff041224 */ /* 0x010fe400078e0027 */
[----:B------:R-:W4:Y:S01]  /*19af0*/  LDL R39, [R1+0x7b0] ;  /* 0x0007b00001277983 */ /* 0x000f220000100800 */
[----:B------:R-:W-:-:S03]  /*19b00*/  @P1 IMAD.MOV.U32 R5, RZ, RZ, R42 ;  /* 0x000000ffff051224 */ /* 0x000fc600078e002a */
[----:B------:R-:W4:Y:S04]  /*19b10*/  LDL R42, [R1+0x7ac] ;  /* 0x0007ac00012a7983 */ /* 0x000f280000100800 */
[----:B------:R3:W4:Y:S01]  /*19b20*/  @P1 LDG.E.U8 R157, desc[UR16][R4.64] ;  /* 0x00000010049d1981 */ /* 0x000722000c1e1100 */
[----:B------:R-:W-:Y:S02]  /*19b30*/  ISETP.GT.AND P1, PT, R2, 0x43, PT ;  /* 0x000000430200780c */ /* 0x000fe40003f24270 */
[----:B------:R-:W-:Y:S02]  /*19b40*/  PRMT R155, RZ, 0x7610, R155 ;  /* 0x00007610ff9b7816 */ /* 0x000fe4000000009b */
[----:B------:R-:W-:Y:S02]  /*19b50*/  PRMT R153, RZ, 0x7610, R153 ;  /* 0x00007610ff997816 */ /* 0x000fe40000000099 */
[----:B------:R-:W-:-:S02]  /*19b60*/  PRMT R152, RZ, 0x7610, R152 ;  /* 0x00007610ff987816 */ /* 0x000fc40000000098 */
        /* <DEDUP_REMOVED lines=307> */
[----:B0-----:R-:W-:Y:S01]  /*1aea0*/  @P0 IMAD.MOV.U32 R4, RZ, RZ, R43 ;  /* 0x000000ffff040224 */ /* 0x001fe200078e002b */
[----:B------:R-:W-:Y:S01]  /*1aeb0*/  PRMT R33, RZ, 0x7610, R33 ;  /* 0x00007610ff217816 */ /* 0x000fe20000000021 */
[----:B------:R-:W2:Y:S01]  /*1aec0*/  LDL R43, [R1+0x630] ;  /* 0x00063000012b7983 */ /* 0x000ea20000100800 */
[----:B------:R-:W-:Y:S01]  /*1aed0*/  @P0 IMAD.MOV.U32 R5, RZ, RZ, R44 ;  /* 0x000000ffff050224 */ /* 0x000fe200078e002c */
[----:B------:R-:W-:-:S02]  /*1aee0*/  PRMT R31, RZ, 0x7610, R31 ;  /* 0x00007610ff1f7816 */ /* 0x000fc4000000001f */
        /* <DEDUP_REMOVED lines=10> */
[----:B------:R-:W-:Y:S01]  /*1af90*/  ISETP.GT.AND P1, PT, R2, 0x71, PT ;  /* 0x000000710200780c */ /* 0x000fe20003f24270 */
[----:B------:R-:W-:-:S02]  /*1afa0*/  @P0 IMAD.MOV.U32 R5, RZ, RZ, R34 ;  /* 0x000000ffff050224 */ /* 0x000fc400078e0022 */
[----:B------:R-:W2:Y:S04]  /*1afb0*/  LDL R34, [R1+0x634] ;  /* 0x0006340001227983 */ /* 0x000ea80000100800 */
[----:B------:R4:W2:Y:S01]  /*1afc0*/  @P0 LDG.E.U8 R33, desc[UR16][R4.64] ;  /* 0x0000001004210981 */ /* 0x0008a2000c1e1100 */
[----:B------:R-:W-:-:S05]  /*1afd0*/  ISETP.GT.AND P0, PT, R2, 0x72, PT ;  /* 0x000000720200780c */ /* 0x000fca0003f04270 */
[----:B----4-:R-:W-:Y:S02]  /*1afe0*/  @P1 IMAD.MOV.U32 R4, RZ, RZ, R39 ;  /* 0x000000ffff041224 */ /* 0x010fe400078e0027 */
[----:B------:R-:W4:Y:S01]  /*1aff0*/  LDL R39, [R1+0x624] ;  /* 0x0006240001277983 */ /* 0x000f220000100800 */
[----:B------:R-:W-:Y:S01]  /*1b000*/  @P1 IMAD.MOV.U32 R5, RZ, RZ, R42 ;  /* 0x000000ffff051224 */ /* 0x000fe200078e002a */
[----:B------:R-:W-:Y:S02]  /*1b010*/  PRMT R29, RZ, 0x7610, R29 ;  /* 0x00007610ff1d7816 */ /* 0x000fe4000000001d */
[----:B------:R-:W4:Y:S04]  /*1b020*/  LDL R42, [R1+0x61c] ;  /* 0x00061c00012a7983 */ /* 0x000f280000100800 */
[----:B------:R3:W4:Y:S01]  /*1b030*/  @P1 LDG.E.U8 R31, desc[UR16][R4.64] ;  /* 0x00000010041f1981 */ /* 0x000722000c1e1100 */
[----:B------:R-:W-:-:S02]  /*1b040*/  ISETP.GT.AND P1, PT, R2, 0x73, PT ;  /* 0x000000730200780c */ /* 0x000fc40003f24270 */
        /* <DEDUP_REMOVED lines=14> */
[C---:B------:R-:W-:Y:S01]  /*1b130*/  ISETP.GT.AND P1, PT, R2.reuse, 0x75, PT ;  /* 0x000000750200780c */ /* 0x040fe20003f24270 */
[----:B0-----:R-:W-:Y:S02]  /*1b140*/  @P0 IMAD.MOV.U32 R4, RZ, RZ, R45 ;  /* 0x000000ffff040224 */ /* 0x001fe400078e002d */
[----:B------:R-:W-:Y:S01]  /*1b150*/  @P0 IMAD.MOV.U32 R5, RZ, RZ, R46 ;  /* 0x000000ffff050224 */ /* 0x000fe200078e002e */
[----:B------:R-:W-:Y:S01]  /*1b160*/  PRMT R25, RZ, 0x7610, R25 ;  /* 0x00007610ff197816 */ /* 0x000fe20000000019 */
[----:B------:R-:W2:Y:S04]  /*1b170*/  LDL R46, [R1+0xd98] ;  /* 0x000d9800012e7983 */ /* 0x000ea80000100800 */
[----:B------:R0:W2:Y:S01]  /*1b180*/  @P0 LDG.E.U8 R27, desc[UR16][R4.64] ;  /* 0x00000010041b0981 */ /* 0x0000a2000c1e1100 */
[----:B------:R-:W-:-:S02]  /*1b190*/  ISETP.GT.AND P0, PT, R2, 0x76, PT ;  /* 0x000000760200780c */ /* 0x000fc40003f04270 */
[----:B------:R-:W-:Y:S01]  /*1b1a0*/  PRMT R24, RZ, 0x7610, R24 ;  /* 0x00007610ff187816 */ /* 0x000fe20000000018 */
[----:B------:R-:W2:Y:S01]  /*1b1b0*/  LDL R45, [R1+0xd54] ;  /* 0x000d5400012d7983 */ /* 0x000ea20000100800 */
[----:B0-----:R-:W-:-:S03]  /*1b1c0*/  @P1 IMAD.MOV.U32 R4, RZ, RZ, R36 ;  /* 0x000000ffff041224 */ /* 0x001fc600078e0024 */
[----:B------:R-:W2:Y:S01]  /*1b1d0*/  LDL R36, [R1+0x610] ;  /* 0x0006100001247983 */ /* 0x000ea20000100800 */
[----:B------:R-:W-:-:S03]  /*1b1e0*/  @P1 IMAD.MOV.U32 R5, RZ, RZ, R40 ;  /* 0x000000ffff051224 */ /* 0x000fc600078e0028 */
[----:B------:R-:W2:Y:S04]  /*1b1f0*/  LDL R40, [R1+0x60c] ;  /* 0x00060c0001287983 */ /* 0x000ea80000100800 */
[----:B------:R0:W2:Y:S02]  /*1b200*/  @P1 LDG.E.U8 R26, desc[UR16][R4.64] ;  /* 0x00000010041a1981 */ /* 0x0000a4000c1e1100 */
[----:B0-----:R-:W-:Y:S02]  /*1b210*/  @P0 IMAD.MOV.U32 R4, RZ, RZ, R30 ;  /* 0x000000ffff040224 */ /* 0x001fe400078e001e */
[----:B------:R-:W2:Y:S01]  /*1b220*/  LDL R30, [R1+0x608] ;  /* 0x00060800011e7983 */ /* 0x000ea20000100800 */
[C---:B------:R-:W-:Y:S01]  /*1b230*/  ISETP.GT.AND P1, PT, R2.reuse, 0x77, PT ;  /* 0x000000770200780c */ /* 0x040fe20003f24270 */
[----:B------:R-:W-:Y:S01]  /*1b240*/  @P0 IMAD.MOV.U32 R5, RZ, RZ, R34 ;  /* 0x000000ffff050224 */ /* 0x000fe200078e0022 */
[----:B------:R-:W-:Y:S01]  /*1b250*/  PRMT R252, RZ, 0x7610, R252 ;  /* 0x00007610fffc7816 */ /* 0x000fe200000000fc */
[----:B------:R-:W2:Y:S04]  /*1b260*/  LDL R34, [R1+0x604] ;  /* 0x0006040001227983 */ /* 0x000ea80000100800 */
[----:B------:R0:W2:Y:S01]  /*1b270*/  @P0 LDG.E.U8 R25, desc[UR16][R4.64] ;  /* 0x0000001004190981 */ /* 0x0000a2000c1e1100 */
[----:B------:R-:W-:-:S05]  /*1b280*/  ISETP.GT.AND P0, PT, R2, 0x78, PT ;  /* 0x000000780200780c */ /* 0x000fca0003f04270 */
[----:B0-----:R-:W-:Y:S02]  /*1b290*/  @P1 IMAD.MOV.U32 R4, RZ, RZ, R43 ;  /* 0x000000ffff041224 */ /* 0x001fe400078e002b */
[----:B------:R-:W-:Y:S01]  /*1b2a0*/  @P1 IMAD.MOV.U32 R5, RZ, RZ, R44 ;  /* 0x000000ffff051224 */ /* 0x000fe200078e002c */
[----:B------:R-:W-:Y:S01]  /*1b2b0*/  PRMT R251, RZ, 0x7610, R251 ;  /* 0x00007610fffb7816 */ /* 0x000fe200000000fb */
[----:B------:R-:W2:Y:S04]  /*1b2c0*/  LDL R44, [R1+0xd58] ;  /* 0x000d5800012c7983 */ /* 0x000ea80000100800 */
[----:B------:R4:W2:Y:S01]  /*1b2d0*/  @P1 LDG.E.U8 R24, desc[UR16][R4.64] ;  /* 0x0000001004181981 */ /* 0x0008a2000c1e1100 */
[----:B------:R-:W-:Y:S02]  /*1b2e0*/  ISETP.GT.AND P1, PT, R2, 0x79, PT ;  /* 0x000000790200780c */ /* 0x000fe40003f24270 */
[----:B------:R-:W-:Y:S01]  /*1b2f0*/  PRMT R250, RZ, 0x7610, R250 ;  /* 0x00007610fffa7816 */ /* 0x000fe200000000fa */
[----:B------:R-:W2:Y:S01]  /*1b300*/  LDL R43, [R1+0xd14] ;  /* 0x000d1400012b7983 */ /* 0x000ea20000100800 */
[----:B----4-:R-:W-:-:S03]  /*1b310*/  @P0 IMAD.MOV.U32 R5, RZ, RZ, R39 ;  /* 0x000000ffff050224 */ /* 0x010fc600078e0027 */
[----:B------:R-:W4:Y:S01]  /*1b320*/  LDL R39, [R1+0x5fc] ;  /* 0x0005fc0001277983 */ /* 0x000f220000100800 */
[----:B------:R-:W-:Y:S02]  /*1b330*/  LOP3.LUT R3, R3, 0xffff, RZ, 0xc0, !PT ;  /* 0x0000ffff03037812 */ /* 0x000fe400078ec0ff */
[----:B------:R-:W-:Y:S01]  /*1b340*/  PRMT R249, RZ, 0x7610, R249 ;  /* 0x00007610fff97816 */ /* 0x000fe200000000f9 */
[----:B---3--:R-:W-:Y:S02]  /*1b350*/  @P0 IMAD.MOV.U32 R4, RZ, RZ, R32 ;  /* 0x000000ffff040224 */ /* 0x008fe400078e0020 */
[----:B------:R-:W3:Y:S04]  /*1b360*/  LDL R32, [R1+0x600] ;  /* 0x0006000001207983 */ /* 0x000ee80000100800 */
[----:B------:R2:W3:Y:S01]  /*1b370*/  @P0 LDG.E.U8 R252, desc[UR16][R4.64] ;  /* 0x0000001004fc0981 */ /* 0x0004e2000c1e1100 */
[----:B------:R-:W-:Y:S01]  /*1b380*/  ISETP.GT.AND P0, PT, R2, 0x7a, PT ;  /* 0x0000007a0200780c */ /* 0x000fe20003f04270 */
[----:B--2---:R-:W-:-:S02]  /*1b390*/  @P1 IMAD.MOV.U32 R4, RZ, RZ, R38 ;  /* 0x000000ffff041224 */ /* 0x004fc400078e0026 */
[----:B------:R-:W-:Y:S01]  /*1b3a0*/  @P1 IMAD.MOV.U32 R5, RZ, RZ, R42 ;  /* 0x000000ffff051224 */ /* 0x000fe200078e002a */
[----:B------:R-:W2:Y:S04]  /*1b3b0*/  LDL R38, [R1+0x5f4] ;  /* 0x0005f40001267983 */ /* 0x000ea80000100800 */
[----:B------:R0:W2:Y:S04]  /*1b3c0*/  @P1 LDG.E.U8 R251, desc[UR16][R4.64] ;  /* 0x0000001004fb1981 */ /* 0x0000a8000c1e1100 */
[----:B------:R-:W2:Y:S01]  /*1b3d0*/  LDL R42, [R1+0xd18] ;  /* 0x000d1800012a7983 */ /* 0x000ea20000100800 */
[----:B0-----:R-:W-:-:S02]  /*1b3e0*/  @P0 IMAD.MOV.U32 R4, RZ, RZ, R35 ;  /* 0x000000ffff040224 */ /* 0x001fc400078e0023 */
[----:B------:R-:W-:Y:S02]  /*1b3f0*/  @P0 IMAD.MOV.U32 R5, RZ, RZ, R37 ;  /* 0x000000ffff050224 */ /* 0x000fe400078e0025 */
[----:B------:R-:W2:Y:S04]  /*1b400*/  LDL R37, [R1+0x5f8] ;  /* 0x0005f80001257983 */ /* 0x000ea80000100800 */
[----:B------:R0:W2:Y:S01]  /*1b410*/  @P0 LDG.E.U8 R250, desc[UR16][R4.64] ;  /* 0x0000001004fa0981 */ /* 0x0000a2000c1e1100 */
[----:B------:R-:W-:Y:S02]  /*1b420*/  ISETP.GT.AND P0, PT, R2, 0x7b, PT ;  /* 0x0000007b0200780c */ /* 0x000fe40003f04270 */
[----:B0-----:R-:W-:-:S04]  /*1b430*/  LOP3.LUT R4, R232, 0xffff, RZ, 0xc0, !PT ;  /* 0x0000ffffe8047812 */ /* 0x001fc800078ec0ff */
[----:B------:R-:W-:-:S07]  /*1b440*/  PRMT R35, R4, 0x3340, R3 ;  /* 0x0000334004237816 */ /* 0x000fce0000000003 */
[----:B------:R-:W-:Y:S02]  /*1b450*/  @P0 IMAD.MOV.U32 R4, RZ, RZ, R36 ;  /* 0x000000ffff040224 */ /* 0x000fe400078e0024 */
[----:B------:R-:W-:Y:S01]  /*1b460*/  @P0 IMAD.MOV.U32 R5, RZ, RZ, R40 ;  /* 0x000000ffff050224 */ /* 0x000fe200078e0028 */
[----:B------:R-:W-:Y:S01]  /*1b470*/  LOP3.LUT R3, R247, 0xffff, RZ, 0xc0, !PT ;  /* 0x0000fffff7037812 */ /* 0x000fe200078ec0ff */
[----:B------:R-:W2:Y:S04]  /*1b480*/  LDL R40, [R1+0xcd4] ;  /* 0x000cd40001287983 */ /* 0x000ea80000100800 */
[----:B------:R0:W2:Y:S01]  /*1b490*/  @P0 LDG.E.U8 R249, desc[UR16][R4.64] ;  /* 0x0000001004f90981 */ /* 0x0000a2000c1e1100 */
[----:B------:R-:W-:Y:S02]  /*1b4a0*/  ISETP.GT.AND P0, PT, R2, 0x7c, PT ;  /* 0x0000007c0200780c */ /* 0x000fe40003f04270 */
[----:B0-----:R-:W-:-:S04]  /*1b4b0*/  LOP3.LUT R4, R245, 0xffff, RZ, 0xc0, !PT ;  /* 0x0000fffff5047812 */ /* 0x001fc800078ec0ff */
[----:B------:R-:W-:-:S07]  /*1b4c0*/  PRMT R36, R4, 0x3340, R3 ;  /* 0x0000334004247816 */ /* 0x000fce0000000003 */
[----:B------:R-:W-:Y:S02]  /*1b4d0*/  @P0 IMAD.MOV.U32 R4, RZ, RZ, R30 ;  /* 0x000000ffff040224 */ /* 0x000fe400078e001e */
[----:B------:R-:W2:Y:S01]  /*1b4e0*/  LDL R30, [R1+0x5f0] ;  /* 0x0005f000011e7983 */ /* 0x000ea20000100800 */
[----:B------:R-:W-:Y:S01]  /*1b4f0*/  @P0 IMAD.MOV.U32 R5, RZ, RZ, R34 ;  /* 0x000000ffff050224 */ /* 0x000fe200078e0022 */
[----:B------:R-:W-:Y:S02]  /*1b500*/  PRMT R245, RZ, 0x7610, R245 ;  /* 0x00007610fff57816 */ /* 0x000fe400000000f5 */
[----:B------:R-:W2:Y:S04]  /*1b510*/  LDL R34, [R1+0x5ec] ;  /* 0x0005ec0001227983 */ /* 0x000ea80000100800 */
[----:B------:R0:W2:Y:S01]  /*1b520*/  @P0 LDG.E.U8 R245, desc[UR16][R4.64] ;  /* 0x0000001004f50981 */ /* 0x0000a2000c1e1100 */
[----:B------:R-:W-:-:S02]  /*1b530*/  ISETP.GT.AND P0, PT, R2, 0x7d, PT ;  /* 0x0000007d0200780c */ /* 0x000fc40003f04270 */
[----:B------:R-:W-:Y:S02]  /*1b540*/  LOP3.LUT R3, R236, 0xffff, RZ, 0xc0, !PT ;  /* 0x0000ffffec037812 */ /* 0x000fe400078ec0ff */
[----:B------:R-:W-:Y:S02]  /*1b550*/  PRMT R236, RZ, 0x7610, R236 ;  /* 0x00007610ffec7816 */ /* 0x000fe400000000ec */
[----:B0-----:R-:W-:-:S04]  /*1b560*/  LOP3.LUT R4, R6, 0xffff, RZ, 0xc0, !PT ;  /* 0x0000ffff06047812 */ /* 0x001fc800078ec0ff */
[----:B------:R-:W-:-:S03]  /*1b570*/  PRMT R247, R4, 0x3340, R3 ;  /* 0x0000334004f77816 */ /* 0x000fc60000000003 */
[----:B----4-:R-:W-:Y:S01]  /*1b580*/  @P0 IMAD.MOV.U32 R5, RZ, RZ, R39 ;  /* 0x000000ffff050224 */ /* 0x010fe200078e0027 */
[----:B------:R-:W-:Y:S01]  /*1b590*/  LOP3.LUT R3, R244, 0xffff, RZ, 0xc0, !PT ;  /* 0x0000fffff4037812 */ /* 0x000fe200078ec0ff */
[----:B------:R-:W4:Y:S01]  /*1b5a0*/  LDL R39, [R1+0xcd8] ;  /* 0x000cd80001277983 */ /* 0x000f220000100800 */
[----:B------:R-:W-:Y:S01]  /*1b5b0*/  PRMT R232, RZ, 0x7610, R232 ;  /* 0x00007610ffe87816 */ /* 0x000fe200000000e8 */
[----:B---3--:R-:W-:Y:S02]  /*1b5c0*/  @P0 IMAD.MOV.U32 R4, RZ, RZ, R32 ;  /* 0x000000ffff040224 */ /* 0x008fe400078e0020 */
[----:B------:R-:W3:Y:S04]  /*1b5d0*/  LDL R32, [R1+0xe00] ;  /* 0x000e000001207983 */ /* 0x000ee80000100800 */
[----:B------:R0:W4:Y:S01]  /*1b5e0*/  @P0 LDG.E.U8 R236, desc[UR16][R4.64] ;  /* 0x0000001004ec0981 */ /* 0x000122000c1e1100 */
[----:B------:R-:W-:-:S02]  /*1b5f0*/  ISETP.GT.AND P0, PT, R2, 0x7e, PT ;  /* 0x0000007e0200780c */ /* 0x000fc40003f04270 */
[----:B0-----:R-:W-:-:S04]  /*1b600*/  LOP3.LUT R4, R241, 0xffff, RZ, 0xc0, !PT ;  /* 0x0000fffff1047812 */ /* 0x001fc800078ec0ff */
[----:B------:R-:W-:-:S07]  /*1b610*/  PRMT R241, R4, 0x3340, R3 ;  /* 0x0000334004f17816 */ /* 0x000fce0000000003 */
[----:B--2---:R-:W-:Y:S01]  /*1b620*/  @P0 IMAD.MOV.U32 R5, RZ, RZ, R38 ;  /* 0x000000ffff050224 */ /* 0x004fe200078e0026 */
[----:B------:R-:W-:Y:S01]  /*1b630*/  LOP3.LUT R3, R9, 0xffff, RZ, 0xc0, !PT ;  /* 0x0000ffff09037812 */ /* 0x000fe200078ec0ff */
[----:B------:R-:W2:Y:S01]  /*1b640*/  LDL R38, [R1+0xc94] ;  /* 0x000c940001267983 */ /* 0x000ea20000100800 */
[----:B------:R-:W-:Y:S01]  /*1b650*/  @P0 IMAD.MOV.U32 R4, RZ, RZ, R37 ;  /* 0x000000ffff040224 */ /* 0x000fe200078e0025 */
[----:B------:R-:W-:Y:S02]  /*1b660*/  LOP3.LUT R6, R248, 0xffff, RZ, 0xc0, !PT ;  /* 0x0000fffff8067812 */ /* 0x000fe400078ec0ff */
[----:B------:R-:W2:Y:S04]  /*1b670*/  LDL R37, [R1+0xc98] ;  /* 0x000c980001257983 */ /* 0x000ea80000100800 */
[----:B------:R0:W2:Y:S01]  /*1b680*/  @P0 LDG.E.U8 R232, desc[UR16][R4.64] ;  /* 0x0000001004e80981 */ /* 0x0000a2000c1e1100 */
[----:B------:R-:W-:-:S02]  /*1b690*/  ISETP.GT.AND P0, PT, R2, 0x7f, PT ;  /* 0x0000007f0200780c */ /* 0x000fc40003f04270 */
[----:B0-----:R-:W-:-:S04]  /*1b6a0*/  LOP3.LUT R4, R243, 0xffff, RZ, 0xc0, !PT ;  /* 0x0000fffff3047812 */ /* 0x001fc800078ec0ff */
[----:B------:R-:W-:Y:S02]  /*1b6b0*/  PRMT R9, R4, 0x3340, R3 ;  /* 0x0000334004097816 */ /* 0x000fe40000000003 */
[----:B------:R-:W-:-:S05]  /*1b6c0*/  LOP3.LUT R3, R8, 0xffff, RZ, 0xc0, !PT ;  /* 0x0000ffff08037812 */ /* 0x000fca00078ec0ff */
[----:B------:R-:W-:Y:S02]  /*1b6d0*/  @P0 IMAD.MOV.U32 R8, RZ, RZ, R30 ;  /* 0x000000ffff080224 */ /* 0x000fe400078e001e */
[----:B------:R-:W4:Y:S01]  /*1b6e0*/  LDL R30, [R1+0xe20] ;  /* 0x000e2000011e7983 */ /* 0x000f220000100800 */
[----:B------:R-:W-:-:S04]  /*1b6f0*/  LOP3.LUT R5, R240, 0xffff, RZ, 0xc0, !PT ;  /* 0x0000fffff0057812 */ /* 0x000fc800078ec0ff */
[----:B------:R-:W-:Y:S02]  /*1b700*/  PRMT R240, R6, 0x3340, R5 ;  /* 0x0000334006f07816 */ /* 0x000fe40000000005 */
[----:B------:R-:W-:Y:S02]  /*1b710*/  LOP3.LUT R6, R211, 0xffff, RZ, 0xc0, !PT ;  /* 0x0000ffffd3067812 */ /* 0x000fe400078ec0ff */
[----:B------:R-:W-:Y:S02]  /*1b720*/  LOP3.LUT R5, R239, 0xffff, RZ, 0xc0, !PT ;  /* 0x0000ffffef057812 */ /* 0x000fe400078ec0ff */
[----:B------:R-:W-:Y:S02]  /*1b730*/  LOP3.LUT R4, R7, 0xffff, RZ, 0xc0, !PT ;  /* 0x0000ffff07047812 */ /* 0x000fe400078ec0ff */
[----:B------:R-:W-:Y:S02]  /*1b740*/  PRMT R7, R6, 0x3340, R5 ;  /* 0x0000334006077816 */ /* 0x000fe40000000005 */
[----:B------:R-:W-:Y:S01]  /*1b750*/  PRMT R6, R240, 0x5410, R9 ;  /* 0x00005410f0067816 */ /* 0x000fe20000000009 */
[----:B------:R-:W-:Y:S01]  /*1b760*/  @P0 IMAD.MOV.U32 R9, RZ, RZ, R34 ;  /* 0x000000ffff090224 */ /* 0x000fe200078e0022 */
[----:B------:R-:W-:Y:S01]  /*1b770*/  PRMT R211, RZ, 0x7610, R211 ;  /* 0x00007610ffd37816 */ /* 0x000fe200000000d3 */
[----:B------:R-:W2:Y:S05]  /*1b780*/  LDL R34, [R1+0x9fc] ;  /* 0x0009fc0001227983 */ /* 0x000eaa0000100800 */
[----:B------:R0:W2:Y:S01]  /*1b790*/  @P0 LDG.E.U8 R211, desc[UR16][R8.64] ;  /* 0x0000001008d30981 */ /* 0x0000a2000c1e1100 */
[----:B------:R-:W-:-:S02]  /*1b7a0*/  PRMT R3, R4, 0x3340, R3 ;  /* 0x0000334004037816 */ /* 0x000fc40000000003 */
[----:B------:R-:W-:Y:S02]  /*1b7b0*/  PRMT R4, R35, 0x5410, R36 ;  /* 0x0000541023047816 */ /* 0x000fe40000000024 */
[----:B------:R-:W-:Y:S01]  /*1b7c0*/  PRMT R5, R247, 0x5410, R241 ;  /* 0x00005410f7057816 */ /* 0x000fe200000000f1 */
[----:B------:R-:W2:Y:S01]  /*1b7d0*/  LDL R35, [R1+0xe14] ;  /* 0x000e140001237983 */ /* 0x000ea20000100800 */
[----:B------:R-:W-:Y:S01]  /*1b7e0*/  PRMT R7, R7, 0x5410, R3 ;  /* 0x0000541007077816 */ /* 0x000fe20000000003 */
[----:B------:R-:W-:Y:S01]  /*1b7f0*/  BAR.SYNC.DEFER_BLOCKING 0x0 ;  /* 0x0000000000007b1d */ /* 0x000fe20000010000 */
[----:B------:R-:W-:-:S05]  /*1b800*/  LOP3.LUT R3, R231, 0xffff, RZ, 0xc0, !PT ;  /* 0x0000ffffe7037812 */ /* 0x000fca00078ec0ff */
[----:B------:R-:W2:Y:S04]  /*1b810*/  LDL R36, [R1+0xc54] ;  /* 0x000c540001247983 */ /* 0x000ea80000100800 */
[----:B---3--:R1:W-:Y:S04]  /*1b820*/  STS.128 [R32+UR8+0x8000], R4 ;  /* 0x0080000420007988 */ /* 0x0083e80008000c08 */
[----:B-1----:R-:W3:Y:S01]  /*1b830*/  LDL R32, [R1+0xe1c] ;  /* 0x000e1c0001207983 */ /* 0x002ee20000100800 */
[----:B------:R-:W-:Y:S02]  /*1b840*/  LOP3.LUT R6, R238, 0xffff, RZ, 0xc0, !PT ;  /* 0x0000ffffee067812 */ /* 0x000fe400078ec0ff */
[----:B------:R-:W-:-:S02]  /*1b850*/  LOP3.LUT R5, R242, 0xffff, RZ, 0xc0, !PT ;  /* 0x0000fffff2057812 */ /* 0x000fc400078ec0ff */
[----:B------:R-:W-:Y:S02]  /*1b860*/  LOP3.LUT R4, R246, 0xffff, RZ, 0xc0, !PT ;  /* 0x0000fffff6047812 */ /* 0x000fe400078ec0ff */
[----:B------:R-:W-:Y:S02]  /*1b870*/  PRMT R238, R6, 0x3340, R5 ;  /* 0x0000334006ee7816 */ /* 0x000fe40000000005 */
[----:B------:R-:W-:Y:S02]  /*1b880*/  PRMT R231, R4, 0x3340, R3 ;  /* 0x0000334004e77816 */ /* 0x000fe40000000003 */
[----:B------:R-:W-:Y:S02]  /*1b890*/  LOP3.LUT R6, R234, 0xffff, RZ, 0xc0, !PT ;  /* 0x0000ffffea067812 */ /* 0x000fe400078ec0ff */
        /* <DEDUP_REMOVED lines=9> */
[----:B0-----:R-:W-:Y:S02]  /*1b930*/  PRMT R9, R6, 0x3340, R5 ;  /* 0x0000334006097816 */ /* 0x001fe40000000005 */
[----:B------:R-:W-:Y:S02]  /*1b940*/  PRMT R8, R4, 0x3340, R3 ;  /* 0x0000334004087816 */ /* 0x000fe40000000003 */
[----:B------:R-:W-:Y:S02]  /*1b950*/  LOP3.LUT R6, R220, 0xffff, RZ, 0xc0, !PT ;  /* 0x0000ffffdc067812 */ /* 0x000fe400078ec0ff */
[----:B------:R-:W-:Y:S02]  /*1b960*/  LOP3.LUT R5, R208, 0xffff, RZ, 0xc0, !PT ;  /* 0x0000ffffd0057812 */ /* 0x000fe400078ec0ff */
[----:B------:R-:W-:-:S02]  /*1b970*/  LOP3.LUT R4, R210, 0xffff, RZ, 0xc0, !PT ;  /* 0x0000ffffd2047812 */ /* 0x000fc400078ec0ff */
[----:B------:R-:W-:Y:S02]  /*1b980*/  LOP3.LUT R3, R201, 0xffff, RZ, 0xc0, !PT ;  /* 0x0000ffffc9037812 */ /* 0x000fe400078ec0ff */
[----:B------:R-:W-:Y:S02]  /*1b990*/  PRMT R7, R6, 0x3340, R5 ;  /* 0x0000334006077816 */ /* 0x000fe40000000005 */
[----:B------:R-:W-:Y:S02]  /*1b9a0*/  PRMT R3, R4, 0x3340, R3 ;  /* 0x0000334004037816 */ /* 0x000fe40000000003 */
[----:B------:R-:W-:Y:S02]  /*1b9b0*/  PRMT R4, R238, 0x5410, R231 ;  /* 0x00005410ee047816 */ /* 0x000fe400000000e7 */
[----:B------:R-:W-:Y:S02]  /*1b9c0*/  PRMT R5, R228, 0x5410, R226 ;  /* 0x00005410e4057816 */ /* 0x000fe400000000e2 */
[----:B------:R-:W-:-:S02]  /*1b9d0*/  PRMT R6, R9, 0x5410, R8 ;  /* 0x0000541009067816 */ /* 0x000fc40000000008 */
[----:B------:R-:W-:-:S05]  /*1b9e0*/  PRMT R7, R7, 0x5410, R3 ;  /* 0x0000541007077816 */ /* 0x000fca0000000003 */
[----:B----4-:R0:W-:Y:S04]  /*1b9f0*/  STS.128 [R30+UR8+0x8000], R4 ;  /* 0x008000041e007988 */ /* 0x0101e80008000c08 */
[----:B0-----:R-:W4:Y:S01]  /*1ba00*/  LDL R30, [R1+0xe18] ;  /* 0x000e1800011e7983 */ /* 0x001f220000100800 */
[----:B------:R-:W-:Y:S02]  /*1ba10*/  LOP3.LUT R6, R214, 0xffff, RZ, 0xc0, !PT ;  /* 0x0000ffffd6067812 */ /* 0x000fe400078ec0ff */
[----:B------:R-:W-:Y:S02]  /*1ba20*/  LOP3.LUT R5, R217, 0xffff, RZ, 0xc0, !PT ;  /* 0x0000ffffd9057812 */ /* 0x000fe400078ec0ff */
[----:B------:R-:W-:Y:S02]  /*1ba30*/  LOP3.LUT R4, R205, 0xffff, RZ, 0xc0, !PT ;  /* 0x0000ffffcd047812 */ /* 0x000fe400078ec0ff */
[----:B------:R-:W-:-:S02]  /*1ba40*/  LOP3.LUT R3, R207, 0xffff, RZ, 0xc0, !PT ;  /* 0x0000ffffcf037812 */ /* 0x000fc400078ec0ff */
[----:B------:R-:W-:Y:S02]  /*1ba50*/  PRMT R205, R6, 0x3340, R5 ;  /* 0x0000334006cd7816 */ /* 0x000fe40000000005 */
[----:B------:R-:W-:Y:S02]  /*1ba60*/  PRMT R201, R4, 0x3340, R3 ;  /* 0x0000334004c97816 */ /* 0x000fe40000000003 */
        /* <DEDUP_REMOVED lines=18> */
[----:B------:R-:W-:Y:S02]  /*1bb90*/  PRMT R4, R205, 0x5410, R201 ;  /* 0x00005410cd047816 */ /* 0x000fe400000000c9 */
[----:B------:R-:W-:Y:S02]  /*1bba0*/  PRMT R5, R198, 0x5410, R196 ;  /* 0x00005410c6057816 */ /* 0x000fe400000000c4 */
[----:B------:R-:W-:Y:S02]  /*1bbb0*/  PRMT R6, R9, 0x5410, R8 ;  /* 0x0000541009067816 */ /* 0x000fe40000000008 */
[----:B------:R-:W-:-:S02]  /*1bbc0*/  PRMT R7, R7, 0x5410, R3 ;  /* 0x0000541007077816 */ /* 0x000fc40000000003 */
[----:B------:R-:W-:-:S03]  /*1bbd0*/  LOP3.LUT R3, R178, 0xffff, RZ, 0xc0, !PT ;  /* 0x0000ffffb2037812 */ /* 0x000fc600078ec0ff */
[----:B---3--:R0:W-:Y:S02]  /*1bbe0*/  STS.128 [R32+UR8+0x8000], R4 ;  /* 0x0080000420007988 */ /* 0x0081e40008000c08 */
[----:B0-----:R-:W-:Y:S02]  /*1bbf0*/  LOP3.LUT R6, R193, 0xffff, RZ, 0xc0, !PT ;  /* 0x0000ffffc1067812 */ /* 0x001fe400078ec0ff */
[----:B------:R-:W3:Y:S01]  /*1bc00*/  LDL R32, [R1+0xdf8] ;  /* 0x000df80001207983 */ /* 0x000ee20000100800 */
[----:B------:R-:W-:Y:S02]  /*1bc10*/  LOP3.LUT R5, R182, 0xffff, RZ, 0xc0, !PT ;  /* 0x0000ffffb6057812 */ /* 0x000fe400078ec0ff */
[----:B------:R-:W-:Y:S02]  /*1bc20*/  LOP3.LUT R4, R185, 0xffff, RZ, 0xc0, !PT ;  /* 0x0000ffffb9047812 */ /* 0x000fe400078ec0ff */
[----:B------:R-:W-:Y:S02]  /*1bc30*/  PRMT R180, R6, 0x3340, R5 ;  /* 0x0000334006b47816 */ /* 0x000fe40000000005 */
[----:B------:R-:W-:-:S02]  /*1bc40*/  PRMT R178, R4, 0x3340, R3 ;  /* 0x0000334004b27816 */ /* 0x000fc40000000003 */
[----:B------:R-:W-:Y:S02]  /*1bc50*/  LOP3.LUT R6, R176, 0xffff, RZ, 0xc0, !PT ;  /* 0x0000ffffb0067812 */ /* 0x000fe400078ec0ff */
[----:B------:R-:W-:Y:S02]  /*1bc60*/  LOP3.LUT R5, R174, 0xffff, RZ, 0xc0, !PT ;  /* 0x0000ffffae057812 */ /* 0x000fe400078ec0ff */
        /* <DEDUP_REMOVED lines=16> */
[----:B------:R-:W-:Y:S02]  /*1bd70*/  PRMT R4, R180, 0x5410, R178 ;  /* 0x00005410b4047816 */ /* 0x000fe400000000b2 */
[----:B------:R-:W-:Y:S02]  /*1bd80*/  PRMT R5, R172, 0x5410, R170 ;  /* 0x00005410ac057816 */ /* 0x000fe400000000aa */
[----:B------:R-:W-:Y:S02]  /*1bd90*/  PRMT R6, R9, 0x5410, R8 ;  /* 0x0000541009067816 */ /* 0x000fe40000000008 */
[----:B------:R-:W-:-:S05]  /*1bda0*/  PRMT R7, R7, 0x5410, R3 ;  /* 0x0000541007077816 */ /* 0x000fca0000000003 */
[----:B----4-:R0:W-:Y:S04]  /*1bdb0*/  STS.128 [R30+UR8+0x8000], R4 ;  /* 0x008000041e007988 */ /* 0x0101e80008000c08 */
[----:B0-----:R-:W4:Y:S01]  /*1bdc0*/  LDL R30, [R1+0xdd8] ;  /* 0x000dd800011e7983 */ /* 0x001f220000100800 */
[----:B------:R-:W0:Y:S01]  /*1bdd0*/  S2R R174, SR_TID.X ;  /* 0x0000000000ae7919 */ /* 0x000e220000002100 */
[----:B------:R-:W-:Y:S02]  /*1bde0*/  LOP3.LUT R5, R159, 0xffff, RZ, 0xc0, !PT ;  /* 0x0000ffff9f057812 */ /* 0x000fe400078ec0ff */
[----:B------:R-:W-:-:S04]  /*1bdf0*/  LOP3.LUT R4, R157, 0xffff, RZ, 0xc0, !PT ;  /* 0x0000ffff9d047812 */ /* 0x000fc800078ec0ff */
[----:B------:R-:W-:Y:S02]  /*1be00*/  PRMT R154, R5, 0x3340, R4 ;  /* 0x00003340059a7816 */ /* 0x000fe40000000004 */
[----:B------:R-:W-:Y:S02]  /*1be10*/  LOP3.LUT R5, R152, 0xffff, RZ, 0xc0, !PT ;  /* 0x0000ffff98057812 */ /* 0x000fe400078ec0ff */
[----:B------:R-:W-:Y:S02]  /*1be20*/  LOP3.LUT R4, R23, 0xffff, RZ, 0xc0, !PT ;  /* 0x0000ffff17047812 */ /* 0x000fe400078ec0ff */
[----:B0-----:R-:W-:-:S04]  /*1be30*/  LOP3.LUT R3, R174, 0x7f, RZ, 0xc0, !PT ;  /* 0x0000007fae037812 */ /* 0x001fc800078ec0ff */
[----:B------:R-:W-:Y:S02]  /*1be40*/  ISETP.GE.AND P0, PT, R3, R2, PT ;  /* 0x000000020300720c */ /* 0x000fe40003f06270 */
[----:B------:R-:W-:Y:S02]  /*1be50*/  LOP3.LUT R3, R155, 0xffff, RZ, 0xc0, !PT ;  /* 0x0000ffff9b037812 */ /* 0x000fe400078ec0ff */
[----:B------:R-:W-:-:S04]  /*1be60*/  LOP3.LUT R2, R153, 0xffff, RZ, 0xc0, !PT ;  /* 0x0000ffff99027812 */ /* 0x000fc800078ec0ff */
[----:B------:R-:W-:Y:S02]  /*1be70*/  PRMT R153, R3, 0x3340, R2 ;  /* 0x0000334003997816 */ /* 0x000fe40000000002 */
[----:B------:R-:W-:Y:S02]  /*1be80*/  LOP3.LUT R3, R22, 0xffff, RZ, 0xc0, !PT ;  /* 0x0000ffff16037812 */ /* 0x000fe400078ec0ff */
[----:B------:R-:W-:Y:S02]  /*1be90*/  LOP3.LUT R2, R21, 0xffff, RZ, 0xc0, !PT ;  /* 0x0000ffff15027812 */ /* 0x000fe400078ec0ff */
[----:B------:R-:W-:Y:S02]  /*1bea0*/  PRMT R21, R5, 0x3340, R4 ;  /* 0x0000334005157816 */ /* 0x000fe40000000004 */
[----:B------:R-:W-:Y:S02]  /*1beb0*/  PRMT R9, R3, 0x3340, R2 ;  /* 0x0000334003097816 */ /* 0x000fe40000000002 */
[----:B------:R-:W-:-:S02]  /*1bec0*/  LOP3.LUT R5, R20, 0xffff, RZ, 0xc0, !PT ;  /* 0x0000ffff14057812 */ /* 0x000fc400078ec0ff */
[----:B------:R-:W-:Y:S02]  /*1bed0*/  LOP3.LUT R4, R19, 0xffff, RZ, 0xc0, !PT ;  /* 0x0000ffff13047812 */ /* 0x000fe400078ec0ff */
[----:B------:R-:W-:Y:S02]  /*1bee0*/  LOP3.LUT R3, R18, 0xffff, RZ, 0xc0, !PT ;  /* 0x0000ffff12037812 */ /* 0x000fe400078ec0ff */
[----:B------:R-:W-:Y:S02]  /*1bef0*/  LOP3.LUT R2, R15, 0xffff, RZ, 0xc0, !PT ;  /* 0x0000ffff0f027812 */ /* 0x000fe400078ec0ff */
[----:B------:R-:W-:Y:S02]  /*1bf00*/  PRMT R8, R5, 0x3340, R4 ;  /* 0x0000334005087816 */ /* 0x000fe40000000004 */
[----:B------:R-:W-:Y:S02]  /*1bf10*/  PRMT R6, R3, 0x3340, R2 ;  /* 0x0000334003067816 */ /* 0x000fe40000000002 */
[----:B------:R-:W-:-:S02]  /*1bf20*/  LOP3.LUT R5, R14, 0xffff, RZ, 0xc0, !PT ;  /* 0x0000ffff0e057812 */ /* 0x000fc400078ec0ff */
[----:B------:R-:W-:Y:S02]  /*1bf30*/  LOP3.LUT R4, R13, 0xffff, RZ, 0xc0, !PT ;  /* 0x0000ffff0d047812 */ /* 0x000fe400078ec0ff */
[----:B------:R-:W-:Y:S01]  /*1bf40*/  LOP3.LUT R3, R12, 0xffff, RZ, 0xc0, !PT ;  /* 0x0000ffff0c037812 */ /* 0x000fe200078ec0ff */
[----:B------:R-:W4:Y:S01]  /*1bf50*/  LDL R13, [R1+0xbd8] ;  /* 0x000bd800010d7983 */ /* 0x000f220000100800 */
[----:B------:R-:W-:Y:S02]  /*1bf60*/  LOP3.LUT R2, R11, 0xffff, RZ, 0xc0, !PT ;  /* 0x0000ffff0b027812 */ /* 0x000fe400078ec0ff */
[----:B------:R-:W-:Y:S01]  /*1bf70*/  PRMT R7, R5, 0x3340, R4 ;  /* 0x0000334005077816 */ /* 0x000fe20000000004 */
[----:B------:R-:W4:Y:S01]  /*1bf80*/  LDL R12, [R1+0xb94] ;  /* 0x000b9400010c7983 */ /* 0x000f220000100800 */
[----:B------:R-:W-:Y:S02]  /*1bf90*/  PRMT R2, R3, 0x3340, R2 ;  /* 0x0000334003027816 */ /* 0x000fe40000000002 */
[----:B------:R-:W-:Y:S01]  /*1bfa0*/  PRMT R4, R154, 0x5410, R153 ;  /* 0x000054109a047816 */ /* 0x000fe20000000099 */
[----:B------:R-:W4:Y:S01]  /*1bfb0*/  LDL R11, [R1+0xb98] ;  /* 0x000b9800010b7983 */ /* 0x000f220000100800 */
[----:B------:R-:W-:-:S02]  /*1bfc0*/  PRMT R5, R21, 0x5410, R9 ;  /* 0x0000541015057816 */ /* 0x000fc40000000009 */
[----:B------:R-:W-:Y:S01]  /*1bfd0*/  PRMT R6, R8, 0x5410, R6 ;  /* 0x0000541008067816 */ /* 0x000fe20000000006 */
[----:B--2---:R-:W-:Y:S01]  /*1bfe0*/  @!P0 IMAD.MOV.U32 R3, RZ, RZ, R34 ;  /* 0x000000ffff038224 */ /* 0x004fe200078e0022 */
[----:B------:R-:W-:Y:S01]  /*1bff0*/  PRMT R7, R7, 0x5410, R2 ;  /* 0x0000541007077816 */ /* 0x000fe20000000002 */
[----:B------:R-:W2:Y:S04]  /*1c000*/  LDL R34, [R1+0xc14] ;  /* 0x000c140001227983 */ /* 0x000ea80000100800 */
[----:B------:R0:W-:Y:S01]  /*1c010*/  STS.128 [R35+UR8+0x8000], R4 ;  /* 0x0080000423007988 */ /* 0x0001e20008000c08 */
[----:B------:R-:W-:-:S03]  /*1c020*/  PRMT R185, RZ, 0x7610, R185 ;  /* 0x00007610ffb97816 */ /* 0x000fc600000000b9 */
[----:B------:R-:W2:Y:S04]  /*1c030*/  LDL R9, [R1+0xb54] ;  /* 0x000b540001097983 */ /* 0x000ea80000100800 */
[----:B------:R-:W2:Y:S04]  /*1c040*/  LDL R8, [R1+0xb58] ;  /* 0x000b580001087983 */ /* 0x000ea80000100800 */
[----:B0-----:R-:W2:Y:S04]  /*1c050*/  LDL R35, [R1+0xc58] ;  /* 0x000c580001237983 */ /* 0x001ea80000100800 */
[----:B------:R-:W2:Y:S04]  /*1c060*/  LDL R7, [R1+0xb14] ;  /* 0x000b140001077983 */ /* 0x000ea80000100800 */
[----:B------:R-:W2:Y:S01]  /*1c070*/  LDL R6, [R1+0xb18] ;  /* 0x000b180001067983 */ /* 0x000ea20000100800 */
[----:B------:R-:W-:-:S03]  /*1c080*/  PRMT R180, RZ, 0x7610, R180 ;  /* 0x00007610ffb47816 */ /* 0x000fc600000000b4 */
[----:B------:R-:W2:Y:S04]  /*1c090*/  LDL R5, [R1+0xad4] ;  /* 0x000ad40001057983 */ /* 0x000ea80000100800 */
[----:B------:R-:W2:Y:S01]  /*1c0a0*/  LDL R4, [R1+0xad8] ;  /* 0x000ad80001047983 */ /* 0x000ea20000100800 */
[----:B---3--:R-:W-:-:S03]  /*1c0b0*/  @!P0 IMAD.MOV.U32 R2, RZ, RZ, R32 ;  /* 0x000000ffff028224 */ /* 0x008fc600078e0020 */
[----:B------:R-:W3:Y:S04]  /*1c0c0*/  LDL R32, [R1+0xc18] ;  /* 0x000c180001207983 */ /* 0x000ee80000100800 */
[----:B------:R4:W3:Y:S02]  /*1c0d0*/  @!P0 LDG.E.U8 R185, desc[UR16][R2.64] ;  /* 0x0000001002b98981 */ /* 0x0008e4000c1e1100 */
[----:B----4-:R-:W-:Y:S02]  /*1c0e0*/  @!P0 IMAD.MOV.U32 R2, RZ, RZ, R30 ;  /* 0x000000ffff028224 */ /* 0x010fe400078e001e */
[----:B------:R-:W4:Y:S01]  /*1c0f0*/  LDL R30, [R1+0xbd4] ;  /* 0x000bd400011e7983 */ /* 0x000f220000100800 */
[----:B------:R-:W-:Y:S01]  /*1c100*/  @!P0 IMAD.MOV.U32 R3, RZ, RZ, R48 ;  /* 0x000000ffff038224 */ /* 0x000fe200078e0030 */
[----:B------:R-:W-:-:S02]  /*1c110*/  PRMT R183, RZ, 0x7610, R183 ;  /* 0x00007610ffb77816 */ /* 0x000fc400000000b7 */
[----:B------:R-:W-:Y:S01]  /*1c120*/  PRMT R188, RZ, 0x7610, R188 ;  /* 0x00007610ffbc7816 */ /* 0x000fe200000000bc */
[----:B------:R-:W4:Y:S04]  /*1c130*/  LDL R48, [R1+0x5bc] ;  /* 0x0005bc0001307983 */ /* 0x000f280000100800 */
[----:B------:R0:W4:Y:S02]  /*1c140*/  @!P0 LDG.E.U8 R180, desc[UR16][R2.64] ;  /* 0x0000001002b48981 */ /* 0x000124000c1e1100 */
[----:B0-----:R-:W-:Y:S02]  /*1c150*/  @!P0 IMAD.MOV.U32 R2, RZ, RZ, R46 ;  /* 0x000000ffff028224 */ /* 0x001fe400078e002e */
[----:B------:R-:W-:Y:S01]  /*1c160*/  @!P0 IMAD.MOV.U32 R3, RZ, RZ, R47 ;  /* 0x000000ffff038224 */ /* 0x000fe200078e002f */
[----:B------:R-:W-:Y:S01]  /*1c170*/  PRMT R182, RZ, 0x7610, R182 ;  /* 0x00007610ffb67816 */ /* 0x000fe200000000b6 */
[----:B------:R-:W4:Y:S04]  /*1c180*/  LDL R47, [R1+0x57c] ;  /* 0x00057c00012f7983 */ /* 0x000f280000100800 */
[----:B------:R0:W4:Y:S01]  /*1c190*/  @!P0 LDG.E.U8 R183, desc[UR16][R2.64] ;  /* 0x0000001002b78981 */ /* 0x000122000c1e1100 */
[----:B------:R-:W-:-:S02]  /*1c1a0*/  PRMT R186, RZ, 0x7610, R186 ;  /* 0x00007610ffba7816 */ /* 0x000fc400000000ba */
[----:B------:R-:W-:Y:S01]  /*1c1b0*/  PRMT R191, RZ, 0x7610, R191 ;  /* 0x00007610ffbf7816 */ /* 0x000fe200000000bf */
[----:B------:R-:W4:Y:S01]  /*1c1c0*/  LDL R46, [R1+0x580] ;  /* 0x00058000012e7983 */ /* 0x000f220000100800 */
        /* <DEDUP_REMOVED lines=18> */
[----:B------:R-:W4:Y:S04]  /*1c2f0*/  LDL R39, [R1+0xa94] ;  /* 0x000a940001277983 */ /* 0x000f280000100800 */
[----:B------:R0:W4:Y:S02]  /*1c300*/  @!P0 LDG.E.U8 R186, desc[UR16][R2.64] ;  /* 0x0000001002ba8981 */ /* 0x000124000c1e1100 */
[----:B0-----:R-:W-:-:S02]  /*1c310*/  @!P0 IMAD.MOV.U32 R2, RZ, RZ, R37 ;  /* 0x000000ffff028224 */ /* 0x001fc400078e0025 */
[----:B------:R-:W-:Y:S01]  /*1c320*/  @!P0 IMAD.MOV.U32 R3, RZ, RZ, R38 ;  /* 0x000000ffff038224 */ /* 0x000fe200078e0026 */
[----:B------:R-:W4:Y:S04]  /*1c330*/  LDL R37, [R1+0xe10] ;  /* 0x000e100001257983 */ /* 0x000f280000100800 */
[----:B------:R-:W4:Y:S04]  /*1c340*/  LDL R38, [R1+0xa98] ;  /* 0x000a980001267983 */ /* 0x000f280000100800 */
[----:B------:R2:W4:Y:S02]  /*1c350*/  @!P0 LDG.E.U8 R191, desc[UR16][R2.64] ;  /* 0x0000001002bf8981 */ /* 0x000524000c1e1100 */
[----:B--2---:R-:W-:-:S02]  /*1c360*/  @!P0 IMAD.MOV.U32 R2, RZ, RZ, R35 ;  /* 0x000000ffff028224 */ /* 0x004fc400078e0023 */
[----:B------:R-:W-:Y:S01]  /*1c370*/  @!P0 IMAD.MOV.U32 R3, RZ, RZ, R36 ;  /* 0x000000ffff038224 */ /* 0x000fe200078e0024 */
[----:B------:R-:W2:Y:S04]  /*1c380*/  LDL R35, [R1+0xa58] ;  /* 0x000a580001237983 */ /* 0x000ea80000100800 */
[----:B------:R-:W2:Y:S04]  /*1c390*/  LDL R36, [R1+0xa54] ;  /* 0x000a540001247983 */ /* 0x000ea80000100800 */
[----:B------:R0:W2:Y:S02]  /*1c3a0*/  @!P0 LDG.E.U8 R193, desc[UR16][R2.64] ;  /* 0x0000001002c18981 */ /* 0x0000a4000c1e1100 */
[----:B0-----:R-:W-:-:S02]  /*1c3b0*/  @!P0 IMAD.MOV.U32 R3, RZ, RZ, R34 ;  /* 0x000000ffff038224 */ /* 0x001fc400078e0022 */
[----:B------:R-:W2:Y:S01]  /*1c3c0*/  LDL R34, [R1+0xa14] ;  /* 0x000a140001227983 */ /* 0x000ea20000100800 */
[----:B---3--:R-:W-:-:S03]  /*1c3d0*/  @!P0 IMAD.MOV.U32 R2, RZ, RZ, R32 ;  /* 0x000000ffff028224 */ /* 0x008fc600078e0020 */
[----:B------:R-:W3:Y:S04]  /*1c3e0*/  LDL R32, [R1+0xa18] ;  /* 0x000a180001207983 */ /* 0x000ee80000100800 */
[----:B------:R4:W3:Y:S02]  /*1c3f0*/  @!P0 LDG.E.U8 R194, desc[UR16][R2.64] ;  /* 0x0000001002c28981 */ /* 0x0008e4000c1e1100 */
[----:B----4-:R-:W-:Y:S02]  /*1c400*/  @!P0 IMAD.MOV.U32 R3, RZ, RZ, R30 ;  /* 0x000000ffff038224 */ /* 0x010fe400078e001e */
[----:B------:R-:W4:Y:S01]  /*1c410*/  LDL R30, [R1+0x5c0] ;  /* 0x0005c000011e7983 */ /* 0x000f220000100800 */
[----:B------:R-:W-:-:S05]  /*1c420*/  @!P0 IMAD.MOV.U32 R2, RZ, RZ, R13 ;  /* 0x000000ffff028224 */ /* 0x000fca00078e000d */
[----:B------:R0:W4:Y:S02]  /*1c430*/  @!P0 LDG.E.U8 R195, desc[UR16][R2.64] ;  /* 0x0000001002c38981 */ /* 0x000124000c1e1100 */
[----:B0-----:R-:W-:Y:S02]  /*1c440*/  @!P0 IMAD.MOV.U32 R2, RZ, RZ, R11 ;  /* 0x000000ffff028224 */ /* 0x001fe400078e000b */
[----:B------:R-:W-:-:S05]  /*1c450*/  @!P0 IMAD.MOV.U32 R3, RZ, RZ, R12 ;  /* 0x000000ffff038224 */ /* 0x000fca00078e000c */
[----:B------:R0:W4:Y:S02]  /*1c460*/  @!P0 LDG.E.U8 R196, desc[UR16][R2.64] ;  /* 0x0000001002c48981 */ /* 0x000124000c1e1100 */
[----:B0-----:R-:W-:Y:S02]  /*1c470*/  @!P0 IMAD.MOV.U32 R2, RZ, RZ, R8 ;  /* 0x000000ffff028224 */ /* 0x001fe400078e0008 */
[----:B------:R-:W-:-:S05]  /*1c480*/  @!P0 IMAD.MOV.U32 R3, RZ, RZ, R9 ;  /* 0x000000ffff038224 */ /* 0x000fca00078e0009 */
[----:B------:R0:W4:Y:S01]  /*1c490*/  @!P0 LDG.E.U8 R197, desc[UR16][R2.64] ;  /* 0x0000001002c58981 */ /* 0x000122000c1e1100 */
[----:B------:R-:W-:Y:S01]  /*1c4a0*/  PRMT R0, RZ, 0x7610, R0 ;  /* 0x00007610ff007816 */ /* 0x000fe20000000000 */
[----:B0-----:R-:W-:Y:S02]  /*1c4b0*/  @!P0 IMAD.MOV.U32 R2, RZ, RZ, R6 ;  /* 0x000000ffff028224 */ /* 0x001fe400078e0006 */
[----:B------:R-:W-:-:S05]  /*1c4c0*/  @!P0 IMAD.MOV.U32 R3, RZ, RZ, R7 ;  /* 0x000000ffff038224 */ /* 0x000fca00078e0007 */
[----:B------:R0:W4:Y:S02]  /*1c4d0*/  @!P0 LDG.E.U8 R69, desc[UR16][R2.64] ;  /* 0x0000001002458981 */ /* 0x000124000c1e1100 */
[----:B0-----:R-:W-:Y:S02]  /*1c4e0*/  @!P0 IMAD.MOV.U32 R2, RZ, RZ, R4 ;  /* 0x000000ffff028224 */ /* 0x001fe400078e0004 */
[----:B------:R-:W-:Y:S01]  /*1c4f0*/  @!P0 IMAD.MOV.U32 R3, RZ, RZ, R5 ;  /* 0x000000ffff038224 */ /* 0x000fe200078e0005 */
[----:B------:R-:W-:Y:S02]  /*1c500*/  LOP3.LUT R5, R192, 0xffff, RZ, 0xc0, !PT ;  /* 0x0000ffffc0057812 */ /* 0x000fe400078ec0ff */
[----:B------:R-:W-:Y:S02]  /*1c510*/  LOP3.LUT R4, R190, 0xffff, RZ, 0xc0, !PT ;  /* 0x0000ffffbe047812 */ /* 0x000fe400078ec0ff */
[----:B------:R0:W4:Y:S02]  /*1c520*/  @!P0 LDG.E.U8 R0, desc[UR16][R2.64] ;  /* 0x0000001002008981 */ /* 0x000124000c1e1100 */
[----:B------:R-:W-:-:S02]  /*1c530*/  PRMT R13, R5, 0x3340, R4 ;  /* 0x00003340050d7816 */ /* 0x000fc40000000004 */
[----:B------:R-:W-:Y:S02]  /*1c540*/  LOP3.LUT R5, R184, 0xffff, RZ, 0xc0, !PT ;  /* 0x0000ffffb8057812 */ /* 0x000fe400078ec0ff */
[----:B0-----:R-:W-:Y:S02]  /*1c550*/  LOP3.LUT R3, R189, 0xffff, RZ, 0xc0, !PT ;  /* 0x0000ffffbd037812 */ /* 0x001fe400078ec0ff */
[----:B------:R-:W-:Y:S02]  /*1c560*/  LOP3.LUT R2, R187, 0xffff, RZ, 0xc0, !PT ;  /* 0x0000ffffbb027812 */ /* 0x000fe400078ec0ff */
[----:B------:R-:W-:Y:S02]  /*1c570*/  LOP3.LUT R4, R181, 0xffff, RZ, 0xc0, !PT ;  /* 0x0000ffffb5047812 */ /* 0x000fe400078ec0ff */
[----:B------:R-:W-:Y:S02]  /*1c580*/  PRMT R12, R3, 0x3340, R2 ;  /* 0x00003340030c7816 */ /* 0x000fe40000000002 */
        /* <DEDUP_REMOVED lines=15> */
[----:B------:R-:W-:Y:S01]  /*1c680*/  PRMT R2, R3, 0x3340, R2 ;  /* 0x0000334003027816 */ /* 0x000fe20000000002 */
[----:B------:R-:W-:Y:S01]  /*1c690*/  @!P0 IMAD.MOV.U32 R3, RZ, RZ, R39 ;  /* 0x000000ffff038224 */ /* 0x000fe200078e0027 */
[----:B------:R-:W-:Y:S01]  /*1c6a0*/  PRMT R165, RZ, 0x7610, R165 ;  /* 0x00007610ffa57816 */ /* 0x000fe200000000a5 */
[----:B------:R-:W4:Y:S01]  /*1c6b0*/  LDL R39, [R1+0x4bc] ;  /* 0x0004bc0001277983 */ /* 0x000f220000100800 */
[----:B------:R-:W-:Y:S01]  /*1c6c0*/  PRMT R7, R7, 0x5410, R2 ;  /* 0x0000541007077816 */ /* 0x000fe20000000002 */
[----:B------:R-:W-:Y:S01]  /*1c6d0*/  @!P0 IMAD.MOV.U32 R2, RZ, RZ, R38 ;  /* 0x000000ffff028224 */ /* 0x000fe200078e0026 */
[----:B------:R-:W-:Y:S01]  /*1c6e0*/  PRMT R167, RZ, 0x7610, R167 ;  /* 0x00007610ffa77816 */ /* 0x000fe200000000a7 */
[----:B------:R-:W4:Y:S01]  /*1c6f0*/  LDL R38, [R1+0x4c0] ;  /* 0x0004c00001267983 */ /* 0x000f220000100800 */
[----:B------:R-:W-:-:S03]  /*1c700*/  PRMT R4, R13, 0x5410, R12 ;  /* 0x000054100d047816 */ /* 0x000fc6000000000c */
[----:B------:R2:W4:Y:S01]  /*1c710*/  @!P0 LDG.E.U8 R165, desc[UR16][R2.64] ;  /* 0x0000001002a58981 */ /* 0x000522000c1e1100 */
[----:B------:R-:W-:Y:S02]  /*1c720*/  PRMT R5, R11, 0x5410, R9 ;  /* 0x000054100b057816 */ /* 0x000fe40000000009 */
[----:B------:R-:W-:Y:S01]  /*1c730*/  PRMT R6, R8, 0x5410, R6 ;  /* 0x0000541008067816 */ /* 0x000fe20000000006 */
[----:B--2---:R-:W-:Y:S02]  /*1c740*/  @!P0 IMAD.MOV.U32 R2, RZ, RZ, R35 ;  /* 0x000000ffff028224 */ /* 0x004fe400078e0023 */
[----:B------:R-:W-:Y:S02]  /*1c750*/  @!P0 IMAD.MOV.U32 R3, RZ, RZ, R36 ;  /* 0x000000ffff038224 */ /* 0x000fe400078e0024 */
[----:B------:R0:W-:Y:S04]  /*1c760*/  STS.128 [R37+UR8+0x8000], R4 ;  /* 0x0080000425007988 */ /* 0x0001e80008000c08 */
[----:B------:R1:W2:Y:S04]  /*1c770*/  @!P0 LDG.E.U8 R167, desc[UR16][R2.64] ;  /* 0x0000001002a78981 */ /* 0x0002a8000c1e1100 */
[----:B------:R-:W2:Y:S04]  /*1c780*/  LDL R36, [R1+0x43c] ;  /* 0x00043c0001247983 */ /* 0x000ea80000100800 */
[----:B------:R-:W2:Y:S01]  /*1c790*/  LDL R35, [R1+0x440] ;  /* 0x0004400001237983 */ /* 0x000ea20000100800 */
[----:B-1----:R-:W-:-:S03]  /*1c7a0*/  @!P0 IMAD.MOV.U32 R3, RZ, RZ, R34 ;  /* 0x000000ffff038224 */ /* 0x002fc600078e0022 */
[----:B0-----:R-:W2:Y:S04]  /*1c7b0*/  LDL R37, [R1+0x47c] ;  /* 0x00047c0001257983 */ /* 0x001ea80000100800 */
[----:B------:R-:W2:Y:S01]  /*1c7c0*/  LDL R34, [R1+0x3fc] ;  /* 0x0003fc0001227983 */ /* 0x000ea20000100800 */
[----:B------:R-:W-:Y:S01]  /*1c7d0*/  PRMT R164, RZ, 0x7610, R164 ;  /* 0x00007610ffa47816 */ /* 0x000fe200000000a4 */
[----:B---3--:R-:W-:Y:S02]  /*1c7e0*/  @!P0 IMAD.MOV.U32 R2, RZ, RZ, R32 ;  /* 0x000000ffff028224 */ /* 0x008fe400078e0020 */
[----:B------:R-:W3:Y:S04]  /*1c7f0*/  LDL R32, [R1+0x400] ;  /* 0x0004000001207983 */ /* 0x000ee80000100800 */
[----:B------:R-:W3:Y:S04]  /*1c800*/  LDL.LU R40, [R1+0x480] ;  /* 0x0004800001287983 */ /* 0x000ee80000300800 */
[----:B------:R4:W3:Y:S04]  /*1c810*/  @!P0 LDG.E.U8 R164, desc[UR16][R2.64] ;  /* 0x0000001002a48981 */ /* 0x0008e8000c1e1100 */
[----:B------:R-:W3:Y:S01]  /*1c820*/  LDL R13, [R1+0x3c0] ;  /* 0x0003c000010d7983 */ /* 0x000ee20000100800 */
[----:B------:R-:W-:-:S03]  /*1c830*/  PRMT R166, RZ, 0x7610, R166 ;  /* 0x00007610ffa67816 */ /* 0x000fc600000000a6 */
[----:B------:R-:W3:Y:S04]  /*1c840*/  LDL R12, [R1+0x37c] ;  /* 0x00037c00010c7983 */ /* 0x000ee80000100800 */
        /* <DEDUP_REMOVED lines=10> */
[----:B------:R-:W-:Y:S02]  /*1c8f0*/  PRMT R170, RZ, 0x7610, R170 ;  /* 0x00007610ffaa7816 */ /* 0x000fe400000000aa */
[----:B------:R-:W-:Y:S01]  /*1c900*/  PRMT R172, RZ, 0x7610, R172 ;  /* 0x00007610ffac7816 */ /* 0x000fe200000000ac */
[----:B------:R-:W3:Y:S01]  /*1c910*/  LDL R53, [R1+0xdcc] ;  /* 0x000dcc0001357983 */ /* 0x000ee20000100800 */
[----:B------:R-:W-:Y:S02]  /*1c920*/  PRMT R173, RZ, 0x7610, R173 ;  /* 0x00007610ffad7816 */ /* 0x000fe400000000ad */
[----:B------:R-:W-:Y:S01]  /*1c930*/  PRMT R174, RZ, 0x7610, R174 ;  /* 0x00007610ffae7816 */ /* 0x000fe200000000ae */
[----:B------:R-:W3:Y:S04]  /*1c940*/  LDL R52, [R1+0xd8c] ;  /* 0x000d8c0001347983 */ /* 0x000ee80000100800 */
[----:B------:R-:W3:Y:S01]  /*1c950*/  LDL R51, [R1+0xd90] ;  /* 0x000d900001337983 */ /* 0x000ee20000100800 */
[----:B----4-:R-:W-:-:S03]  /*1c960*/  @!P0 IMAD.MOV.U32 R2, RZ, RZ, R30 ;  /* 0x000000ffff028224 */ /* 0x010fc600078e001e */
        /* <DEDUP_REMOVED lines=15> */
[----:B--2---:R-:W-:Y:S02]  /*1ca60*/  @!P0 IMAD.MOV.U32 R3, RZ, RZ, R37 ;  /* 0x000000ffff038224 */ /* 0x004fe400078e0025 */
[----:B------:R-:W2:Y:S01]  /*1ca70*/  LDL R37, [R1+0xe0c] ;  /* 0x000e0c0001257983 */ /* 0x000ea20000100800 */
[----:B---3--:R-:W-:-:S05]  /*1ca80*/  @!P0 IMAD.MOV.U32 R2, RZ, RZ, R40 ;  /* 0x000000ffff028224 */ /* 0x008fca00078e0028 */
[----:B------:R0:W3:Y:S02]  /*1ca90*/  @!P0 LDG.E.U8 R172, desc[UR16][R2.64] ;  /* 0x0000001002ac8981 */ /* 0x0000e4000c1e1100 */
[----:B0-----:R-:W-:Y:S02]  /*1caa0*/  @!P0 IMAD.MOV.U32 R2, RZ, RZ, R35 ;  /* 0x000000ffff028224 */ /* 0x001fe400078e0023 */
[----:B------:R-:W-:Y:S01]  /*1cab0*/  @!P0 IMAD.MOV.U32 R3, RZ, RZ, R36 ;  /* 0x000000ffff038224 */ /* 0x000fe200078e0024 */
[----:B------:R-:W3:Y:S04]  /*1cac0*/  LDL R35, [R1+0x9f8] ;  /* 0x0009f80001237983 */ /* 0x000ee80000100800 */
[----:B------:R0:W3:Y:S04]  /*1cad0*/  @!P0 LDG.E.U8 R173, desc[UR16][R2.64] ;  /* 0x0000001002ad8981 */ /* 0x0000e8000c1e1100 */
[----:B------:R-:W3:Y:S01]  /*1cae0*/  LDL R36, [R1+0x5e8] ;  /* 0x0005e80001247983 */ /* 0x000ee20000100800 */
[----:B0-----:R-:W-:-:S03]  /*1caf0*/  @!P0 IMAD.MOV.U32 R3, RZ, RZ, R34 ;  /* 0x000000ffff038224 */ /* 0x001fc600078e0022 */
[----:B------:R-:W3:Y:S01]  /*1cb00*/  LDL R34, [R1+0xdd0] ;  /* 0x000dd00001227983 */ /* 0x000ee20000100800 */
[----:B------:R-:W-:-:S03]  /*1cb10*/  @!P0 IMAD.MOV.U32 R2, RZ, RZ, R32 ;  /* 0x000000ffff028224 */ /* 0x000fc600078e0020 */
[----:B------:R-:W3:Y:S04]  /*1cb20*/  LDL.LU R47, [R1+0x240] ;  /* 0x00024000012f7983 */ /* 0x000ee80000300800 */
[----:B------:R-:W3:Y:S04]  /*1cb30*/  LDL.LU R42, [R1+0x27c] ;  /* 0x00027c00012a7983 */ /* 0x000ee80000300800 */
[----:B------:R-:W3:Y:S04]  /*1cb40*/  LDL.LU R32, [R1+0x280] ;  /* 0x0002800001207983 */ /* 0x000ee80000300800 */
[----:B------:R4:W3:Y:S02]  /*1cb50*/  @!P0 LDG.E.U8 R174, desc[UR16][R2.64] ;  /* 0x0000001002ae8981 */ /* 0x0008e4000c1e1100 */
[----:B----4-:R-:W-:-:S02]  /*1cb60*/  @!P0 IMAD.MOV.U32 R3, RZ, RZ, R30 ;  /* 0x000000ffff038224 */ /* 0x010fc400078e001e */
[----:B------:R-:W4:Y:S01]  /*1cb70*/  LDL.LU R30, [R1+0x23c] ;  /* 0x00023c00011e7983 */ /* 0x000f220000300800 */
[----:B------:R-:W-:Y:S01]  /*1cb80*/  PRMT R175, RZ, 0x7610, R175 ;  /* 0x00007610ffaf7816 */ /* 0x000fe200000000af */
[----:B------:R-:W-:Y:S01]  /*1cb90*/  @!P0 IMAD.MOV.U32 R2, RZ, RZ, R13 ;  /* 0x000000ffff028224 */ /* 0x000fe200078e000d */
[----:B------:R-:W-:Y:S01]  /*1cba0*/  PRMT R176, RZ, 0x7610, R176 ;  /* 0x00007610ffb07816 */ /* 0x000fe200000000b0 */
[----:B------:R-:W4:Y:S04]  /*1cbb0*/  LDL R50, [R1+0xd4c] ;  /* 0x000d4c0001327983 */ /* 0x000f280000100800 */
[----:B------:R0:W4:Y:S01]  /*1cbc0*/  @!P0 LDG.E.U8 R175, desc[UR16][R2.64] ;  /* 0x0000001002af8981 */ /* 0x000122000c1e1100 */
[----:B------:R-:W-:Y:S02]  /*1cbd0*/  PRMT R177, RZ, 0x7610, R177 ;  /* 0x00007610ffb17816 */ /* 0x000fe400000000b1 */
[----:B------:R-:W-:Y:S01]  /*1cbe0*/  PRMT R178, RZ, 0x7610, R178 ;  /* 0x00007610ffb27816 */ /* 0x000fe200000000b2 */
[----:B------:R-:W4:Y:S01]  /*1cbf0*/  LDL R49, [R1+0xd50] ;  /* 0x000d500001317983 */ /* 0x000f220000100800 */
[----:B------:R-:W-:-:S03]  /*1cc00*/  PRMT R179, RZ, 0x7610, R179 ;  /* 0x00007610ffb37816 */ /* 0x000fc600000000b3 */
[----:B------:R-:W4:Y:S01]  /*1cc10*/  LDL R48, [R1+0xd0c] ;  /* 0x000d0c0001307983 */ /* 0x000f220000100800 */
[----:B0-----:R-:W-:Y:S02]  /*1cc20*/  @!P0 IMAD.MOV.U32 R2, RZ, RZ, R11 ;  /* 0x000000ffff028224 */ /* 0x001fe400078e000b */
[----:B------:R-:W-:Y:S01]  /*1cc30*/  @!P0 IMAD.MOV.U32 R3, RZ, RZ, R12 ;  /* 0x000000ffff038224 */ /* 0x000fe200078e000c */
[----:B------:R-:W4:Y:S04]  /*1cc40*/  LDL R46, [R1+0xd10] ;  /* 0x000d1000012e7983 */ /* 0x000f280000100800 */
[----:B------:R0:W4:Y:S04]  /*1cc50*/  @!P0 LDG.E.U8 R176, desc[UR16][R2.64] ;  /* 0x0000001002b08981 */ /* 0x000128000c1e1100 */
[----:B------:R-:W4:Y:S04]  /*1cc60*/  LDL R45, [R1+0xccc] ;  /* 0x000ccc00012d7983 */ /* 0x000f280000100800 */
[----:B------:R-:W4:Y:S01]  /*1cc70*/  LDL R44, [R1+0xcd0] ;  /* 0x000cd000012c7983 */ /* 0x000f220000100800 */
[----:B0-----:R-:W-:-:S02]  /*1cc80*/  @!P0 IMAD.MOV.U32 R2, RZ, RZ, R8 ;  /* 0x000000ffff028224 */ /* 0x001fc400078e0008 */
[----:B------:R-:W-:Y:S01]  /*1cc90*/  @!P0 IMAD.MOV.U32 R3, RZ, RZ, R9 ;  /* 0x000000ffff038224 */ /* 0x000fe200078e0009 */
[----:B------:R-:W-:Y:S01]  /*1cca0*/  PRMT R18, RZ, 0x7610, R18 ;  /* 0x00007610ff127816 */ /* 0x000fe20000000012 */
[----:B------:R-:W4:Y:S04]  /*1ccb0*/  LDL R43, [R1+0xc8c] ;  /* 0x000c8c00012b7983 */ /* 0x000f280000100800 */
[----:B------:R0:W4:Y:S04]  /*1ccc0*/  @!P0 LDG.E.U8 R177, desc[UR16][R2.64] ;  /* 0x0000001002b18981 */ /* 0x000128000c1e1100 */
[----:B------:R-:W4:Y:S01]  /*1ccd0*/  LDL R39, [R1+0xc90] ;  /* 0x000c900001277983 */ /* 0x000f220000100800 */
[----:B------:R-:W-:-:S03]  /*1cce0*/  PRMT R21, RZ, 0x7610, R21 ;  /* 0x00007610ff157816 */ /* 0x000fc60000000015 */
[----:B------:R-:W4:Y:S01]  /*1ccf0*/  LDL R38, [R1+0xc4c] ;  /* 0x000c4c0001267983 */ /* 0x000f220000100800 */
        /* <DEDUP_REMOVED lines=31> */
[----:B------:R-:W-:Y:S01]  /*1cef0*/  PRMT R7, R7, 0x5410, R2 ;  /* 0x0000541007077816 */ /* 0x000fe20000000002 */
[----:B------:R-:W4:Y:S01]  /*1cf00*/  LDL R13, [R1+0xbd0] ;  /* 0x000bd000010d7983 */ /* 0x000f220000100800 */
[----:B------:R-:W-:-:S02]  /*1cf10*/  PRMT R5, R11, 0x5410, R9 ;  /* 0x000054100b057816 */ /* 0x000fc40000000009 */
[----:B------:R-:W-:Y:S01]  /*1cf20*/  PRMT R6, R8, 0x5410, R6 ;  /* 0x0000541008067816 */ /* 0x000fe20000000006 */
[----:B------:R-:W4:Y:S01]  /*1cf30*/  LDL R12, [R1+0xb8c] ;  /* 0x000b8c00010c7983 */ /* 0x000f220000100800 */
[----:B------:R-:W-:-:S03]  /*1cf40*/  PRMT R20, RZ, 0x7610, R20 ;  /* 0x00007610ff147816 */ /* 0x000fc60000000014 */
[----:B------:R-:W4:Y:S04]  /*1cf50*/  LDL R11, [R1+0xb90] ;  /* 0x000b9000010b7983 */ /* 0x000f280000100800 */
[----:B------:R-:W4:Y:S04]  /*1cf60*/  LDL R9, [R1+0xb4c] ;  /* 0x000b4c0001097983 */ /* 0x000f280000100800 */
[----:B------:R-:W4:Y:S04]  /*1cf70*/  LDL R8, [R1+0xb50] ;  /* 0x000b500001087983 */ /* 0x000f280000100800 */
[----:B--2---:R0:W-:Y:S04]  /*1cf80*/  STS.128 [R37+UR8+0x8000], R4 ;  /* 0x0080000425007988 */ /* 0x0041e80008000c08 */
[----:B0-----:R-:W2:Y:S04]  /*1cf90*/  LDL R37, [R1+0xc50] ;  /* 0x000c500001257983 */ /* 0x001ea80000100800 */
[----:B------:R-:W2:Y:S04]  /*1cfa0*/  LDL R7, [R1+0xb0c] ;  /* 0x000b0c0001077983 */ /* 0x000ea80000100800 */
[----:B------:R-:W2:Y:S04]  /*1cfb0*/  LDL R6, [R1+0xb10] ;  /* 0x000b100001067983 */ /* 0x000ea80000100800 */
[----:B------:R-:W2:Y:S04]  /*1cfc0*/  LDL R5, [R1+0xacc] ;  /* 0x000acc0001057983 */ /* 0x000ea80000100800 */
[----:B------:R-:W2:Y:S01]  /*1cfd0*/  LDL R4, [R1+0xad0] ;  /* 0x000ad00001047983 */ /* 0x000ea20000100800 */
[----:B---3--:R-:W-:-:S02]  /*1cfe0*/  @!P0 IMAD.MOV.U32 R3, RZ, RZ, R42 ;  /* 0x000000ffff038224 */ /* 0x008fc400078e002a */
[----:B------:R-:W-:-:S05]  /*1cff0*/  @!P0 IMAD.MOV.U32 R2, RZ, RZ, R32 ;  /* 0x000000ffff028224 */ /* 0x000fca00078e0020 */
[----:B------:R0:W3:Y:S02]  /*1d000*/  @!P0 LDG.E.U8 R18, desc[UR16][R2.64] ;  /* 0x0000001002128981 */ /* 0x0000e4000c1e1100 */
[----:B0-----:R-:W-:Y:S02]  /*1d010*/  @!P0 IMAD.MOV.U32 R2, RZ, RZ, R47 ;  /* 0x000000ffff028224 */ /* 0x001fe400078e002f */
[----:B----4-:R-:W-:-:S05]  /*1d020*/  @!P0 IMAD.MOV.U32 R3, RZ, RZ, R30 ;  /* 0x000000ffff038224 */ /* 0x010fca00078e001e */
[----:B------:R0:W4:Y:S02]  /*1d030*/  @!P0 LDG.E.U8 R21, desc[UR16][R2.64] ;  /* 0x0000001002158981 */ /* 0x000124000c1e1100 */
[----:B0-----:R-:W-:Y:S02]  /*1d040*/  @!P0 IMAD.MOV.U32 R2, RZ, RZ, R35 ;  /* 0x000000ffff028224 */ /* 0x001fe400078e0023 */
[----:B------:R-:W-:Y:S01]  /*1d050*/  @!P0 IMAD.MOV.U32 R3, RZ, RZ, R36 ;  /* 0x000000ffff038224 */ /* 0x000fe200078e0024 */
[----:B------:R-:W3:Y:S04]  /*1d060*/  LDL R35, [R1+0xc10] ;  /* 0x000c100001237983 */ /* 0x000ee80000100800 */
[----:B------:R-:W4:Y:S04]  /*1d070*/  LDL R36, [R1+0xc0c] ;  /* 0x000c0c0001247983 */ /* 0x000f280000100800 */
[----:B------:R0:W4:Y:S02]  /*1d080*/  @!P0 LDG.E.U8 R20, desc[UR16][R2.64] ;  /* 0x0000001002148981 */ /* 0x000124000c1e1100 */
[----:B0-----:R-:W-:-:S02]  /*1d090*/  @!P0 IMAD.MOV.U32 R2, RZ, RZ, R34 ;  /* 0x000000ffff028224 */ /* 0x001fc400078e0022 */
[----:B------:R-:W4:Y:S01]  /*1d0a0*/  LDL R34, [R1+0xbcc] ;  /* 0x000bcc0001227983 */ /* 0x000f220000100800 */
[----:B------:R-:W-:Y:S01]  /*1d0b0*/  PRMT R23, RZ, 0x7610, R23 ;  /* 0x00007610ff177816 */ /* 0x000fe20000000017 */
[----:B------:R-:W-:Y:S01]  /*1d0c0*/  @!P0 IMAD.MOV.U32 R3, RZ, RZ, R53 ;  /* 0x000000ffff038224 */ /* 0x000fe200078e0035 */
[----:B------:R-:W-:-:S04]  /*1d0d0*/  PRMT R153, RZ, 0x7610, R153 ;  /* 0x00007610ff997816 */ /* 0x000fc80000000099 */
[----:B------:R0:W4:Y:S01]  /*1d0e0*/  @!P0 LDG.E.U8 R23, desc[UR16][R2.64] ;  /* 0x0000001002178981 */ /* 0x000122000c1e1100 */
[----:B------:R-:W-:Y:S01]  /*1d0f0*/  PRMT R155, RZ, 0x7610, R155 ;  /* 0x00007610ff9b7816 */ /* 0x000fe2000000009b */
[----:B0-----:R-:W-:Y:S02]  /*1d100*/  @!P0 IMAD.MOV.U32 R2, RZ, RZ, R51 ;  /* 0x000000ffff028224 */ /* 0x001fe400078e0033 */
[----:B------:R-:W-:-:S05]  /*1d110*/  @!P0 IMAD.MOV.U32 R3, RZ, RZ, R52 ;  /* 0x000000ffff038224 */ /* 0x000fca00078e0034 */
        /* <DEDUP_REMOVED lines=11> */
[----:B------:R-:W-:Y:S01]  /*1d1d0*/  @!P0 IMAD.MOV.U32 R3, RZ, RZ, R45 ;  /* 0x000000ffff038224 */ /* 0x000fe200078e002d */
[----:B------:R-:W-:Y:S01]  /*1d1e0*/  PRMT R157, RZ, 0x7610, R157 ;  /* 0x00007610ff9d7816 */ /* 0x000fe2000000009d */
[----:B------:R-:W4:Y:S04]  /*1d1f0*/  LDL R44, [R1+0x574] ;  /* 0x00057400012c7983 */ /* 0x000f280000100800 */
[----:B------:R0:W4:Y:S02]  /*1d200*/  @!P0 LDG.E.U8 R154, desc[UR16][R2.64] ;  /* 0x00000010029a8981 */ /* 0x000124000c1e1100 */
[----:B0-----:R-:W-:-:S02]  /*1d210*/  @!P0 IMAD.MOV.U32 R2, RZ, RZ, R39 ;  /* 0x000000ffff028224 */ /* 0x001fc400078e0027 */
[----:B------:R-:W-:Y:S01]  /*1d220*/  @!P0 IMAD.MOV.U32 R3, RZ, RZ, R43 ;  /* 0x000000ffff038224 */ /* 0x000fe200078e002b */
[----:B------:R-:W-:Y:S01]  /*1d230*/  PRMT R158, RZ, 0x7610, R158 ;  /* 0x00007610ff9e7816 */ /* 0x000fe2000000009e */
[----:B------:R-:W4:Y:S04]  /*1d240*/  LDL R43, [R1+0x578] ;  /* 0x00057800012b7983 */ /* 0x000f280000100800 */
[----:B------:R0:W4:Y:S01]  /*1d250*/  @!P0 LDG.E.U8 R156, desc[UR16][R2.64] ;  /* 0x00000010029c8981 */ /* 0x000122000c1e1100 */
[----:B------:R-:W-:Y:S02]  /*1d260*/  PRMT R159, RZ, 0x7610, R159 ;  /* 0x00007610ff9f7816 */ /* 0x000fe4000000009f */
[----:B------:R-:W-:Y:S01]  /*1d270*/  PRMT R160, RZ, 0x7610, R160 ;  /* 0x00007610ffa07816 */ /* 0x000fe200000000a0 */
[----:B------:R-:W4:Y:S01]  /*1d280*/  LDL R39, [R1+0x474] ;  /* 0x0004740001277983 */ /* 0x000f220000100800 */
[----:B0-----:R-:W-:Y:S01]  /*1d290*/  @!P0 IMAD.MOV.U32 R3, RZ, RZ, R38 ;  /* 0x000000ffff038224 */ /* 0x001fe200078e0026 */
[----:B------:R-:W-:-:S02]  /*1d2a0*/  PRMT R161, RZ, 0x7610, R161 ;  /* 0x00007610ffa17816 */ /* 0x000fc400000000a1 */
[----:B------:R-:W4:Y:S01]  /*1d2b0*/  LDL R38, [R1+0x478] ;  /* 0x0004780001267983 */ /* 0x000f220000100800 */
[----:B------:R-:W-:Y:S01]  /*1d2c0*/  PRMT R162, RZ, 0x7610, R162 ;  /* 0x00007610ffa27816 */ /* 0x000fe200000000a2 */
[----:B--2---:R-:W-:Y:S01]  /*1d2d0*/  @!P0 IMAD.MOV.U32 R2, RZ, RZ, R37 ;  /* 0x000000ffff028224 */ /* 0x004fe200078e0025 */
[----:B------:R-:W-:Y:S01]  /*1d2e0*/  PRMT R163, RZ, 0x7610, R163 ;  /* 0x00007610ffa37816 */ /* 0x000fe200000000a3 */
[----:B------:R-:W2:Y:S04]  /*1d2f0*/  LDL R37, [R1+0xa4c] ;  /* 0x000a4c0001257983 */ /* 0x000ea80000100800 */
[----:B------:R3:W2:Y:S02]  /*1d300*/  @!P0 LDG.E.U8 R157, desc[UR16][R2.64] ;  /* 0x00000010029d8981 */ /* 0x0006a4000c1e1100 */
[----:B---3--:R-:W-:-:S02]  /*1d310*/  @!P0 IMAD.MOV.U32 R2, RZ, RZ, R35 ;  /* 0x000000ffff028224 */ /* 0x008fc400078e0023 */
[----:B------:R-:W3:Y:S01]  /*1d320*/  LDL R35, [R1+0x538] ;  /* 0x0005380001237983 */ /* 0x000ee20000100800 */
[----:B----4-:R-:W-:-:S03]  /*1d330*/  @!P0 IMAD.MOV.U32 R3, RZ, RZ, R36 ;  /* 0x000000ffff038224 */ /* 0x010fc600078e0024 */
[----:B------:R-:W4:Y:S04]  /*1d340*/  LDL R36, [R1+0x534] ;  /* 0x0005340001247983 */ /* 0x000f280000100800 */
[----:B------:R0:W4:Y:S02]  /*1d350*/  @!P0 LDG.E.U8 R158, desc[UR16][R2.64] ;  /* 0x00000010029e8981 */ /* 0x000124000c1e1100 */
[----:B0-----:R-:W-:Y:S02]  /*1d360*/  @!P0 IMAD.MOV.U32 R2, RZ, RZ, R13 ;  /* 0x000000ffff028224 */ /* 0x001fe400078e000d */
[----:B------:R-:W-:Y:S02]  /*1d370*/  @!P0 IMAD.MOV.U32 R3, RZ, RZ, R34 ;  /* 0x000000ffff038224 */ /* 0x000fe400078e0022 */
[----:B------:R-:W4:Y:S04]  /*1d380*/  LDL R34, [R1+0x4f4] ;  /* 0x0004f40001227983 */ /* 0x000f280000100800 */
[----:B------:R0:W4:Y:S02]  /*1d390*/  @!P0 LDG.E.U8 R159, desc[UR16][R2.64] ;  /* 0x00000010029f8981 */ /* 0x000124000c1e1100 */
[----:B0-----:R-:W-:-:S02]  /*1d3a0*/  @!P0 IMAD.MOV.U32 R2, RZ, RZ, R11 ;  /* 0x000000ffff028224 */ /* 0x001fc400078e000b */
        /* <DEDUP_REMOVED lines=11> */
[----:B0-----:R-:W-:Y:S02]  /*1d460*/  LOP3.LUT R3, R29, 0xffff, RZ, 0xc0, !PT ;  /* 0x0000ffff1d037812 */ /* 0x001fe400078ec0ff */
[----:B------:R-:W-:Y:S01]  /*1d470*/  LOP3.LUT R2, R28, 0xffff, RZ, 0xc0, !PT ;  /* 0x0000ffff1c027812 */ /* 0x000fe200078ec0ff */
[----:B------:R-:W3:Y:S03]  /*1d480*/  LDL R29, [R1+0x5b4] ;  /* 0x0005b400011d7983 */ /* 0x000ee60000100800 */
[----:B------:R-:W-:Y:S01]  /*1d490*/  PRMT R12, R3, 0x3340, R2 ;  /* 0x00003340030c7816 */ /* 0x000fe20000000002 */
[----:B------:R-:W4:Y:S01]  /*1d4a0*/  LDL R28, [R1+0x5b8] ;  /* 0x0005b800011c7983 */ /* 0x000f220000100800 */
[----:B------:R-:W-:-:S03]  /*1d4b0*/  LOP3.LUT R3, R25, 0xffff, RZ, 0xc0, !PT ;  /* 0x0000ffff19037812 */ /* 0x000fc600078ec0ff */
[----:B------:R-:W2:Y:S01]  /*1d4c0*/  LDL R25, [R1+0xa90] ;  /* 0x000a900001197983 */ /* 0x000ea20000100800 */
[----:B------:R-:W-:Y:S02]  /*1d4d0*/  LOP3.LUT R5, R33, 0xffff, RZ, 0xc0, !PT ;  /* 0x0000ffff21057812 */ /* 0x000fe400078ec0ff */
[----:B------:R-:W-:Y:S01]  /*1d4e0*/  LOP3.LUT R4, R31, 0xffff, RZ, 0xc0, !PT ;  /* 0x0000ffff1f047812 */ /* 0x000fe200078ec0ff */
[----:B------:R-:W3:Y:S03]  /*1d4f0*/  LDL R33, [R1+0xa8c] ;  /* 0x000a8c0001217983 */ /* 0x000ee60000100800 */
[----:B------:R-:W-:Y:S01]  /*1d500*/  PRMT R13, R5, 0x3340, R4 ;  /* 0x00003340050d7816 */ /* 0x000fe20000000004 */
[----:B------:R-:W4:Y:S01]  /*1d510*/  LDL R31, [R1+0xa0c] ;  /* 0x000a0c00011f7983 */ /* 0x000f220000100800 */
[----:B------:R-:W-:-:S03]  /*1d520*/  LOP3.LUT R4, R26, 0xffff, RZ, 0xc0, !PT ;  /* 0x0000ffff1a047812 */ /* 0x000fc600078ec0ff */
[----:B------:R-:W4:Y:S01]  /*1d530*/  LDL R26, [R1+0xe08] ;  /* 0x000e0800011a7983 */ /* 0x000f220000100800 */
[----:B------:R-:W-:-:S03]  /*1d540*/  LOP3.LUT R2, R24, 0xffff, RZ, 0xc0, !PT ;  /* 0x0000ffff18027812 */ /* 0x000fc600078ec0ff */
[----:B------:R-:W4:Y:S01]  /*1d550*/  LDL R24, [R1+0xa50] ;  /* 0x000a500001187983 */ /* 0x000f220000100800 */
[----:B------:R-:W-:-:S03]  /*1d560*/  LOP3.LUT R5, R27, 0xffff, RZ, 0xc0, !PT ;  /* 0x0000ffff1b057812 */ /* 0x000fc600078ec0ff */
[----:B------:R-:W4:Y:S01]  /*1d570*/  LDL R27, [R1+0xa10] ;  /* 0x000a1000011b7983 */ /* 0x000f220000100800 */
        /* <DEDUP_REMOVED lines=13> */
[----:B------:R-:W-:-:S04]  /*1d650*/  PRMT R2, R3, 0x3340, R2 ;  /* 0x0000334003027816 */ /* 0x000fc80000000002 */
[----:B------:R-:W-:Y:S02]  /*1d660*/  PRMT R7, R7, 0x5410, R2 ;  /* 0x0000541007077816 */ /* 0x000fe40000000002 */
[----:B------:R-:W-:Y:S02]  /*1d670*/  PRMT R4, R13, 0x5410, R12 ;  /* 0x000054100d047816 */ /* 0x000fe4000000000c */
[----:B------:R-:W-:Y:S02]  /*1d680*/  PRMT R5, R11, 0x5410, R8 ;  /* 0x000054100b057816 */ /* 0x000fe40000000008 */
[----:B------:R-:W-:Y:S02]  /*1d690*/  PRMT R6, R9, 0x5410, R6 ;  /* 0x0000541009067816 */ /* 0x000fe40000000006 */
[----:B------:R-:W-:Y:S01]  /*1d6a0*/  PRMT R8, RZ, 0x7610, R8 ;  /* 0x00007610ff087816 */ /* 0x000fe20000000008 */
[----:B--2---:R-:W-:Y:S02]  /*1d6b0*/  @!P0 IMAD.MOV.U32 R2, RZ, RZ, R25 ;  /* 0x000000ffff028224 */ /* 0x004fe400078e0019 */
[----:B------:R-:W2:Y:S01]  /*1d6c0*/  LDL R25, [R1+0x4f8] ;  /* 0x0004f80001197983 */ /* 0x000ea20000100800 */
[----:B---3--:R-:W-:-:S03]  /*1d6d0*/  @!P0 IMAD.MOV.U32 R3, RZ, RZ, R33 ;  /* 0x000000ffff038224 */ /* 0x008fc600078e0021 */
[----:B------:R-:W3:Y:S04]  /*1d6e0*/  LDL R33, [R1+0x4b4] ;  /* 0x0004b40001217983 */ /* 0x000ee80000100800 */
[----:B------:R0:W3:Y:S04]  /*1d6f0*/  @!P0 LDG.E.U8 R8, desc[UR16][R2.64] ;  /* 0x0000001002088981 */ /* 0x0000e8000c1e1100 */
[----:B----4-:R1:W-:Y:S04]  /*1d700*/  STS.128 [R26+UR8+0x8000], R4 ;  /* 0x008000041a007988 */ /* 0x0103e80008000c08 */
[----:B-1----:R-:W4:Y:S01]  /*1d710*/  LDL R26, [R1+0x4b8] ;  /* 0x0004b800011a7983 */ /* 0x002f220000100800 */
[----:B0-----:R-:W-:-:S03]  /*1d720*/  @!P0 IMAD.MOV.U32 R2, RZ, RZ, R24 ;  /* 0x000000ffff028224 */ /* 0x001fc600078e0018 */
[----:B------:R-:W4:Y:S01]  /*1d730*/  LDL R24, [R1+0x438] ;  /* 0x0004380001187983 */ /* 0x000f220000100800 */
[----:B------:R-:W-:Y:S01]  /*1d740*/  PRMT R9, RZ, 0x7610, R9 ;  /* 0x00007610ff097816 */ /* 0x000fe20000000009 */
[----:B------:R-:W-:Y:S02]  /*1d750*/  @!P0 IMAD.MOV.U32 R3, RZ, RZ, R37 ;  /* 0x000000ffff038224 */ /* 0x000fe400078e0025 */
[----:B------:R-:W4:Y:S01]  /*1d760*/  LDL R37, [R1+0x434] ;  /* 0x0004340001257983 */ /* 0x000f220000100800 */
[----:B------:R-:W-:-:S03]  /*1d770*/  PRMT R4, RZ, 0x7610, R4 ;  /* 0x00007610ff047816 */ /* 0x000fc60000000004 */
[----:B------:R0:W4:Y:S02]  /*1d780*/  @!P0 LDG.E.U8 R9, desc[UR16][R2.64] ;  /* 0x0000001002098981 */ /* 0x000124000c1e1100 */
[----:B0-----:R-:W-:Y:S02]  /*1d790*/  @!P0 IMAD.MOV.U32 R2, RZ, RZ, R27 ;  /* 0x000000ffff028224 */ /* 0x001fe400078e001b */
[----:B------:R-:W-:Y:S01]  /*1d7a0*/  @!P0 IMAD.MOV.U32 R3, RZ, RZ, R31 ;  /* 0x000000ffff038224 */ /* 0x000fe200078e001f */
[----:B------:R-:W4:Y:S04]  /*1d7b0*/  LDL R27, [R1+0x3f8] ;  /* 0x0003f800011b7983 */ /* 0x000f280000100800 */
[----:B------:R-:W4:Y:S04]  /*1d7c0*/  LDL R31, [R1+0x3f4] ;  /* 0x0003f400011f7983 */ /* 0x000f280000100800 */
[----:B------:R0:W4:Y:S01]  /*1d7d0*/  @!P0 LDG.E.U8 R4, desc[UR16][R2.64] ;  /* 0x0000001002048981 */ /* 0x000122000c1e1100 */
[----:B------:R-:W-:Y:S01]  /*1d7e0*/  PRMT R5, RZ, 0x7610, R5 ;  /* 0x00007610ff057816 */ /* 0x000fe20000000005 */
[----:B0-----:R-:W-:-:S02]  /*1d7f0*/  @!P0 IMAD.MOV.U32 R3, RZ, RZ, R29 ;  /* 0x000000ffff038224 */ /* 0x001fc400078e001d */
[----:B------:R-:W4:Y:S01]  /*1d800*/  LDL R29, [R1+0x3b4] ;  /* 0x0003b400011d7983 */ /* 0x000f220000100800 */
[----:B------:R-:W-:-:S03]  /*1d810*/  @!P0 IMAD.MOV.U32 R2, RZ, RZ, R28 ;  /* 0x000000ffff028224 */ /* 0x000fc600078e001c */
[----:B------:R-:W4:Y:S01]  /*1d820*/  LDL R28, [R1+0x3b8] ;  /* 0x0003b800011c7983 */ /* 0x000f220000100800 */
[----:B------:R-:W-:-:S03]  /*1d830*/  PRMT R7, RZ, 0x7610, R7 ;  /* 0x00007610ff077816 */ /* 0x000fc60000000007 */
[----:B------:R0:W4:Y:S01]  /*1d840*/  @!P0 LDG.E.U8 R5, desc[UR16][R2.64] ;  /* 0x0000001002058981 */ /* 0x000122000c1e1100 */
[----:B------:R-:W-:Y:S01]  /*1d850*/  PRMT R12, RZ, 0x7610, R12 ;  /* 0x00007610ff0c7816 */ /* 0x000fe2000000000c */
[----:B0-----:R-:W-:Y:S02]  /*1d860*/  @!P0 IMAD.MOV.U32 R2, RZ, RZ, R43 ;  /* 0x000000ffff028224 */ /* 0x001fe400078e002b */
[----:B------:R-:W-:-:S05]  /*1d870*/  @!P0 IMAD.MOV.U32 R3, RZ, RZ, R44 ;  /* 0x000000ffff038224 */ /* 0x000fca00078e002c */
[----:B------:R0:W4:Y:S02]  /*1d880*/  @!P0 LDG.E.U8 R7, desc[UR16][R2.64] ;  /* 0x0000001002078981 */ /* 0x000124000c1e1100 */
[----:B0-----:R-:W-:Y:S02]  /*1d890*/  @!P0 IMAD.MOV.U32 R2, RZ, RZ, R35 ;  /* 0x000000ffff028224 */ /* 0x001fe400078e0023 */
[----:B------:R-:W-:Y:S01]  /*1d8a0*/  @!P0 IMAD.MOV.U32 R3, RZ, RZ, R36 ;  /* 0x000000ffff038224 */ /* 0x000fe200078e0024 */
[----:B------:R-:W4:Y:S04]  /*1d8b0*/  LDL R35, [R1+0x378] ;  /* 0x0003780001237983 */ /* 0x000f280000100800 */
[----:B------:R-:W4:Y:S04]  /*1d8c0*/  LDL R36, [R1+0x374] ;  /* 0x0003740001247983 */ /* 0x000f280000100800 */
[----:B------:R0:W4:Y:S02]  /*1d8d0*/  @!P0 LDG.E.U8 R12, desc[UR16][R2.64] ;  /* 0x00000010020c8981 */ /* 0x000124000c1e1100 */
[----:B0-----:R-:W-:-:S02]  /*1d8e0*/  @!P0 IMAD.MOV.U32 R3, RZ, RZ, R34 ;  /* 0x000000ffff038224 */ /* 0x001fc400078e0022 */
[----:B------:R-:W4:Y:S01]  /*1d8f0*/  LDL R34, [R1+0x334] ;  /* 0x0003340001227983 */ /* 0x000f220000100800 */
[----:B------:R-:W-:Y:S02]  /*1d900*/  PRMT R6, RZ, 0x7610, R6 ;  /* 0x00007610ff067816 */ /* 0x000fe40000000006 */
[----:B------:R-:W-:Y:S02]  /*1d910*/  PRMT R11, RZ, 0x7610, R11 ;  /* 0x00007610ff0b7816 */ /* 0x000fe4000000000b */
[----:B------:R-:W-:Y:S01]  /*1d920*/  PRMT R13, RZ, 0x7610, R13 ;  /* 0x00007610ff0d7816 */ /* 0x000fe2000000000d */
[----:B--2---:R-:W-:Y:S02]  /*1d930*/  @!P0 IMAD.MOV.U32 R2, RZ, RZ, R25 ;  /* 0x000000ffff028224 */ /* 0x004fe400078e0019 */
        /* <DEDUP_REMOVED lines=8> */
[----:B------:R-:W-:-:S05]  /*1d9c0*/  @!P0 IMAD.MOV.U32 R3, RZ, RZ, R39 ;  /* 0x000000ffff038224 */ /* 0x000fca00078e0027 */
[----:B------:R0:W4:Y:S02]  /*1d9d0*/  @!P0 LDG.E.U8 R13, desc[UR16][R2.64] ;  /* 0x00000010020d8981 */ /* 0x000124000c1e1100 */
[----:B0-----:R-:W-:Y:S02]  /*1d9e0*/  @!P0 IMAD.MOV.U32 R2, RZ, RZ, R24 ;  /* 0x000000ffff028224 */ /* 0x001fe400078e0018 */
[----:B------:R-:W4:Y:S01]  /*1d9f0*/  LDL R24, [R1+0x2b8] ;  /* 0x0002b80001187983 */ /* 0x000f220000100800 */
[----:B------:R-:W-:Y:S01]  /*1da00*/  PRMT R14, RZ, 0x7610, R14 ;  /* 0x00007610ff0e7816 */ /* 0x000fe2000000000e */
[----:B------:R-:W-:Y:S01]  /*1da10*/  @!P0 IMAD.MOV.U32 R3, RZ, RZ, R37 ;  /* 0x000000ffff038224 */ /* 0x000fe200078e0025 */
[----:B------:R-:W-:Y:S01]  /*1da20*/  PRMT R15, RZ, 0x7610, R15 ;  /* 0x00007610ff0f7816 */ /* 0x000fe2000000000f */
[----:B------:R-:W4:Y:S04]  /*1da30*/  LDL.LU R43, [R1+0x2b4] ;  /* 0x0002b400012b7983 */ /* 0x000f280000300800 */
[----:B------:R0:W4:Y:S02]  /*1da40*/  @!P0 LDG.E.U8 R14, desc[UR16][R2.64] ;  /* 0x00000010020e8981 */ /* 0x000124000c1e1100 */
[----:B0-----:R-:W-:-:S02]  /*1da50*/  @!P0 IMAD.MOV.U32 R2, RZ, RZ, R27 ;  /* 0x000000ffff028224 */ /* 0x001fc400078e001b */
[----:B------:R-:W-:Y:S01]  /*1da60*/  @!P0 IMAD.MOV.U32 R3, RZ, RZ, R31 ;  /* 0x000000ffff038224 */ /* 0x000fe200078e001f */
[----:B------:R-:W4:Y:S04]  /*1da70*/  LDL.LU R27, [R1+0x278] ;  /* 0x00027800011b7983 */ /* 0x000f280000300800 */
[----:B------:R0:W4:Y:S04]  /*1da80*/  @!P0 LDG.E.U8 R15, desc[UR16][R2.64] ;  /* 0x00000010020f8981 */ /* 0x000128000c1e1100 */
[----:B------:R-:W4:Y:S01]  /*1da90*/  LDL R31, [R1+0x9f4] ;  /* 0x0009f400011f7983 */ /* 0x000f220000100800 */
[----:B0-----:R-:W-:-:S03]  /*1daa0*/  @!P0 IMAD.MOV.U32 R3, RZ, RZ, R29 ;  /* 0x000000ffff038224 */ /* 0x001fc600078e001d */
[----:B------:R-:W4:Y:S04]  /*1dab0*/  LDL R29, [R1+0xdf4] ;  /* 0x000df400011d7983 */ /* 0x000f280000100800 */
[----:B------:R-:W4:Y:S04]  /*1dac0*/  LDL.LU R49, [R1+0x238] ;  /* 0x0002380001317983 */ /* 0x000f280000300800 */
[----:B------:R-:W4:Y:S01]  /*1dad0*/  LDL.LU R44, [R1+0x274] ;  /* 0x00027400012c7983 */ /* 0x000f220000300800 */
[----:B------:R-:W-:-:S03]  /*1dae0*/  @!P0 IMAD.MOV.U32 R2, RZ, RZ, R28 ;  /* 0x000000ffff028224 */ /* 0x000fc600078e001c */
[----:B------:R-:W4:Y:S01]  /*1daf0*/  LDL.LU R28, [R1+0x234] ;  /* 0x00023400011c7983 */ /* 0x000f220000300800 */
[----:B------:R-:W-:Y:S02]  /*1db00*/  PRMT R19, RZ, 0x7610, R19 ;  /* 0x00007610ff137816 */ /* 0x000fe40000000013 */
[----:B------:R-:W-:Y:S01]  /*1db10*/  PRMT R22, RZ, 0x7610, R22 ;  /* 0x00007610ff167816 */ /* 0x000fe20000000016 */
[----:B------:R-:W4:Y:S04]  /*1db20*/  LDL R39, [R1+0xdc4] ;  /* 0x000dc40001277983 */ /* 0x000f280000100800 */
[----:B------:R0:W4:Y:S04]  /*1db30*/  @!P0 LDG.E.U8 R19, desc[UR16][R2.64] ;  /* 0x0000001002138981 */ /* 0x000128000c1e1100 */
[----:B------:R-:W4:Y:S04]  /*1db40*/  LDL R38, [R1+0xdc8] ;  /* 0x000dc80001267983 */ /* 0x000f280000100800 */
[----:B------:R-:W4:Y:S01]  /*1db50*/  LDL R46, [R1+0xd44] ;  /* 0x000d4400012e7983 */ /* 0x000f220000100800 */
[----:B0-----:R-:W-:-:S02]  /*1db60*/  @!P0 IMAD.MOV.U32 R2, RZ, RZ, R35 ;  /* 0x000000ffff028224 */ /* 0x001fc400078e0023 */
[----:B------:R-:W-:Y:S01]  /*1db70*/  @!P0 IMAD.MOV.U32 R3, RZ, RZ, R36 ;  /* 0x000000ffff038224 */ /* 0x000fe200078e0024 */
[----:B------:R-:W4:Y:S04]  /*1db80*/  LDL R45, [R1+0xd48] ;  /* 0x000d4800012d7983 */ /* 0x000f280000100800 */
[----:B------:R0:W4:Y:S01]  /*1db90*/  @!P0 LDG.E.U8 R22, desc[UR16][R2.64] ;  /* 0x0000001002168981 */ /* 0x000122000c1e1100 */
[----:B------:R-:W-:-:S03]  /*1dba0*/  PRMT R251, RZ, 0x7610, R251 ;  /* 0x00007610fffb7816 */ /* 0x000fc600000000fb */
[----:B------:R-:W4:Y:S01]  /*1dbb0*/  LDL R35, [R1+0xd04] ;  /* 0x000d040001237983 */ /* 0x000f220000100800 */
[----:B------:R-:W-:-:S03]  /*1dbc0*/  PRMT R81, RZ, 0x7610, R81 ;  /* 0x00007610ff517816 */ /* 0x000fc60000000051 */
[----:B------:R-:W4:Y:S01]  /*1dbd0*/  LDL R36, [R1+0xcc4] ;  /* 0x000cc40001247983 */ /* 0x000f220000100800 */
[----:B0-----:R-:W-:-:S03]  /*1dbe0*/  @!P0 IMAD.MOV.U32 R3, RZ, RZ, R34 ;  /* 0x000000ffff038224 */ /* 0x001fc600078e0022 */
[----:B------:R-:W4:Y:S01]  /*1dbf0*/  LDL R34, [R1+0xd84] ;  /* 0x000d840001227983 */ /* 0x000f220000100800 */
[----:B------:R-:W-:Y:S02]  /*1dc00*/  PRMT R66, RZ, 0x7610, R66 ;  /* 0x00007610ff427816 */ /* 0x000fe40000000042 */
[----:B------:R-:W-:Y:S01]  /*1dc10*/  PRMT R74, RZ, 0x7610, R74 ;  /* 0x00007610ff4a7816 */ /* 0x000fe2000000004a */
[----:B------:R-:W4:Y:S01]  /*1dc20*/  LDL R37, [R1+0xc84] ;  /* 0x000c840001257983 */ /* 0x000f220000100800 */
[----:B------:R-:W-:Y:S02]  /*1dc30*/  PRMT R41, RZ, 0x7610, R41 ;  /* 0x00007610ff297816 */ /* 0x000fe40000000029 */
[----:B------:R-:W-:Y:S01]  /*1dc40*/  PRMT R71, RZ, 0x7610, R71 ;  /* 0x00007610ff477816 */ /* 0x000fe20000000047 */
[----:B------:R-:W4:Y:S01]  /*1dc50*/  LDL R50, [R1+0x56c] ;  /* 0x00056c0001327983 */ /* 0x000f220000100800 */
[----:B------:R-:W-:Y:S02]  /*1dc60*/  PRMT R68, RZ, 0x7610, R68 ;  /* 0x00007610ff447816 */ /* 0x000fe40000000044 */
[----:B------:R-:W-:Y:S01]  /*1dc70*/  PRMT R65, RZ, 0x7610, R65 ;  /* 0x00007610ff417816 */ /* 0x000fe20000000041 */
[----:B------:R-:W4:Y:S01]  /*1dc80*/  LDL R48, [R1+0x570] ;  /* 0x0005700001307983 */ /* 0x000f220000100800 */
[----:B--2---:R-:W-:-:S03]  /*1dc90*/  @!P0 IMAD.MOV.U32 R2, RZ, RZ, R25 ;  /* 0x000000ffff028224 */ /* 0x004fc600078e0019 */
[----:B------:R-:W2:Y:S04]  /*1dca0*/  LDL R25, [R1+0xd88] ;  /* 0x000d880001197983 */ /* 0x000ea80000100800 */
[----:B------:R3:W2:Y:S02]  /*1dcb0*/  @!P0 LDG.E.U8 R251, desc[UR16][R2.64] ;  /* 0x0000001002fb8981 */ /* 0x0006a4000c1e1100 */
[----:B---3--:R-:W-:Y:S02]  /*1dcc0*/  @!P0 IMAD.MOV.U32 R3, RZ, RZ, R33 ;  /* 0x000000ffff038224 */ /* 0x008fe400078e0021 */
[----:B------:R-:W3:Y:S01]  /*1dcd0*/  LDL R33, [R1+0xcc8] ;  /* 0x000cc80001217983 */ /* 0x000ee20000100800 */
[----:B----4-:R-:W-:-:S03]  /*1dce0*/  @!P0 IMAD.MOV.U32 R2, RZ, RZ, R26 ;  /* 0x000000ffff028224 */ /* 0x010fc600078e001a */
[----:B------:R-:W4:Y:S04]  /*1dcf0*/  LDL R26, [R1+0xd08] ;  /* 0x000d0800011a7983 */ /* 0x000f280000100800 */
[----:B------:R0:W3:Y:S02]  /*1dd00*/  @!P0 LDG.E.U8 R81, desc[UR16][R2.64] ;  /* 0x0000001002518981 */ /* 0x0000e4000c1e1100 */
[----:B0-----:R-:W-:Y:S02]  /*1dd10*/  @!P0 IMAD.MOV.U32 R2, RZ, RZ, R24 ;  /* 0x000000ffff028224 */ /* 0x001fe400078e0018 */
[----:B------:R-:W3:Y:S01]  /*1dd20*/  LDL R24, [R1+0xc88] ;  /* 0x000c880001187983 */ /* 0x000ee20000100800 */
[----:B------:R-:W-:-:S05]  /*1dd30*/  @!P0 IMAD.MOV.U32 R3, RZ, RZ, R43 ;  /* 0x000000ffff038224 */ /* 0x000fca00078e002b */
[----:B------:R0:W3:Y:S02]  /*1dd40*/  @!P0 LDG.E.U8 R66, desc[UR16][R2.64] ;  /* 0x0000001002428981 */ /* 0x0000e4000c1e1100 */
[----:B0-----:R-:W-:Y:S02]  /*1dd50*/  @!P0 IMAD.MOV.U32 R2, RZ, RZ, R27 ;  /* 0x000000ffff028224 */ /* 0x001fe400078e001b */
[----:B------:R-:W-:-:S05]  /*1dd60*/  @!P0 IMAD.MOV.U32 R3, RZ, RZ, R44 ;  /* 0x000000ffff038224 */ /* 0x000fca00078e002c */
[----:B------:R0:W3:Y:S02]  /*1dd70*/  @!P0 LDG.E.U8 R74, desc[UR16][R2.64] ;  /* 0x00000010024a8981 */ /* 0x0000e4000c1e1100 */
[----:B0-----:R-:W-:Y:S02]  /*1dd80*/  @!P0 IMAD.MOV.U32 R2, RZ, RZ, R49 ;  /* 0x000000ffff028224 */ /* 0x001fe400078e0031 */
[----:B------:R-:W-:-:S05]  /*1dd90*/  @!P0 IMAD.MOV.U32 R3, RZ, RZ, R28 ;  /* 0x000000ffff038224 */ /* 0x000fca00078e001c */
[----:B------:R0:W3:Y:S02]  /*1dda0*/  @!P0 LDG.E.U8 R41, desc[UR16][R2.64] ;  /* 0x0000001002298981 */ /* 0x0000e4000c1e1100 */
[----:B0-----:R-:W-:Y:S02]  /*1ddb0*/  @!P0 IMAD.MOV.U32 R2, RZ, RZ, R29 ;  /* 0x000000ffff028224 */ /* 0x001fe400078e001d */
[----:B------:R-:W3:Y:S01]  /*1ddc0*/  LDL R29, [R1+0xc48] ;  /* 0x000c4800011d7983 */ /* 0x000ee20000100800 */
[----:B------:R-:W-:-:S03]  /*1ddd0*/  @!P0 IMAD.MOV.U32 R3, RZ, RZ, R31 ;  /* 0x000000ffff038224 */ /* 0x000fc600078e001f */
[----:B------:R-:W3:Y:S04]  /*1dde0*/  LDL R31, [R1+0xc44] ;  /* 0x000c4400011f7983 */ /* 0x000ee80000100800 */
[----:B------:R0:W3:Y:S02]  /*1ddf0*/  @!P0 LDG.E.U8 R71, desc[UR16][R2.64] ;  /* 0x0000001002478981 */ /* 0x0000e4000c1e1100 */
[----:B0-----:R-:W-:Y:S02]  /*1de00*/  @!P0 IMAD.MOV.U32 R2, RZ, RZ, R38 ;  /* 0x000000ffff028224 */ /* 0x001fe400078e0026 */
[----:B------:R-:W-:Y:S01]  /*1de10*/  @!P0 IMAD.MOV.U32 R3, RZ, RZ, R39 ;  /* 0x000000ffff038224 */ /* 0x000fe200078e0027 */
[----:B------:R-:W3:Y:S04]  /*1de20*/  LDL R38, [R1+0xc08] ;  /* 0x000c080001267983 */ /* 0x000ee80000100800 */
[----:B------:R-:W3:Y:S04]  /*1de30*/  LDL R39, [R1+0xc04] ;  /* 0x000c040001277983 */ /* 0x000ee80000100800 */
[----:B------:R2:W3:Y:S02]  /*1de40*/  @!P0 LDG.E.U8 R68, desc[UR16][R2.64] ;  /* 0x0000001002448981 */ /* 0x0004e4000c1e1100 */
[----:B--2---:R-:W-:-:S02]  /*1de50*/  @!P0 IMAD.MOV.U32 R2, RZ, RZ, R25 ;  /* 0x000000ffff028224 */ /* 0x004fc400078e0019 */
[----:B------:R-:W2:Y:S01]  /*1de60*/  LDL R25, [R1+0xbc8] ;  /* 0x000bc80001197983 */ /* 0x000ea20000100800 */
[----:B------:R-:W-:-:S03]  /*1de70*/  @!P0 IMAD.MOV.U32 R3, RZ, RZ, R34 ;  /* 0x000000ffff038224 */ /* 0x000fc600078e0022 */
[----:B------:R-:W2:Y:S01]  /*1de80*/  LDL R34, [R1+0xbc4] ;  /* 0x000bc40001227983 */ /* 0x000ea20000100800 */
[----:B------:R-:W-:-:S03]  /*1de90*/  PRMT R63, RZ, 0x7610, R63 ;  /* 0x00007610ff3f7816 */ /* 0x000fc6000000003f */
[----:B------:R0:W2:Y:S02]  /*1dea0*/  @!P0 LDG.E.U8 R65, desc[UR16][R2.64] ;  /* 0x0000001002418981 */ /* 0x0000a4000c1e1100 */
[----:B0-----:R-:W-:Y:S02]  /*1deb0*/  @!P0 IMAD.MOV.U32 R2, RZ, RZ, R45 ;  /* 0x000000ffff028224 */ /* 0x001fe400078e002d */
[----:B------:R-:W-:Y:S01]  /*1dec0*/  @!P0 IMAD.MOV.U32 R3, RZ, RZ, R46 ;  /* 0x000000ffff038224 */ /* 0x000fe200078e002e */
[----:B------:R-:W2:Y:S04]  /*1ded0*/  LDL R45, [R1+0xb88] ;  /* 0x000b8800012d7983 */ /* 0x000ea80000100800 */
[----:B------:R-:W2:Y:S04]  /*1dee0*/  LDL R46, [R1+0xb84] ;  /* 0x000b8400012e7983 */ /* 0x000ea80000100800 */
[----:B------:R0:W2:Y:S02]  /*1def0*/  @!P0 LDG.E.U8 R63, desc[UR16][R2.64] ;  /* 0x00000010023f8981 */ /* 0x0000a4000c1e1100 */
[----:B0-----:R-:W-:-:S02]  /*1df00*/  @!P0 IMAD.MOV.U32 R3, RZ, RZ, R35 ;  /* 0x000000ffff038224 */ /* 0x001fc400078e0023 */
[----:B------:R-:W2:Y:S01]  /*1df10*/  LDL R35, [R1+0xb44] ;  /* 0x000b440001237983 */ /* 0x000ea20000100800 */
[----:B----4-:R-:W-:-:S03]  /*1df20*/  @!P0 IMAD.MOV.U32 R2, RZ, RZ, R26 ;  /* 0x000000ffff028224 */ /* 0x010fc600078e001a */
[----:B------:R-:W4:Y:S01]  /*1df30*/  LDL R26, [R1+0xb48] ;  /* 0x000b4800011a7983 */ /* 0x000f220000100800 */
[----:B------:R-:W-:Y:S02]  /*1df40*/  PRMT R82, RZ, 0x7610, R82 ;  /* 0x00007610ff527816 */ /* 0x000fe40000000052 */
[----:B------:R-:W-:-:S04]  /*1df50*/  PRMT R79, RZ, 0x7610, R79 ;  /* 0x00007610ff4f7816 */ /* 0x000fc8000000004f */
[----:B------:R3:W4:Y:S02]  /*1df60*/  @!P0 LDG.E.U8 R82, desc[UR16][R2.64] ;  /* 0x0000001002528981 */ /* 0x000724000c1e1100 */
[----:B---3--:R-:W-:Y:S02]  /*1df70*/  @!P0 IMAD.MOV.U32 R2, RZ, RZ, R33 ;  /* 0x000000ffff028224 */ /* 0x008fe400078e0021 */
[----:B------:R-:W-:Y:S01]  /*1df80*/  @!P0 IMAD.MOV.U32 R3, RZ, RZ, R36 ;  /* 0x000000ffff038224 */ /* 0x000fe200078e0024 */
[----:B------:R-:W3:Y:S04]  /*1df90*/  LDL R33, [R1+0xb08] ;  /* 0x000b080001217983 */ /* 0x000ee80000100800 */
[----:B------:R-:W3:Y:S04]  /*1dfa0*/  LDL R36, [R1+0xb04] ;  /* 0x000b040001247983 */ /* 0x000ee80000100800 */
[----:B------:R0:W3:Y:S02]  /*1dfb0*/  @!P0 LDG.E.U8 R79, desc[UR16][R2.64] ;  /* 0x00000010024f8981 */ /* 0x0000e4000c1e1100 */
[----:B0-----:R-:W-:-:S02]  /*1dfc0*/  @!P0 IMAD.MOV.U32 R2, RZ, RZ, R24 ;  /* 0x000000ffff028224 */ /* 0x001fc400078e0018 */
[----:B------:R-:W3:Y:S01]  /*1dfd0*/  LDL R24, [R1+0xac8] ;  /* 0x000ac80001187983 */ /* 0x000ee20000100800 */
[----:B------:R-:W-:Y:S01]  /*1dfe0*/  PRMT R76, RZ, 0x7610, R76 ;  /* 0x00007610ff4c7816 */ /* 0x000fe2000000004c */
[----:B------:R-:W-:Y:S02]  /*1dff0*/  @!P0 IMAD.MOV.U32 R3, RZ, RZ, R37 ;  /* 0x000000ffff038224 */ /* 0x000fe400078e0025 */
[----:B------:R-:W3:Y:S01]  /*1e000*/  LDL R37, [R1+0xac4] ;  /* 0x000ac40001257983 */ /* 0x000ee20000100800 */
[----:B------:R-:W-:-:S03]  /*1e010*/  PRMT R73, RZ, 0x7610, R73 ;  /* 0x00007610ff497816 */ /* 0x000fc60000000049 */
[----:B------:R0:W3:Y:S01]  /*1e020*/  @!P0 LDG.E.U8 R76, desc[UR16][R2.64] ;  /* 0x00000010024c8981 */ /* 0x0000e2000c1e1100 */
[----:B------:R-:W-:Y:S01]  /*1e030*/  PRMT R70, RZ, 0x7610, R70 ;  /* 0x00007610ff467816 */ /* 0x000fe20000000046 */
[----:B0-----:R-:W-:Y:S02]  /*1e040*/  @!P0 IMAD.MOV.U32 R2, RZ, RZ, R29 ;  /* 0x000000ffff028224 */ /* 0x001fe400078e001d */
[----:B------:R-:W3:Y:S01]  /*1e050*/  LDL R29, [R1+0xa88] ;  /* 0x000a8800011d7983 */ /* 0x000ee20000100800 */
[----:B------:R-:W-:-:S03]  /*1e060*/  @!P0 IMAD.MOV.U32 R3, RZ, RZ, R31 ;  /* 0x000000ffff038224 */ /* 0x000fc600078e001f */
[----:B------:R-:W3:Y:S04]  /*1e070*/  LDL R31, [R1+0xa84] ;  /* 0x000a8400011f7983 */ /* 0x000ee80000100800 */
[----:B------:R0:W3:Y:S02]  /*1e080*/  @!P0 LDG.E.U8 R73, desc[UR16][R2.64] ;  /* 0x0000001002498981 */ /* 0x0000e4000c1e1100 */
[----:B0-----:R-:W-:Y:S02]  /*1e090*/  @!P0 IMAD.MOV.U32 R2, RZ, RZ, R38 ;  /* 0x000000ffff028224 */ /* 0x001fe400078e0026 */
[----:B------:R-:W3:Y:S01]  /*1e0a0*/  LDL R38, [R1+0xa48] ;  /* 0x000a480001267983 */ /* 0x000ee20000100800 */
[----:B------:R-:W-:-:S03]  /*1e0b0*/  @!P0 IMAD.MOV.U32 R3, RZ, RZ, R39 ;  /* 0x000000ffff038224 */ /* 0x000fc600078e0027 */
[----:B------:R-:W3:Y:S04]  /*1e0c0*/  LDL R39, [R1+0xa44] ;  /* 0x000a440001277983 */ /* 0x000ee80000100800 */
[----:B------:R2:W3:Y:S01]  /*1e0d0*/  @!P0 LDG.E.U8 R70, desc[UR16][R2.64] ;  /* 0x0000001002468981 */ /* 0x0004e2000c1e1100 */
[----:B------:R-:W-:Y:S01]  /*1e0e0*/  PRMT R67, RZ, 0x7610, R67 ;  /* 0x00007610ff437816 */ /* 0x000fe20000000043 */
[----:B--2---:R-:W-:Y:S02]  /*1e0f0*/  @!P0 IMAD.MOV.U32 R2, RZ, RZ, R25 ;  /* 0x000000ffff028224 */ /* 0x004fe400078e0019 */
[----:B------:R-:W2:Y:S01]  /*1e100*/  LDL R25, [R1+0xa08] ;  /* 0x000a080001197983 */ /* 0x000ea20000100800 */
[----:B------:R-:W-:Y:S01]  /*1e110*/  @!P0 IMAD.MOV.U32 R3, RZ, RZ, R34 ;  /* 0x000000ffff038224 */ /* 0x000fe200078e0022 */
[----:B------:R-:W-:-:S02]  /*1e120*/  PRMT R64, RZ, 0x7610, R64 ;  /* 0x00007610ff407816 */ /* 0x000fc40000000040 */
[----:B------:R-:W2:Y:S04]  /*1e130*/  LDL R34, [R1+0xa04] ;  /* 0x000a040001227983 */ /* 0x000ea80000100800 */
[----:B------:R0:W2:Y:S02]  /*1e140*/  @!P0 LDG.E.U8 R67, desc[UR16][R2.64] ;  /* 0x0000001002438981 */ /* 0x0000a4000c1e1100 */
[----:B0-----:R-:W-:Y:S01]  /*1e150*/  @!P0 IMAD.MOV.U32 R2, RZ, RZ, R45 ;  /* 0x000000ffff028224 */ /* 0x001fe200078e002d */
[----:B------:R-:W-:Y:S01]  /*1e160*/  PRMT R62, RZ, 0x7610, R62 ;  /* 0x00007610ff3e7816 */ /* 0x000fe2000000003e */
[----:B------:R-:W2:Y:S01]  /*1e170*/  LDL R45, [R1+0x470] ;  /* 0x00047000012d7983 */ /* 0x000ea20000100800 */
[----:B------:R-:W-:Y:S01]  /*1e180*/  @!P0 IMAD.MOV.U32 R3, RZ, RZ, R46 ;  /* 0x000000ffff038224 */ /* 0x000fe200078e002e */
[----:B------:R-:W-:-:S02]  /*1e190*/  PRMT R61, RZ, 0x7610, R61 ;  /* 0x00007610ff3d7816 */ /* 0x000fc4000000003d */
[----:B------:R-:W2:Y:S04]  /*1e1a0*/  LDL R46, [R1+0x46c] ;  /* 0x00046c00012e7983 */ /* 0x000ea80000100800 */
[----:B------:R0:W2:Y:S02]  /*1e1b0*/  @!P0 LDG.E.U8 R64, desc[UR16][R2.64] ;  /* 0x0000001002408981 */ /* 0x0000a4000c1e1100 */
[----:B0-----:R-:W-:Y:S02]  /*1e1c0*/  @!P0 IMAD.MOV.U32 R3, RZ, RZ, R35 ;  /* 0x000000ffff038224 */ /* 0x001fe400078e0023 */
[----:B------:R-:W2:Y:S01]  /*1e1d0*/  LDL R35, [R1+0x5ac] ;  /* 0x0005ac0001237983 */ /* 0x000ea20000100800 */
[----:B----4-:R-:W-:-:S03]  /*1e1e0*/  @!P0 IMAD.MOV.U32 R2, RZ, RZ, R26 ;  /* 0x000000ffff028224 */ /* 0x010fc600078e001a */
[----:B------:R-:W4:Y:S04]  /*1e1f0*/  LDL R26, [R1+0x5b0] ;  /* 0x0005b000011a7983 */ /* 0x000f280000100800 */
[----:B------:R3:W4:Y:S02]  /*1e200*/  @!P0 LDG.E.U8 R62, desc[UR16][R2.64] ;  /* 0x00000010023e8981 */ /* 0x000724000c1e1100 */
[----:B---3--:R-:W-:Y:S02]  /*1e210*/  @!P0 IMAD.MOV.U32 R2, RZ, RZ, R33 ;  /* 0x000000ffff028224 */ /* 0x008fe400078e0021 */
[----:B------:R-:W3:Y:S01]  /*1e220*/  LDL R33, [R1+0x530] ;  /* 0x0005300001217983 */ /* 0x000ee20000100800 */
[----:B------:R-:W-:-:S03]  /*1e230*/  @!P0 IMAD.MOV.U32 R3, RZ, RZ, R36 ;  /* 0x000000ffff038224 */ /* 0x000fc600078e0024 */
[----:B------:R-:W3:Y:S04]  /*1e240*/  LDL R36, [R1+0x52c] ;  /* 0x00052c0001247983 */ /* 0x000ee80000100800 */
[----:B------:R0:W3:Y:S02]  /*1e250*/  @!P0 LDG.E.U8 R61, desc[UR16][R2.64] ;  /* 0x00000010023d8981 */ /* 0x0000e4000c1e1100 */
[----:B0-----:R-:W-:Y:S02]  /*1e260*/  @!P0 IMAD.MOV.U32 R2, RZ, RZ, R24 ;  /* 0x000000ffff028224 */ /* 0x001fe400078e0018 */
[----:B------:R-:W3:Y:S01]  /*1e270*/  LDL R24, [R1+0x4f0] ;  /* 0x0004f00001187983 */ /* 0x000ee20000100800 */
[----:B------:R-:W-:Y:S01]  /*1e280*/  PRMT R60, RZ, 0x7610, R60 ;  /* 0x00007610ff3c7816 */ /* 0x000fe2000000003c */
[----:B------:R-:W-:-:S02]  /*1e290*/  @!P0 IMAD.MOV.U32 R3, RZ, RZ, R37 ;  /* 0x000000ffff038224 */ /* 0x000fc400078e0025 */
        /* <DEDUP_REMOVED lines=9> */
[----:B0-----:R-:W-:Y:S01]  /*1e330*/  @!P0 IMAD.MOV.U32 R2, RZ, RZ, R38 ;  /* 0x000000ffff028224 */ /* 0x001fe200078e0026 */
[----:B------:R-:W-:Y:S01]  /*1e340*/  PRMT R57, RZ, 0x7610, R57 ;  /* 0x00007610ff397816 */ /* 0x000fe20000000039 */
[----:B------:R-:W3:Y:S01]  /*1e350*/  LDL R38, [R1+0x3ec] ;  /* 0x0003ec0001267983 */ /* 0x000ee20000100800 */
[----:B------:R-:W-:-:S03]  /*1e360*/  @!P0 IMAD.MOV.U32 R3, RZ, RZ, R39 ;  /* 0x000000ffff038224 */ /* 0x000fc600078e0027 */
[----:B------:R-:W3:Y:S04]  /*1e370*/  LDL R39, [R1+0x42c] ;  /* 0x00042c0001277983 */ /* 0x000ee80000100800 */
[----:B------:R2:W3:Y:S02]  /*1e380*/  @!P0 LDG.E.U8 R58, desc[UR16][R2.64] ;  /* 0x00000010023a8981 */ /* 0x0004e4000c1e1100 */
[----:B--2---:R-:W-:Y:S02]  /*1e390*/  @!P0 IMAD.MOV.U32 R2, RZ, RZ, R25 ;  /* 0x000000ffff028224 */ /* 0x004fe400078e0019 */
[----:B------:R-:W2:Y:S01]  /*1e3a0*/  LDL R25, [R1+0x430] ;  /* 0x0004300001197983 */ /* 0x000ea20000100800 */
[----:B------:R-:W-:-:S03]  /*1e3b0*/  @!P0 IMAD.MOV.U32 R3, RZ, RZ, R34 ;  /* 0x000000ffff038224 */ /* 0x000fc600078e0022 */
[----:B------:R-:W2:Y:S04]  /*1e3c0*/  LDL R34, [R1+0x3f0] ;  /* 0x0003f00001227983 */ /* 0x000ea80000100800 */
[----:B------:R0:W2:Y:S01]  /*1e3d0*/  @!P0 LDG.E.U8 R57, desc[UR16][R2.64] ;  /* 0x0000001002398981 */ /* 0x0000a2000c1e1100 */
[----:B------:R-:W-:Y:S02]  /*1e3e0*/  PRMT R56, RZ, 0x7610, R56 ;  /* 0x00007610ff387816 */ /* 0x000fe40000000038 */
[----:B------:R-:W-:Y:S02]  /*1e3f0*/  PRMT R55, RZ, 0x7610, R55 ;  /* 0x00007610ff377816 */ /* 0x000fe40000000037 */
[----:B------:R-:W-:Y:S01]  /*1e400*/  PRMT R252, RZ, 0x7610, R252 ;  /* 0x00007610fffc7816 */ /* 0x000fe200000000fc */
[----:B0-----:R-:W-:-:S02]  /*1e410*/  @!P0 IMAD.MOV.U32 R3, RZ, RZ, R35 ;  /* 0x000000ffff038224 */ /* 0x001fc400078e0023 */
[----:B------:R-:W2:Y:S01]  /*1e420*/  LDL R35, [R1+0x3ac] ;  /* 0x0003ac0001237983 */ /* 0x000ea20000100800 */
[----:B----4-:R-:W-:-:S03]  /*1e430*/  @!P0 IMAD.MOV.U32 R2, RZ, RZ, R26 ;  /* 0x000000ffff028224 */ /* 0x010fc600078e001a */
[----:B------:R-:W4:Y:S04]  /*1e440*/  LDL R26, [R1+0x3b0] ;  /* 0x0003b000011a7983 */ /* 0x000f280000100800 */
[----:B------:R0:W4:Y:S02]  /*1e450*/  @!P0 LDG.E.U8 R56, desc[UR16][R2.64] ;  /* 0x0000001002388981 */ /* 0x000124000c1e1100 */
[----:B0-----:R-:W-:Y:S02]  /*1e460*/  @!P0 IMAD.MOV.U32 R2, RZ, RZ, R48 ;  /* 0x000000ffff028224 */ /* 0x001fe400078e0030 */
[----:B------:R-:W-:-:S05]  /*1e470*/  @!P0 IMAD.MOV.U32 R3, RZ, RZ, R50 ;  /* 0x000000ffff038224 */ /* 0x000fca00078e0032 */
        /* <DEDUP_REMOVED lines=20> */
[----:B------:R-:W-:-:S05]  /*1e5c0*/  @!P0 IMAD.MOV.U32 R3, RZ, RZ, R46 ;  /* 0x000000ffff038224 */ /* 0x000fca00078e002e */
[----:B------:R2:W3:Y:S01]  /*1e5d0*/  @!P0 LDG.E.U8 R248, desc[UR16][R2.64] ;  /* 0x0000001002f88981 */ /* 0x0004e2000c1e1100 */
[----:B------:R-:W-:Y:S01]  /*1e5e0*/  PRMT R247, RZ, 0x7610, R247 ;  /* 0x00007610fff77816 */ /* 0x000fe200000000f7 */
[----:B--2---:R-:W-:Y:S02]  /*1e5f0*/  @!P0 IMAD.MOV.U32 R2, RZ, RZ, R25 ;  /* 0x000000ffff028224 */ /* 0x004fe400078e0019 */
[----:B------:R-:W2:Y:S01]  /*1e600*/  LDL R25, [R1+0x2b0] ;  /* 0x0002b00001197983 */ /* 0x000ea20000100800 */
[----:B------:R-:W-:Y:S01]  /*1e610*/  @!P0 IMAD.MOV.U32 R3, RZ, RZ, R39 ;  /* 0x000000ffff038224 */ /* 0x000fe200078e0027 */
[----:B------:R-:W-:-:S04]  /*1e620*/  PRMT R246, RZ, 0x7610, R246 ;  /* 0x00007610fff67816 */ /* 0x000fc800000000f6 */
[----:B------:R0:W2:Y:S02]  /*1e630*/  @!P0 LDG.E.U8 R247, desc[UR16][R2.64] ;  /* 0x0000001002f78981 */ /* 0x0000a4000c1e1100 */
[----:B0-----:R-:W-:Y:S02]  /*1e640*/  @!P0 IMAD.MOV.U32 R2, RZ, RZ, R34 ;  /* 0x000000ffff028224 */ /* 0x001fe400078e0022 */
[----:B------:R-:W-:Y:S01]  /*1e650*/  @!P0 IMAD.MOV.U32 R3, RZ, RZ, R38 ;  /* 0x000000ffff038224 */ /* 0x000fe200078e0026 */
[----:B------:R-:W2:Y:S04]  /*1e660*/  LDL.LU R34, [R1+0x2ac] ;  /* 0x0002ac0001227983 */ /* 0x000ea80000300800 */
[----:B------:R-:W2:Y:S04]  /*1e670*/  LDL R45, [R1+0x9f0] ;  /* 0x0009f000012d7983 */ /* 0x000ea80000100800 */
[----:B------:R-:W2:Y:S04]  /*1e680*/  LDL R39, [R1+0xdf0] ;  /* 0x000df00001277983 */ /* 0x000ea80000100800 */
[----:B------:R0:W2:Y:S04]  /*1e690*/  @!P0 LDG.E.U8 R246, desc[UR16][R2.64] ;  /* 0x0000001002f68981 */ /* 0x0000a8000c1e1100 */
[----:B------:R-:W2:Y:S04]  /*1e6a0*/  LDL.LU R51, [R1+0x230] ;  /* 0x0002300001337983 */ /* 0x000ea80000300800 */
[----:B------:R-:W2:Y:S01]  /*1e6b0*/  LDL.LU R46, [R1+0x26c] ;  /* 0x00026c00012e7983 */ /* 0x000ea20000300800 */
[----:B0-----:R-:W-:-:S03]  /*1e6c0*/  @!P0 IMAD.MOV.U32 R3, RZ, RZ, R35 ;  /* 0x000000ffff038224 */ /* 0x001fc600078e0023 */
[----:B------:R-:W2:Y:S01]  /*1e6d0*/  LDL.LU R35, [R1+0x270] ;  /* 0x0002700001237983 */ /* 0x000ea20000300800 */
[----:B----4-:R-:W-:-:S03]  /*1e6e0*/  @!P0 IMAD.MOV.U32 R2, RZ, RZ, R26 ;  /* 0x000000ffff028224 */ /* 0x010fc600078e001a */
[----:B------:R-:W4:Y:S01]  /*1e6f0*/  LDL.LU R26, [R1+0x22c] ;  /* 0x00022c00011a7983 */ /* 0x000f220000300800 */
[----:B------:R-:W-:Y:S02]  /*1e700*/  PRMT R245, RZ, 0x7610, R245 ;  /* 0x00007610fff57816 */ /* 0x000fe400000000f5 */
[----:B------:R-:W-:Y:S01]  /*1e710*/  PRMT R244, RZ, 0x7610, R244 ;  /* 0x00007610fff47816 */ /* 0x000fe200000000f4 */
[----:B------:R-:W4:Y:S04]  /*1e720*/  LDL R38, [R1+0xd7c] ;  /* 0x000d7c0001267983 */ /* 0x000f280000100800 */
[----:B------:R3:W4:Y:S01]  /*1e730*/  @!P0 LDG.E.U8 R245, desc[UR16][R2.64] ;  /* 0x0000001002f58981 */ /* 0x000722000c1e1100 */
[----:B------:R-:W-:-:S03]  /*1e740*/  PRMT R243, RZ, 0x7610, R243 ;  /* 0x00007610fff37816 */ /* 0x000fc600000000f3 */
[----:B------:R-:W4:Y:S04]  /*1e750*/  LDL R50, [R1+0xd3c] ;  /* 0x000d3c0001327983 */ /* 0x000f280000100800 */
[----:B------:R-:W4:Y:S01]  /*1e760*/  LDL R48, [R1+0xd40] ;  /* 0x000d400001307983 */ /* 0x000f220000100800 */
[----:B------:R-:W-:Y:S02]  /*1e770*/  PRMT R242, RZ, 0x7610, R242 ;  /* 0x00007610fff27816 */ /* 0x000fe400000000f2 */
[----:B------:R-:W-:Y:S01]  /*1e780*/  PRMT R241, RZ, 0x7610, R241 ;  /* 0x00007610fff17816 */ /* 0x000fe200000000f1 */
[----:B------:R-:W4:Y:S01]  /*1e790*/  LDL R72, [R1+0xc7c] ;  /* 0x000c7c0001487983 */ /* 0x000f220000100800 */
[----:B------:R-:W-:Y:S02]  /*1e7a0*/  PRMT R240, RZ, 0x7610, R240 ;  /* 0x00007610fff07816 */ /* 0x000fe400000000f0 */
[----:B------:R-:W-:Y:S01]  /*1e7b0*/  PRMT R239, RZ, 0x7610, R239 ;  /* 0x00007610ffef7816 */ /* 0x000fe200000000ef */
[----:B------:R-:W4:Y:S01]  /*1e7c0*/  LDL R54, [R1+0xc80] ;  /* 0x000c800001367983 */ /* 0x000f220000100800 */
[----:B------:R-:W-:-:S02]  /*1e7d0*/  PRMT R238, RZ, 0x7610, R238 ;  /* 0x00007610ffee7816 */ /* 0x000fc400000000ee */
[----:B------:R-:W-:Y:S01]  /*1e7e0*/  PRMT R237, RZ, 0x7610, R237 ;  /* 0x00007610ffed7816 */ /* 0x000fe200000000ed */
[----:B------:R-:W4:Y:S01]  /*1e7f0*/  LDL R53, [R1+0xb7c] ;  /* 0x000b7c0001357983 */ /* 0x000f220000100800 */
[----:B---3--:R-:W-:-:S03]  /*1e800*/  @!P0 IMAD.MOV.U32 R2, RZ, RZ, R33 ;  /* 0x000000ffff028224 */ /* 0x008fc600078e0021 */
[----:B------:R-:W3:Y:S01]  /*1e810*/  LDL R33, [R1+0xdc0] ;  /* 0x000dc00001217983 */ /* 0x000ee20000100800 */
[----:B------:R-:W-:-:S03]  /*1e820*/  @!P0 IMAD.MOV.U32 R3, RZ, RZ, R36 ;  /* 0x000000ffff038224 */ /* 0x000fc600078e0024 */
[----:B------:R-:W3:Y:S04]  /*1e830*/  LDL R36, [R1+0xdbc] ;  /* 0x000dbc0001247983 */ /* 0x000ee80000100800 */
[----:B------:R0:W3:Y:S01]  /*1e840*/  @!P0 LDG.E.U8 R244, desc[UR16][R2.64] ;  /* 0x0000001002f48981 */ /* 0x0000e2000c1e1100 */
[----:B------:R-:W-:Y:S02]  /*1e850*/  PRMT R236, RZ, 0x7610, R236 ;  /* 0x00007610ffec7816 */ /* 0x000fe400000000ec */
[----:B------:R-:W-:Y:S01]  /*1e860*/  PRMT R235, RZ, 0x7610, R235 ;  /* 0x00007610ffeb7816 */ /* 0x000fe200000000eb */
[----:B------:R-:W3:Y:S01]  /*1e870*/  LDL R52, [R1+0xb80] ;  /* 0x000b800001347983 */ /* 0x000ee20000100800 */
[----:B------:R-:W-:Y:S02]  /*1e880*/  PRMT R234, RZ, 0x7610, R234 ;  /* 0x00007610ffea7816 */ /* 0x000fe400000000ea */
[----:B------:R-:W-:Y:S01]  /*1e890*/  PRMT R233, RZ, 0x7610, R233 ;  /* 0x00007610ffe97816 */ /* 0x000fe200000000e9 */
[----:B------:R-:W3:Y:S01]  /*1e8a0*/  LDL R77, [R1+0x564] ;  /* 0x00056400014d7983 */ /* 0x000ee20000100800 */
[----:B0-----:R-:W-:-:S03]  /*1e8b0*/  @!P0 IMAD.MOV.U32 R2, RZ, RZ, R24 ;  /* 0x000000ffff028224 */ /* 0x001fc600078e0018 */
[----:B------:R-:W3:Y:S01]  /*1e8c0*/  LDL R24, [R1+0xd80] ;  /* 0x000d800001187983 */ /* 0x000ee20000100800 */
[----:B------:R-:W-:-:S03]  /*1e8d0*/  @!P0 IMAD.MOV.U32 R3, RZ, RZ, R37 ;  /* 0x000000ffff038224 */ /* 0x000fc600078e0025 */
[----:B------:R-:W3:Y:S04]  /*1e8e0*/  LDL R37, [R1+0xcfc] ;  /* 0x000cfc0001257983 */ /* 0x000ee80000100800 */
[----:B------:R0:W3:Y:S01]  /*1e8f0*/  @!P0 LDG.E.U8 R243, desc[UR16][R2.64] ;  /* 0x0000001002f38981 */ /* 0x0000e2000c1e1100 */
[----:B------:R-:W-:Y:S02]  /*1e900*/  PRMT R232, RZ, 0x7610, R232 ;  /* 0x00007610ffe87816 */ /* 0x000fe400000000e8 */
[----:B------:R-:W-:Y:S01]  /*1e910*/  PRMT R231, RZ, 0x7610, R231 ;  /* 0x00007610ffe77816 */ /* 0x000fe200000000e7 */
[----:B------:R-:W3:Y:S01]  /*1e920*/  LDL R75, [R1+0x568] ;  /* 0x00056800014b7983 */ /* 0x000ee20000100800 */
[----:B0-----:R-:W-:-:S03]  /*1e930*/  @!P0 IMAD.MOV.U32 R2, RZ, RZ, R29 ;  /* 0x000000ffff028224 */ /* 0x001fc600078e001d */
[----:B------:R-:W3:Y:S01]  /*1e940*/  LDL R29, [R1+0xd00] ;  /* 0x000d0000011d7983 */ /* 0x000ee20000100800 */
[----:B------:R-:W-:-:S03]  /*1e950*/  @!P0 IMAD.MOV.U32 R3, RZ, RZ, R31 ;  /* 0x000000ffff038224 */ /* 0x000fc600078e001f */
[----:B------:R-:W3:Y:S04]  /*1e960*/  LDL R31, [R1+0xcbc] ;  /* 0x000cbc00011f7983 */ /* 0x000ee80000100800 */
[----:B------:R2:W3:Y:S02]  /*1e970*/  @!P0 LDG.E.U8 R242, desc[UR16][R2.64] ;  /* 0x0000001002f28981 */ /* 0x0004e4000c1e1100 */
[----:B--2---:R-:W-:Y:S02]  /*1e980*/  @!P0 IMAD.MOV.U32 R2, RZ, RZ, R25 ;  /* 0x000000ffff028224 */ /* 0x004fe400078e0019 */
[----:B------:R-:W2:Y:S01]  /*1e990*/  LDL R25, [R1+0xcc0] ;  /* 0x000cc00001197983 */ /* 0x000ea20000100800 */
[----:B------:R-:W-:-:S05]  /*1e9a0*/  @!P0 IMAD.MOV.U32 R3, RZ, RZ, R34 ;  /* 0x000000ffff038224 */ /* 0x000fca00078e0022 */
[----:B------:R0:W2:Y:S02]  /*1e9b0*/  @!P0 LDG.E.U8 R241, desc[UR16][R2.64] ;  /* 0x0000001002f18981 */ /* 0x0000a4000c1e1100 */
[----:B0-----:R-:W-:Y:S02]  /*1e9c0*/  @!P0 IMAD.MOV.U32 R3, RZ, RZ, R46 ;  /* 0x000000ffff038224 */ /* 0x001fe400078e002e */
[----:B------:R-:W-:-:S05]  /*1e9d0*/  @!P0 IMAD.MOV.U32 R2, RZ, RZ, R35 ;  /* 0x000000ffff028224 */ /* 0x000fca00078e0023 */
[----:B------:R0:W2:Y:S02]  /*1e9e0*/  @!P0 LDG.E.U8 R240, desc[UR16][R2.64] ;  /* 0x0000001002f08981 */ /* 0x0000a4000c1e1100 */
[----:B0-----:R-:W-:Y:S02]  /*1e9f0*/  @!P0 IMAD.MOV.U32 R2, RZ, RZ, R51 ;  /* 0x000000ffff028224 */ /* 0x001fe400078e0033 */
[----:B----4-:R-:W-:-:S05]  /*1ea00*/  @!P0 IMAD.MOV.U32 R3, RZ, RZ, R26 ;  /* 0x000000ffff038224 */ /* 0x010fca00078e001a */
[----:B------:R0:W4:Y:S02]  /*1ea10*/  @!P0 LDG.E.U8 R239, desc[UR16][R2.64] ;  /* 0x0000001002ef8981 */ /* 0x000124000c1e1100 */
[----:B0-----:R-:W-:Y:S02]  /*1ea20*/  @!P0 IMAD.MOV.U32 R2, RZ, RZ, R39 ;  /* 0x000000ffff028224 */ /* 0x001fe400078e0027 */
[----:B------:R-:W-:Y:S01]  /*1ea30*/  @!P0 IMAD.MOV.U32 R3, RZ, RZ, R45 ;  /* 0x000000ffff038224 */ /* 0x000fe200078e002d */
[----:B------:R-:W4:Y:S04]  /*1ea40*/  LDL R39, [R1+0xc40] ;  /* 0x000c400001277983 */ /* 0x000f280000100800 */
[----:B------:R-:W4:Y:S04]  /*1ea50*/  LDL R45, [R1+0xc3c] ;  /* 0x000c3c00012d7983 */ /* 0x000f280000100800 */
[----:B------:R3:W4:Y:S02]  /*1ea60*/  @!P0 LDG.E.U8 R238, desc[UR16][R2.64] ;  /* 0x0000001002ee8981 */ /* 0x000724000c1e1100 */
[----:B---3--:R-:W-:-:S02]  /*1ea70*/  @!P0 IMAD.MOV.U32 R2, RZ, RZ, R33 ;  /* 0x000000ffff028224 */ /* 0x008fc400078e0021 */
[----:B------:R-:W-:Y:S01]  /*1ea80*/  @!P0 IMAD.MOV.U32 R3, RZ, RZ, R36 ;  /* 0x000000ffff038224 */ /* 0x000fe200078e0024 */
[----:B------:R-:W3:Y:S04]  /*1ea90*/  LDL R33, [R1+0xc00] ;  /* 0x000c000001217983 */ /* 0x000ee80000100800 */
[----:B------:R-:W3:Y:S04]  /*1eaa0*/  LDL R36, [R1+0xbfc] ;  /* 0x000bfc0001247983 */ /* 0x000ee80000100800 */
[----:B------:R0:W3:Y:S02]  /*1eab0*/  @!P0 LDG.E.U8 R237, desc[UR16][R2.64] ;  /* 0x0000001002ed8981 */ /* 0x0000e4000c1e1100 */
[----:B0-----:R-:W-:-:S02]  /*1eac0*/  @!P0 IMAD.MOV.U32 R2, RZ, RZ, R24 ;  /* 0x000000ffff028224 */ /* 0x001fc400078e0018 */
[----:B------:R-:W3:Y:S01]  /*1ead0*/  LDL R24, [R1+0xbc0] ;  /* 0x000bc00001187983 */ /* 0x000ee20000100800 */
[----:B------:R-:W-:-:S03]  /*1eae0*/  @!P0 IMAD.MOV.U32 R3, RZ, RZ, R38 ;  /* 0x000000ffff038224 */ /* 0x000fc600078e0026 */
[----:B------:R-:W3:Y:S04]  /*1eaf0*/  LDL R38, [R1+0xbbc] ;  /* 0x000bbc0001267983 */ /* 0x000ee80000100800 */
[----:B------:R0:W3:Y:S02]  /*1eb00*/  @!P0 LDG.E.U8 R236, desc[UR16][R2.64] ;  /* 0x0000001002ec8981 */ /* 0x0000e4000c1e1100 */
[----:B0-----:R-:W-:Y:S02]  /*1eb10*/  @!P0 IMAD.MOV.U32 R2, RZ, RZ, R48 ;  /* 0x000000ffff028224 */ /* 0x001fe400078e0030 */
[----:B------:R-:W-:Y:S01]  /*1eb20*/  @!P0 IMAD.MOV.U32 R3, RZ, RZ, R50 ;  /* 0x000000ffff038224 */ /* 0x000fe200078e0032 */
[----:B------:R-:W3:Y:S04]  /*1eb30*/  LDL R48, [R1+0xb00] ;  /* 0x000b000001307983 */ /* 0x000ee80000100800 */
[----:B------:R0:W3:Y:S04]  /*1eb40*/  @!P0 LDG.E.U8 R235, desc[UR16][R2.64] ;  /* 0x0000001002eb8981 */ /* 0x0000e8000c1e1100 */
[----:B------:R-:W3:Y:S01]  /*1eb50*/  LDL R50, [R1+0xafc] ;  /* 0x000afc0001327983 */ /* 0x000ee20000100800 */
[----:B0-----:R-:W-:-:S02]  /*1eb60*/  @!P0 IMAD.MOV.U32 R2, RZ, RZ, R29 ;  /* 0x000000ffff028224 */ /* 0x001fc400078e001d */
[----:B------:R-:W-:Y:S01]  /*1eb70*/  @!P0 IMAD.MOV.U32 R3, RZ, RZ, R37 ;  /* 0x000000ffff038224 */ /* 0x000fe200078e0025 */
[----:B------:R-:W3:Y:S04]  /*1eb80*/  LDL R29, [R1+0xb40] ;  /* 0x000b4000011d7983 */ /* 0x000ee80000100800 */
[----:B------:R-:W3:Y:S04]  /*1eb90*/  LDL R37, [R1+0xb3c] ;  /* 0x000b3c0001257983 */ /* 0x000ee80000100800 */
[----:B------:R0:W3:Y:S02]  /*1eba0*/  @!P0 LDG.E.U8 R234, desc[UR16][R2.64] ;  /* 0x0000001002ea8981 */ /* 0x0000e4000c1e1100 */
[----:B0-----:R-:W-:-:S02]  /*1ebb0*/  @!P0 IMAD.MOV.U32 R3, RZ, RZ, R31 ;  /* 0x000000ffff038224 */ /* 0x001fc400078e001f */
[----:B------:R-:W3:Y:S01]  /*1ebc0*/  LDL R31, [R1+0xabc] ;  /* 0x000abc00011f7983 */ /* 0x000ee20000100800 */
[----:B--2---:R-:W-:-:S03]  /*1ebd0*/  @!P0 IMAD.MOV.U32 R2, RZ, RZ, R25 ;  /* 0x000000ffff028224 */ /* 0x004fc600078e0019 */
[----:B------:R-:W2:Y:S04]  /*1ebe0*/  LDL R25, [R1+0xac0] ;  /* 0x000ac00001197983 */ /* 0x000ea80000100800 */
[----:B------:R0:W2:Y:S02]  /*1ebf0*/  @!P0 LDG.E.U8 R233, desc[UR16][R2.64] ;  /* 0x0000001002e98981 */ /* 0x0000a4000c1e1100 */
[----:B0-----:R-:W-:Y:S02]  /*1ec00*/  @!P0 IMAD.MOV.U32 R2, RZ, RZ, R54 ;  /* 0x000000ffff028224 */ /* 0x001fe400078e0036 */
[----:B------:R-:W-:Y:S01]  /*1ec10*/  @!P0 IMAD.MOV.U32 R3, RZ, RZ, R72 ;  /* 0x000000ffff038224 */ /* 0x000fe200078e0048 */
[----:B------:R-:W-:Y:S01]  /*1ec20*/  PRMT R230, RZ, 0x7610, R230 ;  /* 0x00007610ffe67816 */ /* 0x000fe200000000e6 */
[----:B------:R-:W2:Y:S04]  /*1ec30*/  LDL R72, [R1+0x4e4] ;  /* 0x0004e40001487983 */ /* 0x000ea80000100800 */
[----:B------:R4:W2:Y:S01]  /*1ec40*/  @!P0 LDG.E.U8 R232, desc[UR16][R2.64] ;  /* 0x0000001002e88981 */ /* 0x0008a2000c1e1100 */
[----:B------:R-:W-:-:S02]  /*1ec50*/  PRMT R229, RZ, 0x7610, R229 ;  /* 0x00007610ffe57816 */ /* 0x000fc400000000e5 */
[----:B------:R-:W-:Y:S01]  /*1ec60*/  PRMT R228, RZ, 0x7610, R228 ;  /* 0x00007610ffe47816 */ /* 0x000fe200000000e4 */
[----:B------:R-:W2:Y:S01]  /*1ec70*/  LDL R54, [R1+0x4e8] ;  /* 0x0004e80001367983 */ /* 0x000ea20000100800 */
[----:B----4-:R-:W-:-:S03]  /*1ec80*/  @!P0 IMAD.MOV.U32 R2, RZ, RZ, R39 ;  /* 0x000000ffff028224 */ /* 0x010fc600078e0027 */
[----:B------:R-:W4:Y:S01]  /*1ec90*/  LDL R39, [R1+0xa80] ;  /* 0x000a800001277983 */ /* 0x000f220000100800 */
[----:B------:R-:W-:-:S03]  /*1eca0*/  @!P0 IMAD.MOV.U32 R3, RZ, RZ, R45 ;  /* 0x000000ffff038224 */ /* 0x000fc600078e002d */
        /* <DEDUP_REMOVED lines=13> */
[----:B0-----:R-:W-:Y:S02]  /*1ed80*/  @!P0 IMAD.MOV.U32 R2, RZ, RZ, R52 ;  /* 0x000000ffff028224 */ /* 0x001fe400078e0034 */
[----:B------:R-:W-:Y:S01]  /*1ed90*/  @!P0 IMAD.MOV.U32 R3, RZ, RZ, R53 ;  /* 0x000000ffff038224 */ /* 0x000fe200078e0035 */
[----:B------:R-:W-:Y:S01]  /*1eda0*/  PRMT R226, RZ, 0x7610, R226 ;  /* 0x00007610ffe27816 */ /* 0x000fe200000000e2 */
[----:B------:R-:W3:Y:S04]  /*1edb0*/  LDL R53, [R1+0x4a4] ;  /* 0x0004a40001357983 */ /* 0x000ee80000100800 */
[----:B------:R0:W3:Y:S01]  /*1edc0*/  @!P0 LDG.E.U8 R228, desc[UR16][R2.64] ;  /* 0x0000001002e48981 */ /* 0x0000e2000c1e1100 */
[----:B------:R-:W-:-:S02]  /*1edd0*/  PRMT R225, RZ, 0x7610, R225 ;  /* 0x00007610ffe17816 */ /* 0x000fc400000000e1 */
[----:B------:R-:W-:Y:S01]  /*1ede0*/  PRMT R224, RZ, 0x7610, R224 ;  /* 0x00007610ffe07816 */ /* 0x000fe200000000e0 */
[----:B------:R-:W3:Y:S01]  /*1edf0*/  LDL R52, [R1+0x4a8] ;  /* 0x0004a80001347983 */ /* 0x000ee20000100800 */
[----:B0-----:R-:W-:-:S03]  /*1ee00*/  @!P0 IMAD.MOV.U32 R2, RZ, RZ, R29 ;  /* 0x000000ffff028224 */ /* 0x001fc600078e001d */
[----:B------:R-:W3:Y:S01]  /*1ee10*/  LDL R29, [R1+0x5a8] ;  /* 0x0005a800011d7983 */ /* 0x000ee20000100800 */
[----:B------:R-:W-:-:S03]  /*1ee20*/  @!P0 IMAD.MOV.U32 R3, RZ, RZ, R37 ;  /* 0x000000ffff038224 */ /* 0x000fc600078e0025 */
[----:B------:R-:W3:Y:S04]  /*1ee30*/  LDL R37, [R1+0x5a4] ;  /* 0x0005a40001257983 */ /* 0x000ee80000100800 */
[----:B------:R0:W3:Y:S02]  /*1ee40*/  @!P0 LDG.E.U8 R227, desc[UR16][R2.64] ;  /* 0x0000001002e38981 */ /* 0x0000e4000c1e1100 */
[----:B0-----:R-:W-:Y:S02]  /*1ee50*/  @!P0 IMAD.MOV.U32 R2, RZ, RZ, R48 ;  /* 0x000000ffff028224 */ /* 0x001fe400078e0030 */
[----:B------:R-:W-:Y:S01]  /*1ee60*/  @!P0 IMAD.MOV.U32 R3, RZ, RZ, R50 ;  /* 0x000000ffff038224 */ /* 0x000fe200078e0032 */
[----:B------:R-:W-:Y:S01]  /*1ee70*/  PRMT R223, RZ, 0x7610, R223 ;  /* 0x00007610ffdf7816 */ /* 0x000fe200000000df */
[----:B------:R-:W3:Y:S04]  /*1ee80*/  LDL R50, [R1+0x424] ;  /* 0x0004240001327983 */ /* 0x000ee80000100800 */
[----:B------:R0:W3:Y:S01]  /*1ee90*/  @!P0 LDG.E.U8 R226, desc[UR16][R2.64] ;  /* 0x0000001002e28981 */ /* 0x0000e2000c1e1100 */
[----:B------:R-:W-:-:S03]  /*1eea0*/  PRMT R222, RZ, 0x7610, R222 ;  /* 0x00007610ffde7816 */ /* 0x000fc600000000de */
[----:B------:R-:W3:Y:S01]  /*1eeb0*/  LDL R48, [R1+0x3e4] ;  /* 0x0003e40001307983 */ /* 0x000ee20000100800 */
[----:B0-----:R-:W-:-:S03]  /*1eec0*/  @!P0 IMAD.MOV.U32 R3, RZ, RZ, R31 ;  /* 0x000000ffff038224 */ /* 0x001fc600078e001f */
[----:B------:R-:W3:Y:S01]  /*1eed0*/  LDL R31, [R1+0x524] ;  /* 0x00052400011f7983 */ /* 0x000ee20000100800 */
[----:B--2---:R-:W-:-:S03]  /*1eee0*/  @!P0 IMAD.MOV.U32 R2, RZ, RZ, R25 ;  /* 0x000000ffff028224 */ /* 0x004fc600078e0019 */
[----:B------:R-:W2:Y:S04]  /*1eef0*/  LDL R25, [R1+0x528] ;  /* 0x0005280001197983 */ /* 0x000ea80000100800 */
[----:B------:R4:W2:Y:S02]  /*1ef00*/  @!P0 LDG.E.U8 R225, desc[UR16][R2.64] ;  /* 0x0000001002e18981 */ /* 0x0008a4000c1e1100 */
[----:B----4-:R-:W-:Y:S01]  /*1ef10*/  @!P0 IMAD.MOV.U32 R2, RZ, RZ, R39 ;  /* 0x000000ffff028224 */ /* 0x010fe200078e0027 */
[----:B------:R-:W-:Y:S01]  /*1ef20*/  PRMT R221, RZ, 0x7610, R221 ;  /* 0x00007610ffdd7816 */ /* 0x000fe200000000dd */
[----:B------:R-:W4:Y:S01]  /*1ef30*/  LDL R39, [R1+0x3a4] ;  /* 0x0003a40001277983 */ /* 0x000f220000100800 */
[----:B------:R-:W-:-:S03]  /*1ef40*/  @!P0 IMAD.MOV.U32 R3, RZ, RZ, R45 ;  /* 0x000000ffff038224 */ /* 0x000fc600078e002d */
[----:B------:R-:W4:Y:S04]  /*1ef50*/  LDL R45, [R1+0x3e8] ;  /* 0x0003e800012d7983 */ /* 0x000f280000100800 */
[----:B------:R3:W4:Y:S02]  /*1ef60*/  @!P0 LDG.E.U8 R224, desc[UR16][R2.64] ;  /* 0x0000001002e08981 */ /* 0x000724000c1e1100 */
[----:B---3--:R-:W-:Y:S02]  /*1ef70*/  @!P0 IMAD.MOV.U32 R2, RZ, RZ, R33 ;  /* 0x000000ffff028224 */ /* 0x008fe400078e0021 */
[----:B------:R-:W3:Y:S01]  /*1ef80*/  LDL R33, [R1+0x468] ;  /* 0x0004680001217983 */ /* 0x000ee20000100800 */
[----:B------:R-:W-:-:S03]  /*1ef90*/  @!P0 IMAD.MOV.U32 R3, RZ, RZ, R36 ;  /* 0x000000ffff038224 */ /* 0x000fc600078e0024 */
[----:B------:R-:W4:Y:S04]  /*1efa0*/  LDL R36, [R1+0x464] ;  /* 0x0004640001247983 */ /* 0x000f280000100800 */
[----:B------:R0:W4:Y:S02]  /*1efb0*/  @!P0 LDG.E.U8 R223, desc[UR16][R2.64] ;  /* 0x0000001002df8981 */ /* 0x000124000c1e1100 */
[----:B0-----:R-:W-:Y:S02]  /*1efc0*/  @!P0 IMAD.MOV.U32 R2, RZ, RZ, R24 ;  /* 0x000000ffff028224 */ /* 0x001fe400078e0018 */
[----:B------:R-:W4:Y:S01]  /*1efd0*/  LDL R24, [R1+0x428] ;  /* 0x0004280001187983 */ /* 0x000f220000100800 */
[----:B------:R-:W-:Y:S01]  /*1efe0*/  @!P0 IMAD.MOV.U32 R3, RZ, RZ, R38 ;  /* 0x000000ffff038224 */ /* 0x000fe200078e0026 */
[----:B------:R-:W-:-:S02]  /*1eff0*/  PRMT R220, RZ, 0x7610, R220 ;  /* 0x00007610ffdc7816 */ /* 0x000fc400000000dc */
[----:B------:R-:W4:Y:S04]  /*1f000*/  LDL R38, [R1+0x364] ;  /* 0x0003640001267983 */ /* 0x000f280000100800 */
[----:B------:R0:W4:Y:S02]  /*1f010*/  @!P0 LDG.E.U8 R222, desc[UR16][R2.64] ;  /* 0x0000001002de8981 */ /* 0x000124000c1e1100 */
[----:B0-----:R-:W-:Y:S02]  /*1f020*/  @!P0 IMAD.MOV.U32 R2, RZ, RZ, R29 ;  /* 0x000000ffff028224 */ /* 0x001fe400078e001d */
[----:B------:R-:W4:Y:S01]  /*1f030*/  LDL R29, [R1+0x3a8] ;  /* 0x0003a800011d7983 */ /* 0x000f220000100800 */
[----:B------:R-:W-:-:S03]  /*1f040*/  @!P0 IMAD.MOV.U32 R3, RZ, RZ, R37 ;  /* 0x000000ffff038224 */ /* 0x000fc600078e0025 */
[----:B------:R-:W4:Y:S04]  /*1f050*/  LDL R37, [R1+0x368] ;  /* 0x0003680001257983 */ /* 0x000f280000100800 */
[----:B------:R0:W4:Y:S02]  /*1f060*/  @!P0 LDG.E.U8 R221, desc[UR16][R2.64] ;  /* 0x0000001002dd8981 */ /* 0x000124000c1e1100 */
[----:B0-----:R-:W-:Y:S02]  /*1f070*/  @!P0 IMAD.MOV.U32 R2, RZ, RZ, R75 ;  /* 0x000000ffff028224 */ /* 0x001fe400078e004b */
[----:B------:R-:W-:-:S05]  /*1f080*/  @!P0 IMAD.MOV.U32 R3, RZ, RZ, R77 ;  /* 0x000000ffff038224 */ /* 0x000fca00078e004d */
[----:B------:R0:W4:Y:S02]  /*1f090*/  @!P0 LDG.E.U8 R220, desc[UR16][R2.64] ;  /* 0x0000001002dc8981 */ /* 0x000124000c1e1100 */
[----:B0-----:R-:W-:Y:S02]  /*1f0a0*/  @!P0 IMAD.MOV.U32 R3, RZ, RZ, R31 ;  /* 0x000000ffff038224 */ /* 0x001fe400078e001f */
[----:B------:R-:W4:Y:S01]  /*1f0b0*/  LDL R31, [R1+0x324] ;  /* 0x00032400011f7983 */ /* 0x000f220000100800 */
[----:B--2---:R-:W-:-:S03]  /*1f0c0*/  @!P0 IMAD.MOV.U32 R2, RZ, RZ, R25 ;  /* 0x000000ffff028224 */ /* 0x004fc600078e0019 */
[----:B------:R-:W2:Y:S01]  /*1f0d0*/  LDL R25, [R1+0x328] ;  /* 0x0003280001197983 */ /* 0x000ea20000100800 */
[----:B------:R-:W-:Y:S02]  /*1f0e0*/  PRMT R219, RZ, 0x7610, R219 ;  /* 0x00007610ffdb7816 */ /* 0x000fe400000000db */
[----:B------:R-:W-:-:S04]  /*1f0f0*/  PRMT R218, RZ, 0x7610, R218 ;  /* 0x00007610ffda7816 */ /* 0x000fc800000000da */
[----:B------:R0:W2:Y:S01]  /*1f100*/  @!P0 LDG.E.U8 R219, desc[UR16][R2.64] ;  /* 0x0000001002db8981 */ /* 0x0000a2000c1e1100 */
[----:B------:R-:W-:Y:S01]  /*1f110*/  PRMT R217, RZ, 0x7610, R217 ;  /* 0x00007610ffd97816 */ /* 0x000fe200000000d9 */
[----:B0-----:R-:W-:Y:S02]  /*1f120*/  @!P0 IMAD.MOV.U32 R2, RZ, RZ, R54 ;  /* 0x000000ffff028224 */ /* 0x001fe400078e0036 */
[----:B------:R-:W-:-:S05]  /*1f130*/  @!P0 IMAD.MOV.U32 R3, RZ, RZ, R72 ;  /* 0x000000ffff038224 */ /* 0x000fca00078e0048 */
[----:B------:R0:W2:Y:S01]  /*1f140*/  @!P0 LDG.E.U8 R218, desc[UR16][R2.64] ;  /* 0x0000001002da8981 */ /* 0x0000a2000c1e1100 */
[----:B------:R-:W-:Y:S01]  /*1f150*/  PRMT R216, RZ, 0x7610, R216 ;  /* 0x00007610ffd87816 */ /* 0x000fe200000000d8 */
[----:B0-----:R-:W-:Y:S02]  /*1f160*/  @!P0 IMAD.MOV.U32 R2, RZ, RZ, R52 ;  /* 0x000000ffff028224 */ /* 0x001fe400078e0034 */
[----:B------:R-:W-:-:S05]  /*1f170*/  @!P0 IMAD.MOV.U32 R3, RZ, RZ, R53 ;  /* 0x000000ffff038224 */ /* 0x000fca00078e0035 */
[----:B------:R3:W2:Y:S02]  /*1f180*/  @!P0 LDG.E.U8 R217, desc[UR16][R2.64] ;  /* 0x0000001002d98981 */ /* 0x0006a4000c1e1100 */
[----:B---3--:R-:W-:Y:S02]  /*1f190*/  @!P0 IMAD.MOV.U32 R2, RZ, RZ, R33 ;  /* 0x000000ffff028224 */ /* 0x008fe400078e0021 */
[----:B------:R-:W3:Y:S01]  /*1f1a0*/  LDL R33, [R1+0x2e8] ;  /* 0x0002e80001217983 */ /* 0x000ee20000100800 */
[----:B----4-:R-:W-:-:S03]  /*1f1b0*/  @!P0 IMAD.MOV.U32 R3, RZ, RZ, R36 ;  /* 0x000000ffff038224 */ /* 0x010fc600078e0024 */
[----:B------:R-:W4:Y:S04]  /*1f1c0*/  LDL R36, [R1+0x2e4] ;  /* 0x0002e40001247983 */ /* 0x000f280000100800 */
[----:B------:R0:W4:Y:S02]  /*1f1d0*/  @!P0 LDG.E.U8 R216, desc[UR16][R2.64] ;  /* 0x0000001002d88981 */ /* 0x000124000c1e1100 */
[----:B0-----:R-:W-:Y:S02]  /*1f1e0*/  @!P0 IMAD.MOV.U32 R2, RZ, RZ, R24 ;  /* 0x000000ffff028224 */ /* 0x001fe400078e0018 */
        /* <DEDUP_REMOVED lines=11> */
[----:B------:R-:W-:Y:S02]  /*1f2a0*/  @!P0 IMAD.MOV.U32 R2, RZ, RZ, R29 ;  /* 0x000000ffff028224 */ /* 0x000fe400078e001d */
[----:B------:R-:W4:Y:S04]  /*1f2b0*/  LDL.LU R29, [R1+0x2a4] ;  /* 0x0002a400011d7983 */ /* 0x000f280000300800 */
[----:B------:R0:W4:Y:S04]  /*1f2c0*/  @!P0 LDG.E.U8 R213, desc[UR16][R2.64] ;  /* 0x0000001002d58981 */ /* 0x000128000c1e1100 */
[----:B------:R-:W4:Y:S01]  /*1f2d0*/  LDL.LU R48, [R1+0x264] ;  /* 0x0002640001307983 */ /* 0x000f220000300800 */
[----:B0-----:R-:W-:-:S02]  /*1f2e0*/  @!P0 IMAD.MOV.U32 R2, RZ, RZ, R37 ;  /* 0x000000ffff028224 */ /* 0x001fc400078e0025 */
[----:B------:R-:W-:Y:S01]  /*1f2f0*/  @!P0 IMAD.MOV.U32 R3, RZ, RZ, R38 ;  /* 0x000000ffff038224 */ /* 0x000fe200078e0026 */
[----:B------:R-:W4:Y:S04]  /*1f300*/  LDL.LU R37, [R1+0x268] ;  /* 0x0002680001257983 */ /* 0x000f280000300800 */
[----:B------:R0:W4:Y:S04]  /*1f310*/  @!P0 LDG.E.U8 R212, desc[UR16][R2.64] ;  /* 0x0000001002d48981 */ /* 0x000128000c1e1100 */
[----:B------:R-:W4:Y:S04]  /*1f320*/  LDL R54, [R1+0x9ec] ;  /* 0x0009ec0001367983 */ /* 0x000f280000100800 */
[----:B------:R-:W4:Y:S04]  /*1f330*/  LDL R52, [R1+0xdb4] ;  /* 0x000db40001347983 */ /* 0x000f280000100800 */
[----:B------:R-:W4:Y:S01]  /*1f340*/  LDL R50, [R1+0xdb8] ;  /* 0x000db80001327983 */ /* 0x000f220000100800 */
[----:B0-----:R-:W-:-:S03]  /*1f350*/  @!P0 IMAD.MOV.U32 R3, RZ, RZ, R31 ;  /* 0x000000ffff038224 */ /* 0x001fc600078e001f */
[----:B------:R-:W4:Y:S04]  /*1f360*/  LDL R31, [R1+0xdec] ;  /* 0x000dec00011f7983 */ /* 0x000f280000100800 */
[----:B------:R-:W4:Y:S01]  /*1f370*/  LDL.LU R53, [R1+0x228] ;  /* 0x0002280001357983 */ /* 0x000f220000300800 */
[----:B--2---:R-:W-:-:S03]  /*1f380*/  @!P0 IMAD.MOV.U32 R2, RZ, RZ, R25 ;  /* 0x000000ffff028224 */ /* 0x004fc600078e0019 */
[----:B------:R-:W2:Y:S01]  /*1f390*/  LDL.LU R25, [R1+0x224] ;  /* 0x0002240001197983 */ /* 0x000ea20000300800 */
[----:B------:R-:W-:-:S03]  /*1f3a0*/  PRMT R211, RZ, 0x7610, R211 ;  /* 0x00007610ffd37816 */ /* 0x000fc600000000d3 */
[----:B------:R-:W2:Y:S04]  /*1f3b0*/  LDL R39, [R1+0xd74] ;  /* 0x000d740001277983 */ /* 0x000ea80000100800 */
[----:B------:R-:W2:Y:S01]  /*1f3c0*/  LDL R38, [R1+0xd78] ;  /* 0x000d780001267983 */ /* 0x000ea20000100800 */
[----:B------:R-:W-:-:S03]  /*1f3d0*/  PRMT R210, RZ, 0x7610, R210 ;  /* 0x00007610ffd27816 */ /* 0x000fc600000000d2 */
[----:B------:R3:W2:Y:S04]  /*1f3e0*/  @!P0 LDG.E.U8 R211, desc[UR16][R2.64] ;  /* 0x0000001002d38981 */ /* 0x0006a8000c1e1100 */
[----:B------:R-:W2:Y:S04]  /*1f3f0*/  LDL R75, [R1+0xd34] ;  /* 0x000d3400014b7983 */ /* 0x000ea80000100800 */
[----:B------:R-:W2:Y:S01]  /*1f400*/  LDL R72, [R1+0xd38] ;  /* 0x000d380001487983 */ /* 0x000ea20000100800 */
[----:B------:R-:W-:-:S03]  /*1f410*/  PRMT R209, RZ, 0x7610, R209 ;  /* 0x00007610ffd17816 */ /* 0x000fc600000000d1 */
[----:B------:R-:W2:Y:S01]  /*1f420*/  LDL R45, [R1+0xcb4] ;  /* 0x000cb400012d7983 */ /* 0x000ea20000100800 */
[----:B---3--:R-:W-:-:S03]  /*1f430*/  @!P0 IMAD.MOV.U32 R2, RZ, RZ, R33 ;  /* 0x000000ffff028224 */ /* 0x008fc600078e0021 */
[----:B------:R-:W3:Y:S01]  /*1f440*/  LDL R33, [R1+0xcf4] ;  /* 0x000cf40001217983 */ /* 0x000ee20000100800 */
[----:B----4-:R-:W-:-:S03]  /*1f450*/  @!P0 IMAD.MOV.U32 R3, RZ, RZ, R36 ;  /* 0x000000ffff038224 */ /* 0x010fc600078e0024 */
[----:B------:R-:W4:Y:S04]  /*1f460*/  LDL R36, [R1+0xcb8] ;  /* 0x000cb80001247983 */ /* 0x000f280000100800 */
[----:B------:R0:W4:Y:S02]  /*1f470*/  @!P0 LDG.E.U8 R210, desc[UR16][R2.64] ;  /* 0x0000001002d28981 */ /* 0x000124000c1e1100 */
[----:B0-----:R-:W-:Y:S02]  /*1f480*/  @!P0 IMAD.MOV.U32 R2, RZ, RZ, R24 ;  /* 0x000000ffff028224 */ /* 0x001fe400078e0018 */
[----:B------:R-:W4:Y:S01]  /*1f490*/  LDL R24, [R1+0xcf8] ;  /* 0x000cf80001187983 */ /* 0x000f220000100800 */
[----:B------:R-:W-:Y:S02]  /*1f4a0*/  PRMT R208, RZ, 0x7610, R208 ;  /* 0x00007610ffd07816 */ /* 0x000fe400000000d0 */
[----:B------:R-:W-:Y:S01]  /*1f4b0*/  PRMT R207, RZ, 0x7610, R207 ;  /* 0x00007610ffcf7816 */ /* 0x000fe200000000cf */
[----:B------:R-:W-:-:S05]  /*1f4c0*/  @!P0 IMAD.MOV.U32 R3, RZ, RZ, R29 ;  /* 0x000000ffff038224 */ /* 0x000fca00078e001d */
[----:B------:R0:W4:Y:S02]  /*1f4d0*/  @!P0 LDG.E.U8 R209, desc[UR16][R2.64] ;  /* 0x0000001002d18981 */ /* 0x000124000c1e1100 */
[----:B0-----:R-:W-:Y:S02]  /*1f4e0*/  @!P0 IMAD.MOV.U32 R3, RZ, RZ, R48 ;  /* 0x000000ffff038224 */ /* 0x001fe400078e0030 */
[----:B------:R-:W-:-:S05]  /*1f4f0*/  @!P0 IMAD.MOV.U32 R2, RZ, RZ, R37 ;  /* 0x000000ffff028224 */ /* 0x000fca00078e0025 */
[----:B------:R0:W4:Y:S02]  /*1f500*/  @!P0 LDG.E.U8 R208, desc[UR16][R2.64] ;  /* 0x0000001002d08981 */ /* 0x000124000c1e1100 */
[----:B0-----:R-:W-:Y:S02]  /*1f510*/  @!P0 IMAD.MOV.U32 R2, RZ, RZ, R53 ;  /* 0x000000ffff028224 */ /* 0x001fe400078e0035 */
[----:B--2---:R-:W-:-:S05]  /*1f520*/  @!P0 IMAD.MOV.U32 R3, RZ, RZ, R25 ;  /* 0x000000ffff038224 */ /* 0x004fca00078e0019 */
[----:B------:R0:W2:Y:S02]  /*1f530*/  @!P0 LDG.E.U8 R207, desc[UR16][R2.64] ;  /* 0x0000001002cf8981 */ /* 0x0000a4000c1e1100 */
[----:B0-----:R-:W-:Y:S02]  /*1f540*/  @!P0 IMAD.MOV.U32 R2, RZ, RZ, R31 ;  /* 0x000000ffff028224 */ /* 0x001fe400078e001f */
[----:B------:R-:W2:Y:S01]  /*1f550*/  LDL R31, [R1+0xc78] ;  /* 0x000c7800011f7983 */ /* 0x000ea20000100800 */
[----:B------:R-:W-:Y:S01]  /*1f560*/  PRMT R206, RZ, 0x7610, R206 ;  /* 0x00007610ffce7816 */ /* 0x000fe200000000ce */
[----:B------:R-:W-:Y:S02]  /*1f570*/  @!P0 IMAD.MOV.U32 R3, RZ, RZ, R54 ;  /* 0x000000ffff038224 */ /* 0x000fe400078e0036 */
[----:B------:R-:W2:Y:S01]  /*1f580*/  LDL R54, [R1+0xc74] ;  /* 0x000c740001367983 */ /* 0x000ea20000100800 */
[----:B------:R-:W-:-:S03]  /*1f590*/  PRMT R205, RZ, 0x7610, R205 ;  /* 0x00007610ffcd7816 */ /* 0x000fc600000000cd */
[----:B------:R0:W2:Y:S01]  /*1f5a0*/  @!P0 LDG.E.U8 R206, desc[UR16][R2.64] ;  /* 0x0000001002ce8981 */ /* 0x0000a2000c1e1100 */
[----:B------:R-:W-:Y:S01]  /*1f5b0*/  PRMT R204, RZ, 0x7610, R204 ;  /* 0x00007610ffcc7816 */ /* 0x000fe200000000cc */
[----:B0-----:R-:W-:Y:S02]  /*1f5c0*/  @!P0 IMAD.MOV.U32 R2, RZ, RZ, R50 ;  /* 0x000000ffff028224 */ /* 0x001fe400078e0032 */
[----:B------:R-:W-:Y:S01]  /*1f5d0*/  @!P0 IMAD.MOV.U32 R3, RZ, RZ, R52 ;  /* 0x000000ffff038224 */ /* 0x000fe200078e0034 */
[----:B------:R-:W2:Y:S04]  /*1f5e0*/  LDL R50, [R1+0xc38] ;  /* 0x000c380001327983 */ /* 0x000ea80000100800 */
[----:B------:R-:W2:Y:S04]  /*1f5f0*/  LDL R52, [R1+0xc34] ;  /* 0x000c340001347983 */ /* 0x000ea80000100800 */
[----:B------:R0:W2:Y:S01]  /*1f600*/  @!P0 LDG.E.U8 R205, desc[UR16][R2.64] ;  /* 0x0000001002cd8981 */ /* 0x0000a2000c1e1100 */
[----:B------:R-:W-:Y:S01]  /*1f610*/  PRMT R203, RZ, 0x7610, R203 ;  /* 0x00007610ffcb7816 */ /* 0x000fe200000000cb */
[----:B0-----:R-:W-:-:S02]  /*1f620*/  @!P0 IMAD.MOV.U32 R2, RZ, RZ, R38 ;  /* 0x000000ffff028224 */ /* 0x001fc400078e0026 */
[----:B------:R-:W-:Y:S01]  /*1f630*/  @!P0 IMAD.MOV.U32 R3, RZ, RZ, R39 ;  /* 0x000000ffff038224 */ /* 0x000fe200078e0027 */
[----:B------:R-:W2:Y:S04]  /*1f640*/  LDL R38, [R1+0xbf8] ;  /* 0x000bf80001267983 */ /* 0x000ea80000100800 */
[----:B------:R-:W2:Y:S04]  /*1f650*/  LDL R39, [R1+0xbf4] ;  /* 0x000bf40001277983 */ /* 0x000ea80000100800 */
[----:B------:R0:W2:Y:S02]  /*1f660*/  @!P0 LDG.E.U8 R204, desc[UR16][R2.64] ;  /* 0x0000001002cc8981 */ /* 0x0000a4000c1e1100 */
[----:B0-----:R-:W-:-:S02]  /*1f670*/  @!P0 IMAD.MOV.U32 R2, RZ, RZ, R72 ;  /* 0x000000ffff028224 */ /* 0x001fc400078e0048 */
[----:B------:R-:W-:Y:S01]  /*1f680*/  @!P0 IMAD.MOV.U32 R3, RZ, RZ, R75 ;  /* 0x000000ffff038224 */ /* 0x000fe200078e004b */
[----:B------:R-:W-:Y:S01]  /*1f690*/  PRMT R201, RZ, 0x7610, R201 ;  /* 0x00007610ffc97816 */ /* 0x000fe200000000c9 */
[----:B------:R-:W0:Y:S03]  /*1f6a0*/  S2R R151, SR_TID.X ;  /* 0x0000000000977919 */ /* 0x000e260000002100 */
[----:B------:R3:W2:Y:S01]  /*1f6b0*/  @!P0 LDG.E.U8 R203, desc[UR16][R2.64] ;  /* 0x0000001002cb8981 */ /* 0x0006a2000c1e1100 */
[----:B------:R-:W-:Y:S02]  /*1f6c0*/  PRMT R200, RZ, 0x7610, R200 ;  /* 0x00007610ffc87816 */ /* 0x000fe400000000c8 */
[----:B------:R-:W-:Y:S01]  /*1f6d0*/  PRMT R199, RZ, 0x7610, R199 ;  /* 0x00007610ffc77816 */ /* 0x000fe200000000c7 */
[----:B------:R-:W2:Y:S01]  /*1f6e0*/  LDL R72, [R1+0xa74] ;  /* 0x000a740001487983 */ /* 0x000ea20000100800 */
[----:B---3--:R-:W-:-:S03]  /*1f6f0*/  @!P0 IMAD.MOV.U32 R3, RZ, RZ, R33 ;  /* 0x000000ffff038224 */ /* 0x008fc600078e0021 */
[----:B------:R-:W3:Y:S01]  /*1f700*/  LDL R33, [R1+0xbb4] ;  /* 0x000bb40001217983 */ /* 0x000ee20000100800 */
[----:B----4-:R-:W-:-:S03]  /*1f710*/  @!P0 IMAD.MOV.U32 R2, RZ, RZ, R24 ;  /* 0x000000ffff028224 */ /* 0x010fc600078e0018 */
[----:B------:R-:W4:Y:S04]  /*1f720*/  LDL R24, [R1+0xbb8] ;  /* 0x000bb80001187983 */ /* 0x000f280000100800 */
[----:B------:R1:W4:Y:S02]  /*1f730*/  @!P0 LDG.E.U8 R201, desc[UR16][R2.64] ;  /* 0x0000001002c98981 */ /* 0x000324000c1e1100 */
[----:B-1----:R-:W-:Y:S02]  /*1f740*/  @!P0 IMAD.MOV.U32 R3, RZ, RZ, R45 ;  /* 0x000000ffff038224 */ /* 0x002fe400078e002d */
[----:B------:R-:W-:Y:S01]  /*1f750*/  @!P0 IMAD.MOV.U32 R2, RZ, RZ, R36 ;  /* 0x000000ffff028224 */ /* 0x000fe200078e0024 */
[----:B------:R-:W4:Y:S04]  /*1f760*/  LDL R45, [R1+0xb74] ;  /* 0x000b7400012d7983 */ /* 0x000f280000100800 */
[----:B------:R-:W4:Y:S04]  /*1f770*/  LDL R36, [R1+0xb78] ;  /* 0x000b780001247983 */ /* 0x000f280000100800 */
[----:B------:R2:W4:Y:S01]  /*1f780*/  @!P0 LDG.E.U8 R200, desc[UR16][R2.64] ;  /* 0x0000001002c88981 */ /* 0x000522000c1e1100 */
[----:B0-----:R-:W-:-:S02]  /*1f790*/  LOP3.LUT R146, R151, 0x7f, RZ, 0xc0, !PT ;  /* 0x0000007f97927812 */ /* 0x001fc400078ec0ff */
[----:B------:R-:W-:-:S03]  /*1f7a0*/  PRMT R198, RZ, 0x7610, R198 ;  /* 0x00007610ffc67816 */ /* 0x000fc600000000c6 */
[----:B------:R-:W-:Y:S04]  /*1f7b0*/  STS.U8 [R146+UR8], R185 ;  /* 0x000000b992007988 */ /* 0x000fe80008000008 */
[----:B------:R-:W-:Y:S04]  /*1f7c0*/  STS.U8 [R146+UR8+0x400], R180 ;  /* 0x000400b492007988 */ /* 0x000fe80008000008 */
[----:B------:R-:W-:Y:S04]  /*1f7d0*/  STS.U8 [R146+UR8+0x800], R183 ;  /* 0x000800b792007988 */ /* 0x000fe80008000008 */
[----:B------:R-:W-:Y:S04]  /*1f7e0*/  STS.U8 [R146+UR8+0xc00], R188 ;  /* 0x000c00bc92007988 */ /* 0x000fe80008000008 */
[----:B------:R-:W-:Y:S04]  /*1f7f0*/  STS.U8 [R146+UR8+0x1000], R182 ;  /* 0x001000b692007988 */ /* 0x000fe80008000008 */
[----:B------:R-:W-:Y:S01]  /*1f800*/  STS.U8 [R146+UR8+0x1400], R186 ;  /* 0x001400ba92007988 */ /* 0x000fe20008000008 */
[----:B--2---:R-:W-:-:S03]  /*1f810*/  @!P0 IMAD.MOV.U32 R2, RZ, RZ, R31 ;  /* 0x000000ffff028224 */ /* 0x004fc600078e001f */
[----:B------:R-:W2:Y:S01]  /*1f820*/  LDL R31, [R1+0xb38] ;  /* 0x000b3800011f7983 */ /* 0x000ea20000100800 */
[----:B------:R-:W-:-:S03]  /*1f830*/  @!P0 IMAD.MOV.U32 R3, RZ, RZ, R54 ;  /* 0x000000ffff038224 */ /* 0x000fc600078e0036 */
[----:B------:R-:W2:Y:S04]  /*1f840*/  LDL R54, [R1+0xb34] ;  /* 0x000b340001367983 */ /* 0x000ea80000100800 */
[----:B------:R0:W2:Y:S04]  /*1f850*/  @!P0 LDG.E.U8 R199, desc[UR16][R2.64] ;  /* 0x0000001002c78981 */ /* 0x0000a8000c1e1100 */
[----:B------:R-:W-:Y:S01]  /*1f860*/  STS.U8 [R146+UR8+0x1800], R191 ;  /* 0x001800bf92007988 */ /* 0x000fe20008000008 */
[----:B0-----:R-:W-:-:S03]  /*1f870*/  @!P0 IMAD.MOV.U32 R2, RZ, RZ, R50 ;  /* 0x000000ffff028224 */ /* 0x001fc600078e0032 */
[----:B------:R-:W2:Y:S01]  /*1f880*/  LDL R50, [R1+0xaf8] ;  /* 0x000af80001327983 */ /* 0x000ea20000100800 */
[----:B------:R-:W-:-:S03]  /*1f890*/  @!P0 IMAD.MOV.U32 R3, RZ, RZ, R52 ;  /* 0x000000ffff038224 */ /* 0x000fc600078e0034 */
[----:B------:R-:W2:Y:S04]  /*1f8a0*/  LDL R52, [R1+0xaf4] ;  /* 0x000af40001347983 */ /* 0x000ea80000100800 */
[----:B------:R0:W2:Y:S04]  /*1f8b0*/  @!P0 LDG.E.U8 R198, desc[UR16][R2.64] ;  /* 0x0000001002c68981 */ /* 0x0000a8000c1e1100 */
[----:B------:R-:W-:Y:S04]  /*1f8c0*/  STS.U8 [R146+UR8+0x1c00], R193 ;  /* 0x001c00c192007988 */ /* 0x000fe80008000008 */
[----:B------:R-:W-:Y:S01]  /*1f8d0*/  STS.U8 [R146+UR8+0x2000], R194 ;  /* 0x002000c292007988 */ /* 0x000fe20008000008 */
[----:B0-----:R-:W-:-:S03]  /*1f8e0*/  @!P0 IMAD.MOV.U32 R2, RZ, RZ, R38 ;  /* 0x000000ffff028224 */ /* 0x001fc600078e0026 */
[----:B------:R-:W-:Y:S01]  /*1f8f0*/  STS.U8 [R146+UR8+0x2400], R195 ;  /* 0x002400c392007988 */ /* 0x000fe20008000008 */
[----:B------:R-:W-:-:S03]  /*1f900*/  @!P0 IMAD.MOV.U32 R3, RZ, RZ, R39 ;  /* 0x000000ffff038224 */ /* 0x000fc600078e0027 */
[----:B------:R-:W2:Y:S04]  /*1f910*/  LDL R38, [R1+0xab8] ;  /* 0x000ab80001267983 */ /* 0x000ea80000100800 */
[----:B------:R-:W2:Y:S04]  /*1f920*/  LDL R39, [R1+0xab4] ;  /* 0x000ab40001277983 */ /* 0x000ea80000100800 */
[----:B------:R-:W-:Y:S04]  /*1f930*/  STS.U8 [R146+UR8+0x2800], R196 ;  /* 0x002800c492007988 */ /* 0x000fe80008000008 */
[----:B------:R0:W-:Y:S04]  /*1f940*/  STS.U8 [R146+UR8+0x2c00], R197 ;  /* 0x002c00c592007988 */ /* 0x0001e80008000008 */
[----:B------:R1:W-:Y:S01]  /*1f950*/  STS.U8 [R146+UR8+0x3000], R69 ;  /* 0x0030004592007988 */ /* 0x0003e20008000008 */
[----:B0-----:R-:W-:-:S03]  /*1f960*/  PRMT R197, RZ, 0x7610, R197 ;  /* 0x00007610ffc57816 */ /* 0x001fc600000000c5 */
[----:B-1----:R-:W2:Y:S04]  /*1f970*/  LDL R69, [R1+0xa78] ;  /* 0x000a780001457983 */ /* 0x002ea80000100800 */
[----:B------:R3:W2:Y:S04]  /*1f980*/  @!P0 LDG.E.U8 R197, desc[UR16][R2.64] ;  /* 0x0000001002c58981 */ /* 0x0006a8000c1e1100 */
[----:B------:R0:W-:Y:S01]  /*1f990*/  STS.U8 [R146+UR8+0x3400], R0 ;  /* 0x0034000092007988 */ /* 0x0001e20008000008 */
[----:B---3--:R-:W-:-:S03]  /*1f9a0*/  @!P0 IMAD.MOV.U32 R3, RZ, RZ, R33 ;  /* 0x000000ffff038224 */ /* 0x008fc600078e0021 */
[----:B0-----:R-:W3:Y:S04]  /*1f9b0*/  LDL.LU R0, [R1+0x2a0] ;  /* 0x0002a00001007983 */ /* 0x001ee80000300800 */
[----:B------:R-:W3:Y:S01]  /*1f9c0*/  LDL R33, [R1+0xa34] ;  /* 0x000a340001217983 */ /* 0x000ee20000100800 */
[----:B------:R-:W-:Y:S02]  /*1f9d0*/  PRMT R196, RZ, 0x7610, R196 ;  /* 0x00007610ffc47816 */ /* 0x000fe400000000c4 */
[----:B------:R-:W-:Y:S01]  /*1f9e0*/  PRMT R195, RZ, 0x7610, R195 ;  /* 0x00007610ffc37816 */ /* 0x000fe200000000c3 */
[----:B------:R-:W3:Y:S01]  /*1f9f0*/  LDL R77, [R1+0x49c] ;  /* 0x00049c00014d7983 */ /* 0x000ee20000100800 */
[----:B----4-:R-:W-:Y:S01]  /*1fa00*/  @!P0 IMAD.MOV.U32 R2, RZ, RZ, R24 ;  /* 0x000000ffff028224 */ /* 0x010fe200078e0018 */
[----:B------:R-:W-:-:S02]  /*1fa10*/  PRMT R194, RZ, 0x7610, R194 ;  /* 0x00007610ffc27816 */ /* 0x000fc400000000c2 */
[----:B------:R-:W4:Y:S04]  /*1fa20*/  LDL R24, [R1+0xa38] ;  /* 0x000a380001187983 */ /* 0x000f280000100800 */
[----:B------:R0:W4:Y:S01]  /*1fa30*/  @!P0 LDG.E.U8 R196, desc[UR16][R2.64] ;  /* 0x0000001002c48981 */ /* 0x000122000c1e1100 */
[----:B------:R-:W-:Y:S02]  /*1fa40*/  PRMT R193, RZ, 0x7610, R193 ;  /* 0x00007610ffc17816 */ /* 0x000fe400000000c1 */
[----:B------:R-:W-:Y:S01]  /*1fa50*/  PRMT R192, RZ, 0x7610, R192 ;  /* 0x00007610ffc07816 */ /* 0x000fe200000000c0 */
[----:B------:R-:W4:Y:S01]  /*1fa60*/  LDL R75, [R1+0x4a0] ;  /* 0x0004a000014b7983 */ /* 0x000f220000100800 */
[----:B0-----:R-:W-:-:S03]  /*1fa70*/  @!P0 IMAD.MOV.U32 R3, RZ, RZ, R45 ;  /* 0x000000ffff038224 */ /* 0x001fc600078e002d */
[----:B------:R-:W4:Y:S01]  /*1fa80*/  LDL R45, [R1+0x5dc] ;  /* 0x0005dc00012d7983 */ /* 0x000f220000100800 */
[----:B------:R-:W-:-:S03]  /*1fa90*/  @!P0 IMAD.MOV.U32 R2, RZ, RZ, R36 ;  /* 0x000000ffff028224 */ /* 0x000fc600078e0024 */
[----:B------:R-:W4:Y:S04]  /*1faa0*/  LDL R36, [R1+0x5e0] ;  /* 0x0005e00001247983 */ /* 0x000f280000100800 */
[----:B------:R2:W4:Y:S01]  /*1fab0*/  @!P0 LDG.E.U8 R195, desc[UR16][R2.64] ;  /* 0x0000001002c38981 */ /* 0x000522000c1e1100 */
[----:B------:R-:W-:Y:S01]  /*1fac0*/  PRMT R191, RZ, 0x7610, R191 ;  /* 0x00007610ffbf7816 */ /* 0x000fe200000000bf */
[----:B--2---:R-:W-:Y:S02]  /*1fad0*/  @!P0 IMAD.MOV.U32 R2, RZ, RZ, R31 ;  /* 0x000000ffff028224 */ /* 0x004fe400078e001f */
[----:B------:R-:W2:Y:S01]  /*1fae0*/  LDL R31, [R1+0x5a0] ;  /* 0x0005a000011f7983 */ /* 0x000ea20000100800 */
[----:B------:R-:W-:-:S03]  /*1faf0*/  @!P0 IMAD.MOV.U32 R3, RZ, RZ, R54 ;  /* 0x000000ffff038224 */ /* 0x000fc600078e0036 */
[----:B------:R-:W2:Y:S04]  /*1fb00*/  LDL R54, [R1+0x59c] ;  /* 0x00059c0001367983 */ /* 0x000ea80000100800 */
[----:B------:R0:W2:Y:S02]  /*1fb10*/  @!P0 LDG.E.U8 R194, desc[UR16][R2.64] ;  /* 0x0000001002c28981 */ /* 0x0000a4000c1e1100 */
[----:B0-----:R-:W-:Y:S02]  /*1fb20*/  @!P0 IMAD.MOV.U32 R2, RZ, RZ, R50 ;  /* 0x000000ffff028224 */ /* 0x001fe400078e0032 */
        /* <DEDUP_REMOVED lines=23> */
[----:B------:R-:W-:-:S03]  /*1fca0*/  @!P0 IMAD.MOV.U32 R2, RZ, RZ, R36 ;  /* 0x000000ffff028224 */ /* 0x000fc600078e0024 */
[----:B------:R-:W4:Y:S04]  /*1fcb0*/  LDL R36, [R1+0x460] ;  /* 0x0004600001247983 */ /* 0x000f280000100800 */
[----:B------:R2:W4:Y:S01]  /*1fcc0*/  @!P0 LDG.E.U8 R189, desc[UR16][R2.64] ;  /* 0x0000001002bd8981 */ /* 0x000522000c1e1100 */
[----:B------:R-:W-:Y:S02]  /*1fcd0*/  PRMT R188, RZ, 0x7610, R188 ;  /* 0x00007610ffbc7816 */ /* 0x000fe400000000bc */
[----:B------:R-:W-:Y:S02]  /*1fce0*/  PRMT R187, RZ, 0x7610, R187 ;  /* 0x00007610ffbb7816 */ /* 0x000fe400000000bb */
[----:B------:R-:W-:Y:S01]  /*1fcf0*/  PRMT R186, RZ, 0x7610, R186 ;  /* 0x00007610ffba7816 */ /* 0x000fe200000000ba */
[----:B--2---:R-:W-:-:S02]  /*1fd00*/  @!P0 IMAD.MOV.U32 R2, RZ, RZ, R31 ;  /* 0x000000ffff028224 */ /* 0x004fc400078e001f */
        /* <DEDUP_REMOVED lines=14> */
[----:B---3--:R-:W-:Y:S02]  /*1fdf0*/  @!P0 IMAD.MOV.U32 R3, RZ, RZ, R33 ;  /* 0x000000ffff038224 */ /* 0x008fe400078e0021 */
[----:B------:R-:W3:Y:S01]  /*1fe00*/  LDL R33, [R1+0x31c] ;  /* 0x00031c0001217983 */ /* 0x000ee20000100800 */
[----:B----4-:R-:W-:-:S03]  /*1fe10*/  @!P0 IMAD.MOV.U32 R2, RZ, RZ, R24 ;  /* 0x000000ffff028224 */ /* 0x010fc600078e0018 */
[----:B------:R-:W4:Y:S01]  /*1fe20*/  LDL R24, [R1+0x320] ;  /* 0x0003200001187983 */ /* 0x000f220000100800 */
[----:B------:R-:W-:Y:S02]  /*1fe30*/  PRMT R185, RZ, 0x7610, R185 ;  /* 0x00007610ffb97816 */ /* 0x000fe400000000b9 */
[----:B------:R-:W-:-:S04]  /*1fe40*/  PRMT R184, RZ, 0x7610, R184 ;  /* 0x00007610ffb87816 */ /* 0x000fc800000000b8 */
[----:B------:R0:W4:Y:S02]  /*1fe50*/  @!P0 LDG.E.U8 R185, desc[UR16][R2.64] ;  /* 0x0000001002b98981 */ /* 0x000124000c1e1100 */
[----:B0-----:R-:W-:Y:S02]  /*1fe60*/  @!P0 IMAD.MOV.U32 R2, RZ, RZ, R75 ;  /* 0x000000ffff028224 */ /* 0x001fe400078e004b */
[----:B------:R-:W-:-:S05]  /*1fe70*/  @!P0 IMAD.MOV.U32 R3, RZ, RZ, R77 ;  /* 0x000000ffff038224 */ /* 0x000fca00078e004d */
[----:B------:R0:W4:Y:S02]  /*1fe80*/  @!P0 LDG.E.U8 R184, desc[UR16][R2.64] ;  /* 0x0000001002b88981 */ /* 0x000124000c1e1100 */
[----:B0-----:R-:W-:Y:S02]  /*1fe90*/  @!P0 IMAD.MOV.U32 R3, RZ, RZ, R45 ;  /* 0x000000ffff038224 */ /* 0x001fe400078e002d */
[----:B------:R-:W-:Y:S01]  /*1fea0*/  @!P0 IMAD.MOV.U32 R2, RZ, RZ, R36 ;  /* 0x000000ffff028224 */ /* 0x000fe200078e0024 */
[----:B------:R-:W4:Y:S04]  /*1feb0*/  LDL R45, [R1+0x2dc] ;  /* 0x0002dc00012d7983 */ /* 0x000f280000100800 */
[----:B------:R-:W4:Y:S01]  /*1fec0*/  LDL R36, [R1+0x2e0] ;  /* 0x0002e00001247983 */ /* 0x000f220000100800 */
[----:B------:R-:W-:-:S06]  /*1fed0*/  PRMT R183, RZ, 0x7610, R183 ;  /* 0x00007610ffb77816 */ /* 0x000fcc00000000b7 */
[----:B------:R0:W4:Y:S01]  /*1fee0*/  @!P0 LDG.E.U8 R183, desc[UR16][R2.64] ;  /* 0x0000001002b78981 */ /* 0x000122000c1e1100 */
[----:B------:R-:W-:-:S03]  /*1fef0*/  PRMT R182, RZ, 0x7610, R182 ;  /* 0x00007610ffb67816 */ /* 0x000fc600000000b6 */
[----:B------:R-:W-:Y:S01]  /*1ff00*/  STS.U8 [R146+UR8+0x3800], R165 ;  /* 0x003800a592007988 */ /* 0x000fe20008000008 */
[----:B------:R-:W-:-:S03]  /*1ff10*/  PRMT R181, RZ, 0x7610, R181 ;  /* 0x00007610ffb57816 */ /* 0x000fc600000000b5 */
[----:B------:R-:W-:Y:S01]  /*1ff20*/  STS.U8 [R146+UR8+0x3c00], R167 ;  /* 0x003c00a792007988 */ /* 0x000fe20008000008 */
[----:B0-----:R-:W-:Y:S02]  /*1ff30*/  @!P0 IMAD.MOV.U32 R3, RZ, RZ, R72 ;  /* 0x000000ffff038224 */ /* 0x001fe400078e0048 */
[----:B--2---:R-:W-:Y:S02]  /*1ff40*/  @!P0 IMAD.MOV.U32 R2, RZ, RZ, R31 ;  /* 0x000000ffff028224 */ /* 0x004fe400078e001f */
[----:B------:R-:W2:Y:S04]  /*1ff50*/  LDL R31, [R1+0x29c] ;  /* 0x00029c00011f7983 */ /* 0x000ea80000100800 */
[----:B------:R-:W-:Y:S04]  /*1ff60*/  STS.U8 [R146+UR8+0x4000], R164 ;  /* 0x004000a492007988 */ /* 0x000fe80008000008 */
[----:B------:R-:W-:Y:S04]  /*1ff70*/  STS.U8 [R146+UR8+0x4400], R166 ;  /* 0x004400a692007988 */ /* 0x000fe80008000008 */
[----:B------:R-:W-:Y:S04]  /*1ff80*/  STS.U8 [R146+UR8+0x4800], R169 ;  /* 0x004800a992007988 */ /* 0x000fe80008000008 */
[----:B------:R0:W2:Y:S04]  /*1ff90*/  @!P0 LDG.E.U8 R182, desc[UR16][R2.64] ;  /* 0x0000001002b68981 */ /* 0x0000a8000c1e1100 */
[----:B------:R-:W-:Y:S04]  /*1ffa0*/  STS.U8 [R146+UR8+0x4c00], R171 ;  /* 0x004c00ab92007988 */ /* 0x000fe80008000008 */
[----:B------:R-:W-:Y:S01]  /*1ffb0*/  STS.U8 [R146+UR8+0x5000], R168 ;  /* 0x005000a892007988 */ /* 0x000fe20008000008 */
[----:B0-----:R-:W-:-:S02]  /*1ffc0*/  @!P0 IMAD.MOV.U32 R2, RZ, RZ, R54 ;  /* 0x000000ffff028224 */ /* 0x001fc400078e0036 */
[----:B------:R-:W-:Y:S01]  /*1ffd0*/  @!P0 IMAD.MOV.U32 R3, RZ, RZ, R69 ;  /* 0x000000ffff038224 */ /* 0x000fe200078e0045 */
[----:B------:R-:W-:Y:S01]  /*1ffe0*/  STS.U8 [R146+UR8+0x5400], R170 ;  /* 0x005400aa92007988 */ /* 0x000fe20008000008 */
[----:B------:R-:W-:-:S03]  /*1fff0*/  PRMT R180, RZ, 0x7610, R180 ;  /* 0x00007610ffb47816 */ /* 0x000fc600000000b4 */
        /* <DEDUP_REMOVED lines=8> */
[----:B------:R-:W-:Y:S04]  /*20080*/  STS.U8 [R146+UR8+0x6c00], R177 ;  /* 0x006c00b192007988 */ /* 0x000fe80008000008 */
[----:B------:R-:W-:Y:S04]  /*20090*/  STS.U8 [R146+UR8+0x7000], R178 ;  /* 0x007000b292007988 */ /* 0x000fe80008000008 */
[----:B------:R0:W-:Y:S04]  /*200a0*/  STS.U8 [R146+UR8+0x7400], R179 ;  /* 0x007400b392007988 */ /* 0x0001e80008000008 */
[----:B------:R1:W2:Y:S04]  /*200b0*/  @!P0 LDG.E.U8 R180, desc[UR16][R2.64] ;  /* 0x0000001002b48981 */ /* 0x0002a8000c1e1100 */
[----:B------:R-:W2:Y:S01]  /*200c0*/  LDL.LU R50, [R1+0x25c] ;  /* 0x00025c0001327983 */ /* 0x000ea20000300800 */
[----:B0-----:R-:W-:Y:S01]  /*200d0*/  PRMT R179, RZ, 0x7610, R179 ;  /* 0x00007610ffb37816 */ /* 0x001fe200000000b3 */
[----:B-1----:R-:W-:-:S02]  /*200e0*/  @!P0 IMAD.MOV.U32 R2, RZ, RZ, R38 ;  /* 0x000000ffff028224 */ /* 0x002fc400078e0026 */
[----:B------:R-:W-:Y:S02]  /*200f0*/  @!P0 IMAD.MOV.U32 R3, RZ, RZ, R39 ;  /* 0x000000ffff038224 */ /* 0x000fe400078e0027 */
[----:B------:R-:W2:Y:S04]  /*20100*/  LDL.LU R39, [R1+0x260] ;  /* 0x0002600001277983 */ /* 0x000ea80000300800 */
[----:B------:R3:W2:Y:S04]  /*20110*/  @!P0 LDG.E.U8 R179, desc[UR16][R2.64] ;  /* 0x0000001002b38981 */ /* 0x0006a8000c1e1100 */
[----:B------:R-:W2:Y:S01]  /*20120*/  LDL R38, [R1+0x9e8] ;  /* 0x0009e80001267983 */ /* 0x000ea20000100800 */
[----:B---3--:R-:W-:-:S02]  /*20130*/  @!P0 IMAD.MOV.U32 R3, RZ, RZ, R33 ;  /* 0x000000ffff038224 */ /* 0x008fc400078e0021 */
[----:B----4-:R-:W-:Y:S01]  /*20140*/  @!P0 IMAD.MOV.U32 R2, RZ, RZ, R24 ;  /* 0x000000ffff028224 */ /* 0x010fe200078e0018 */
[----:B------:R-:W3:Y:S04]  /*20150*/  LDL.LU R33, [R1+0x220] ;  /* 0x0002200001217983 */ /* 0x000ee80000300800 */
[----:B------:R-:W4:Y:S01]  /*20160*/  LDL.LU R24, [R1+0x21c] ;  /* 0x00021c0001187983 */ /* 0x000f220000300800 */
[----:B------:R-:W-:-:S03]  /*20170*/  PRMT R178, RZ, 0x7610, R178 ;  /* 0x00007610ffb27816 */ /* 0x000fc600000000b2 */
[----:B------:R-:W4:Y:S04]  /*20180*/  LDL R54, [R1+0xdac] ;  /* 0x000dac0001367983 */ /* 0x000f280000100800 */
[----:B------:R0:W4:Y:S01]  /*20190*/  @!P0 LDG.E.U8 R178, desc[UR16][R2.64] ;  /* 0x0000001002b28981 */ /* 0x000122000c1e1100 */
[----:B------:R-:W-:Y:S01]  /*201a0*/  PRMT R177, RZ, 0x7610, R177 ;  /* 0x00007610ffb17816 */ /* 0x000fe200000000b1 */
[----:B0-----:R-:W-:Y:S02]  /*201b0*/  @!P0 IMAD.MOV.U32 R3, RZ, RZ, R45 ;  /* 0x000000ffff038224 */ /* 0x001fe400078e002d */
[----:B------:R-:W4:Y:S01]  /*201c0*/  LDL R45, [R1+0xdb0] ;  /* 0x000db000012d7983 */ /* 0x000f220000100800 */
[----:B------:R-:W-:-:S03]  /*201d0*/  @!P0 IMAD.MOV.U32 R2, RZ, RZ, R36 ;  /* 0x000000ffff028224 */ /* 0x000fc600078e0024 */
[----:B------:R-:W4:Y:S04]  /*201e0*/  LDL.LU R36, [R1+0xde8] ;  /* 0x000de80001247983 */ /* 0x000f280000300800 */
[----:B------:R-:W4:Y:S04]  /*201f0*/  LDL R83, [R1+0xd6c] ;  /* 0x000d6c0001537983 */ /* 0x000f280000100800 */
[----:B------:R-:W4:Y:S04]  /*20200*/  LDL R80, [R1+0xd70] ;  /* 0x000d700001507983 */ /* 0x000f280000100800 */
[----:B------:R2:W4:Y:S01]  /*20210*/  @!P0 LDG.E.U8 R177, desc[UR16][R2.64] ;  /* 0x0000001002b18981 */ /* 0x000522000c1e1100 */
[----:B------:R-:W-:-:S03]  /*20220*/  PRMT R176, RZ, 0x7610, R176 ;  /* 0x00007610ffb07816 */ /* 0x000fc600000000b0 */
[----:B------:R-:W4:Y:S01]  /*20230*/  LDL R72, [R1+0xd2c] ;  /* 0x000d2c0001487983 */ /* 0x000f220000100800 */
[----:B------:R-:W-:-:S03]  /*20240*/  PRMT R175, RZ, 0x7610, R175 ;  /* 0x00007610ffaf7816 */ /* 0x000fc600000000af */
[----:B------:R-:W4:Y:S04]  /*20250*/  LDL R78, [R1+0xcec] ;  /* 0x000cec00014e7983 */ /* 0x000f280000100800 */
[----:B------:R-:W4:Y:S01]  /*20260*/  LDL R77, [R1+0xcf0] ;  /* 0x000cf000014d7983 */ /* 0x000f220000100800 */
[----:B------:R-:W-:-:S03]  /*20270*/  PRMT R174, RZ, 0x7610, R174 ;  /* 0x00007610ffae7816 */ /* 0x000fc600000000ae */
[----:B------:R-:W4:Y:S04]  /*20280*/  LDL R75, [R1+0xcac] ;  /* 0x000cac00014b7983 */ /* 0x000f280000100800 */
[----:B------:R-:W4:Y:S01]  /*20290*/  LDL R69, [R1+0xcb0] ;  /* 0x000cb00001457983 */ /* 0x000f220000100800 */
[----:B--2---:R-:W-:-:S03]  /*202a0*/  @!P0 IMAD.MOV.U32 R3, RZ, RZ, R31 ;  /* 0x000000ffff038224 */ /* 0x004fc600078e001f */
[----:B------:R-:W2:Y:S01]  /*202b0*/  LDL R31, [R1+0xd30] ;  /* 0x000d3000011f7983 */ /* 0x000ea20000100800 */
[----:B------:R-:W-:-:S05]  /*202c0*/  @!P0 IMAD.MOV.U32 R2, RZ, RZ, R0 ;  /* 0x000000ffff028224 */ /* 0x000fca00078e0000 */
[----:B------:R0:W2:Y:S04]  /*202d0*/  @!P0 LDG.E.U8 R176, desc[UR16][R2.64] ;  /* 0x0000001002b08981 */ /* 0x0000a8000c1e1100 */
[----:B------:R1:W-:Y:S04]  /*202e0*/  STL [R1+0xe30], R0 ;  /* 0x000e300001007387 */ /* 0x0003e80000100800 */
[----:B-1----:R-:W2:Y:S01]  /*202f0*/  LDL R0, [R1+0xc70] ;  /* 0x000c700001007983 */ /* 0x002ea20000100800 */
[----:B0-----:R-:W-:Y:S02]  /*20300*/  @!P0 IMAD.MOV.U32 R3, RZ, RZ, R50 ;  /* 0x000000ffff038224 */ /* 0x001fe400078e0032 */
[----:B------:R-:W-:-:S05]  /*20310*/  @!P0 IMAD.MOV.U32 R2, RZ, RZ, R39 ;  /* 0x000000ffff028224 */ /* 0x000fca00078e0027 */
[----:B------:R3:W2:Y:S02]  /*20320*/  @!P0 LDG.E.U8 R175, desc[UR16][R2.64] ;  /* 0x0000001002af8981 */ /* 0x0006a4000c1e1100 */
[----:B---3--:R-:W-:Y:S02]  /*20330*/  @!P0 IMAD.MOV.U32 R2, RZ, RZ, R33 ;  /* 0x000000ffff028224 */ /* 0x008fe400078e0021 */
[----:B----4-:R-:W-:-:S05]  /*20340*/  @!P0 IMAD.MOV.U32 R3, RZ, RZ, R24 ;  /* 0x000000ffff038224 */ /* 0x010fca00078e0018 */
[----:B------:R0:W3:Y:S02]  /*20350*/  @!P0 LDG.E.U8 R174, desc[UR16][R2.64] ;  /* 0x0000001002ae8981 */ /* 0x0000e4000c1e1100 */
[----:B0-----:R-:W-:Y:S02]  /*20360*/  @!P0 IMAD.MOV.U32 R3, RZ, RZ, R38 ;  /* 0x000000ffff038224 */ /* 0x001fe400078e0026 */
[----:B------:R-:W4:Y:S01]  /*20370*/  LDL R38, [R1+0xc6c] ;  /* 0x000c6c0001267983 */ /* 0x000f220000100800 */
[----:B------:R-:W-:Y:S02]  /*20380*/  PRMT R173, RZ, 0x7610, R173 ;  /* 0x00007610ffad7816 */ /* 0x000fe400000000ad */
[----:B------:R-:W-:Y:S02]  /*20390*/  PRMT R172, RZ, 0x7610, R172 ;  /* 0x00007610ffac7816 */ /* 0x000fe400000000ac */
[----:B------:R-:W-:Y:S01]  /*203a0*/  PRMT R171, RZ, 0x7610, R171 ;  /* 0x00007610ffab7816 */ /* 0x000fe200000000ab */
[----:B------:R-:W-:-:S05]  /*203b0*/  @!P0 IMAD.MOV.U32 R2, RZ, RZ, R36 ;  /* 0x000000ffff028224 */ /* 0x000fca00078e0024 */
[----:B------:R0:W3:Y:S02]  /*203c0*/  @!P0 LDG.E.U8 R173, desc[UR16][R2.64] ;  /* 0x0000001002ad8981 */ /* 0x0000e4000c1e1100 */
[----:B0-----:R-:W-:Y:S02]  /*203d0*/  @!P0 IMAD.MOV.U32 R2, RZ, RZ, R45 ;  /* 0x000000ffff028224 */ /* 0x001fe400078e002d */
[----:B------:R-:W-:Y:S01]  /*203e0*/  @!P0 IMAD.MOV.U32 R3, RZ, RZ, R54 ;  /* 0x000000ffff038224 */ /* 0x000fe200078e0036 */
[----:B------:R-:W3:Y:S04]  /*203f0*/  LDL R45, [R1+0xc30] ;  /* 0x000c3000012d7983 */ /* 0x000ee80000100800 */
[----:B------:R-:W3:Y:S04]  /*20400*/  LDL R54, [R1+0xc2c] ;  /* 0x000c2c0001367983 */ /* 0x000ee80000100800 */
[----:B------:R0:W3:Y:S02]  /*20410*/  @!P0 LDG.E.U8 R172, desc[UR16][R2.64] ;  /* 0x0000001002ac8981 */ /* 0x0000e4000c1e1100 */
[----:B0-----:R-:W-:-:S02]  /*20420*/  @!P0 IMAD.MOV.U32 R2, RZ, RZ, R80 ;  /* 0x000000ffff028224 */ /* 0x001fc400078e0050 */
[----:B------:R-:W-:Y:S01]  /*20430*/  @!P0 IMAD.MOV.U32 R3, RZ, RZ, R83 ;  /* 0x000000ffff038224 */ /* 0x000fe200078e0053 */
[----:B------:R-:W3:Y:S04]  /*20440*/  LDL R80, [R1+0xbf0] ;  /* 0x000bf00001507983 */ /* 0x000ee80000100800 */
[----:B------:R-:W3:Y:S04]  /*20450*/  LDL R83, [R1+0xbec] ;  /* 0x000bec0001537983 */ /* 0x000ee80000100800 */
[----:B------:R2:W3:Y:S02]  /*20460*/  @!P0 LDG.E.U8 R171, desc[UR16][R2.64] ;  /* 0x0000001002ab8981 */ /* 0x0004e4000c1e1100 */
[----:B--2---:R-:W-:-:S02]  /*20470*/  @!P0 IMAD.MOV.U32 R2, RZ, RZ, R31 ;  /* 0x000000ffff028224 */ /* 0x004fc400078e001f */
[----:B------:R-:W2:Y:S01]  /*20480*/  LDL R31, [R1+0xbb0] ;  /* 0x000bb000011f7983 */ /* 0x000ea20000100800 */
[----:B------:R-:W-:Y:S01]  /*20490*/  PRMT R170, RZ, 0x7610, R170 ;  /* 0x00007610ffaa7816 */ /* 0x000fe200000000aa */
[----:B------:R-:W-:Y:S01]  /*204a0*/  @!P0 IMAD.MOV.U32 R3, RZ, RZ, R72 ;  /* 0x000000ffff038224 */ /* 0x000fe200078e0048 */
[----:B------:R-:W-:Y:S01]  /*204b0*/  PRMT R169, RZ, 0x7610, R169 ;  /* 0x00007610ffa97816 */ /* 0x000fe200000000a9 */
[----:B------:R-:W2:Y:S04]  /*204c0*/  LDL R72, [R1+0xbac] ;  /* 0x000bac0001487983 */ /* 0x000ea80000100800 */
[----:B------:R0:W2:Y:S01]  /*204d0*/  @!P0 LDG.E.U8 R170, desc[UR16][R2.64] ;  /* 0x0000001002aa8981 */ /* 0x0000a2000c1e1100 */
[----:B------:R-:W-:Y:S01]  /*204e0*/  PRMT R168, RZ, 0x7610, R168 ;  /* 0x00007610ffa87816 */ /* 0x000fe200000000a8 */
[----:B0-----:R-:W-:-:S02]  /*204f0*/  @!P0 IMAD.MOV.U32 R2, RZ, RZ, R77 ;  /* 0x000000ffff028224 */ /* 0x001fc400078e004d */
[----:B------:R-:W-:Y:S01]  /*20500*/  @!P0 IMAD.MOV.U32 R3, RZ, RZ, R78 ;  /* 0x000000ffff038224 */ /* 0x000fe200078e004e */
[----:B------:R-:W2:Y:S04]  /*20510*/  LDL R77, [R1+0xaec] ;  /* 0x000aec00014d7983 */ /* 0x000ea80000100800 */
[----:B------:R0:W2:Y:S04]  /*20520*/  @!P0 LDG.E.U8 R169, desc[UR16][R2.64] ;  /* 0x0000001002a98981 */ /* 0x0000a8000c1e1100 */
[----:B------:R-:W2:Y:S01]  /*20530*/  LDL R78, [R1+0xb70] ;  /* 0x000b7000014e7983 */ /* 0x000ea20000100800 */
[----:B0-----:R-:W-:-:S02]  /*20540*/  @!P0 IMAD.MOV.U32 R2, RZ, RZ, R69 ;  /* 0x000000ffff028224 */ /* 0x001fc400078e0045 */
[----:B------:R-:W-:Y:S01]  /*20550*/  @!P0 IMAD.MOV.U32 R3, RZ, RZ, R75 ;  /* 0x000000ffff038224 */ /* 0x000fe200078e004b */
[----:B------:R-:W2:Y:S04]  /*20560*/  LDL R69, [R1+0xb2c] ;  /* 0x000b2c0001457983 */ /* 0x000ea80000100800 */
[----:B------:R0:W2:Y:S04]  /*20570*/  @!P0 LDG.E.U8 R168, desc[UR16][R2.64] ;  /* 0x0000001002a88981 */ /* 0x0000a8000c1e1100 */
[----:B------:R-:W2:Y:S01]  /*20580*/  LDL R75, [R1+0xaf0] ;  /* 0x000af000014b7983 */ /* 0x000ea20000100800 */
[----:B0-----:R-:W-:-:S03]  /*20590*/  @!P0 IMAD.MOV.U32 R2, RZ, RZ, R0 ;  /* 0x000000ffff028224 */ /* 0x001fc600078e0000 */
[----:B------:R-:W2:Y:S01]  /*205a0*/  LDL R0, [R1+0xb30] ;  /* 0x000b300001007983 */ /* 0x000ea20000100800 */
[----:B----4-:R-:W-:-:S03]  /*205b0*/  @!P0 IMAD.MOV.U32 R3, RZ, RZ, R38 ;  /* 0x000000ffff038224 */ /* 0x010fc600078e0026 */
[----:B------:R-:W4:Y:S01]  /*205c0*/  LDL.LU R38, [R1+0xb6c] ;  /* 0x000b6c0001267983 */ /* 0x000f220000300800 */
[----:B------:R-:W-:Y:S02]  /*205d0*/  PRMT R167, RZ, 0x7610, R167 ;  /* 0x00007610ffa77816 */ /* 0x000fe400000000a7 */
[----:B------:R-:W-:Y:S01]  /*205e0*/  PRMT R166, RZ, 0x7610, R166 ;  /* 0x00007610ffa67816 */ /* 0x000fe200000000a6 */
[----:B------:R-:W4:Y:S04]  /*205f0*/  LDL R84, [R1+0xa6c] ;  /* 0x000a6c0001547983 */ /* 0x000f280000100800 */
[----:B------:R3:W4:Y:S01]  /*20600*/  @!P0 LDG.E.U8 R167, desc[UR16][R2.64] ;  /* 0x0000001002a78981 */ /* 0x000722000c1e1100 */
[----:B------:R-:W-:Y:S01]  /*20610*/  PRMT R165, RZ, 0x7610, R165 ;  /* 0x00007610ffa57816 */ /* 0x000fe200000000a5 */
[----:B------:R-:W0:Y:S02]  /*20620*/  S2R R150, SR_TID.X ;  /* 0x0000000000967919 */ /* 0x000e240000002100 */
[----:B------:R-:W-:Y:S01]  /*20630*/  STS.U8 [R146+UR8+0x7800], R18 ;  /* 0x0078001292007988 */ /* 0x000fe20008000008 */
[----:B------:R-:W-:-:S03]  /*20640*/  PRMT R164, RZ, 0x7610, R164 ;  /* 0x00007610ffa47816 */ /* 0x000fc600000000a4 */
[----:B------:R-:W4:Y:S04]  /*20650*/  LDL R86, [R1+0x4d4] ;  /* 0x0004d40001567983 */ /* 0x000f280000100800 */
[----:B------:R-:W4:Y:S01]  /*20660*/  LDL R85, [R1+0x4d8] ;  /* 0x0004d80001557983 */ /* 0x000f220000100800 */
[----:B---3--:R-:W-:-:S03]  /*20670*/  @!P0 IMAD.MOV.U32 R2, RZ, RZ, R45 ;  /* 0x000000ffff028224 */ /* 0x008fc600078e002d */
[----:B------:R-:W3:Y:S01]  /*20680*/  LDL R45, [R1+0xab0] ;  /* 0x000ab000012d7983 */ /* 0x000ee20000100800 */
[----:B------:R-:W-:-:S03]  /*20690*/  @!P0 IMAD.MOV.U32 R3, RZ, RZ, R54 ;  /* 0x000000ffff038224 */ /* 0x000fc600078e0036 */
[----:B------:R-:W3:Y:S04]  /*206a0*/  LDL R54, [R1+0xaac] ;  /* 0x000aac0001367983 */ /* 0x000ee80000100800 */
[----:B------:R1:W3:Y:S02]  /*206b0*/  @!P0 LDG.E.U8 R166, desc[UR16][R2.64] ;  /* 0x0000001002a68981 */ /* 0x0002e4000c1e1100 */
[----:B-1----:R-:W-:Y:S01]  /*206c0*/  @!P0 IMAD.MOV.U32 R2, RZ, RZ, R80 ;  /* 0x000000ffff028224 */ /* 0x002fe200078e0050 */
[----:B0-----:R-:W-:Y:S01]  /*206d0*/  LOP3.LUT R150, R150, 0x7f, RZ, 0xc0, !PT ;  /* 0x0000007f96967812 */ /* 0x001fe200078ec0ff */
[----:B------:R-:W-:Y:S01]  /*206e0*/  STS.U8 [R146+UR8+0x7c00], R21 ;  /* 0x007c001592007988 */ /* 0x000fe20008000008 */
[----:B------:R-:W-:-:S03]  /*206f0*/  @!P0 IMAD.MOV.U32 R3, RZ, RZ, R83 ;  /* 0x000000ffff038224 */ /* 0x000fc600078e0053 */
[----:B------:R-:W3:Y:S04]  /*20700*/  LDL R83, [R1+0xa70] ;  /* 0x000a700001537983 */ /* 0x000ee80000100800 */
[----:B------:R2:W3:Y:S04]  /*20710*/  @!P0 LDG.E.U8 R165, desc[UR16][R2.64] ;  /* 0x0000001002a58981 */ /* 0x0004e8000c1e1100 */
[----:B------:R-:W3:Y:S01]  /*20720*/  LDL R80, [R1+0x5d4] ;  /* 0x0005d40001507983 */ /* 0x000ee20000100800 */
[----:B--2---:R-:W-:-:S03]  /*20730*/  @!P0 IMAD.MOV.U32 R2, RZ, RZ, R31 ;  /* 0x000000ffff028224 */ /* 0x004fc600078e001f */
[----:B------:R-:W2:Y:S01]  /*20740*/  LDL R31, [R1+0xa30] ;  /* 0x000a3000011f7983 */ /* 0x000ea20000100800 */
[----:B------:R-:W-:-:S05]  /*20750*/  LOP3.LUT R52, R150, 0x10, RZ, 0x3c, !PT ;  /* 0x0000001096347812 */ /* 0x000fca00078e3cff */
[----:B------:R-:W-:Y:S04]  /*20760*/  STS.U8 [R52+UR8+0x80], R20 ;  /* 0x0000801434007988 */ /* 0x000fe80008000008 */
[----:B------:R-:W-:Y:S04]  /*20770*/  STS.U8 [R52+UR8+0x480], R23 ;  /* 0x0004801734007988 */ /* 0x000fe80008000008 */
[----:B------:R-:W-:Y:S04]  /*20780*/  STS.U8 [R52+UR8+0x880], R153 ;  /* 0x0008809934007988 */ /* 0x000fe80008000008 */
[----:B------:R-:W-:Y:S04]  /*20790*/  STS.U8 [R52+UR8+0xc80], R155 ;  /* 0x000c809b34007988 */ /* 0x000fe80008000008 */
[----:B------:R-:W-:Y:S04]  /*207a0*/  STS.U8 [R52+UR8+0x1080], R152 ;  /* 0x0010809834007988 */ /* 0x000fe80008000008 */
[----:B------:R-:W-:Y:S01]  /*207b0*/  STS.U8 [R52+UR8+0x1480], R154 ;  /* 0x0014809a34007988 */ /* 0x000fe20008000008 */
[----:B------:R-:W-:-:S03]  /*207c0*/  @!P0 IMAD.MOV.U32 R3, RZ, RZ, R72 ;  /* 0x000000ffff038224 */ /* 0x000fc600078e0048 */
[----:B------:R-:W-:Y:S04]  /*207d0*/  STS.U8 [R52+UR8+0x1880], R156 ;  /* 0x0018809c34007988 */ /* 0x000fe80008000008 */
[----:B------:R-:W-:Y:S04]  /*207e0*/  STS.U8 [R52+UR8+0x1c80], R157 ;  /* 0x001c809d34007988 */ /* 0x000fe80008000008 */
[----:B------:R-:W-:Y:S04]  /*207f0*/  STS.U8 [R52+UR8+0x2080], R158 ;  /* 0x0020809e34007988 */ /* 0x000fe80008000008 */
[----:B------:R-:W-:Y:S04]  /*20800*/  STS.U8 [R52+UR8+0x2480], R159 ;  /* 0x0024809f34007988 */ /* 0x000fe80008000008 */
[----:B------:R-:W-:Y:S04]  /*20810*/  STS.U8 [R52+UR8+0x2880], R160 ;  /* 0x002880a034007988 */ /* 0x000fe80008000008 */
[----:B------:R-:W2:Y:S04]  /*20820*/  LDL R72, [R1+0xa2c] ;  /* 0x000a2c0001487983 */ /* 0x000ea80000100800 */
[----:B------:R-:W-:Y:S04]  /*20830*/  STS.U8 [R52+UR8+0x2c80], R161 ;  /* 0x002c80a134007988 */ /* 0x000fe80008000008 */
[----:B------:R-:W-:Y:S04]  /*20840*/  STS.U8 [R52+UR8+0x3080], R162 ;  /* 0x003080a234007988 */ /* 0x000fe80008000008 */
[----:B------:R0:W-:Y:S04]  /*20850*/  STS.U8 [R52+UR8+0x3480], R163 ;  /* 0x003480a334007988 */ /* 0x0001e80008000008 */
[----:B------:R1:W2:Y:S01]  /*20860*/  @!P0 LDG.E.U8 R164, desc[UR16][R2.64] ;  /* 0x0000001002a48981 */ /* 0x0002a2000c1e1100 */
[----:B0-----:R-:W-:Y:S01]  /*20870*/  PRMT R163, RZ, 0x7610, R163 ;  /* 0x00007610ffa37816 */ /* 0x001fe200000000a3 */
[----:B-1----:R-:W-:-:S02]  /*20880*/  @!P0 IMAD.MOV.U32 R2, RZ, RZ, R78 ;  /* 0x000000ffff028224 */ /* 0x002fc400078e004e */
[----:B------:R-:W2:Y:S01]  /*20890*/  LDL R78, [R1+0x5d8] ;  /* 0x0005d800014e7983 */ /* 0x000ea20000100800 */
[----:B----4-:R-:W-:-:S05]  /*208a0*/  @!P0 IMAD.MOV.U32 R3, RZ, RZ, R38 ;  /* 0x000000ffff038224 */ /* 0x010fca00078e0026 */
[----:B------:R0:W4:Y:S02]  /*208b0*/  @!P0 LDG.E.U8 R163, desc[UR16][R2.64] ;  /* 0x0000001002a38981 */ /* 0x000124000c1e1100 */
[----:B0-----:R-:W-:Y:S02]  /*208c0*/  @!P0 IMAD.MOV.U32 R3, RZ, RZ, R69 ;  /* 0x000000ffff038224 */ /* 0x001fe400078e0045 */
[----:B------:R-:W-:Y:S01]  /*208d0*/  @!P0 IMAD.MOV.U32 R2, RZ, RZ, R0 ;  /* 0x000000ffff028224 */ /* 0x000fe200078e0000 */
[----:B------:R-:W4:Y:S04]  /*208e0*/  LDL R69, [R1+0x594] ;  /* 0x0005940001457983 */ /* 0x000f280000100800 */
[----:B------:R-:W4:Y:S01]  /*208f0*/  LDL R0, [R1+0x598] ;  /* 0x0005980001007983 */ /* 0x000f220000100800 */
[----:B------:R-:W-:-:S02]  /*20900*/  PRMT R162, RZ, 0x7610, R162 ;  /* 0x00007610ffa27816 */ /* 0x000fc400000000a2 */
[----:B------:R-:W-:-:S04]  /*20910*/  PRMT R161, RZ, 0x7610, R161 ;  /* 0x00007610ffa17816 */ /* 0x000fc800000000a1 */
[----:B------:R0:W4:Y:S01]  /*20920*/  @!P0 LDG.E.U8 R162, desc[UR16][R2.64] ;  /* 0x0000001002a28981 */ /* 0x000122000c1e1100 */
[----:B------:R-:W-:Y:S01]  /*20930*/  PRMT R160, RZ, 0x7610, R160 ;  /* 0x00007610ffa07816 */ /* 0x000fe200000000a0 */
[----:B0-----:R-:W-:Y:S02]  /*20940*/  @!P0 IMAD.MOV.U32 R2, RZ, RZ, R75 ;  /* 0x000000ffff028224 */ /* 0x001fe400078e004b */
[----:B------:R-:W-:Y:S01]  /*20950*/  @!P0 IMAD.MOV.U32 R3, RZ, RZ, R77 ;  /* 0x000000ffff038224 */ /* 0x000fe200078e004d */
[----:B------:R-:W4:Y:S04]  /*20960*/  LDL R75, [R1+0x558] ;  /* 0x00055800014b7983 */ /* 0x000f280000100800 */
[----:B------:R-:W4:Y:S04]  /*20970*/  LDL R77, [R1+0x554] ;  /* 0x00055400014d7983 */ /* 0x000f280000100800 */
[----:B------:R3:W4:Y:S01]  /*20980*/  @!P0 LDG.E.U8 R161, desc[UR16][R2.64] ;  /* 0x0000001002a18981 */ /* 0x000722000c1e1100 */
[----:B------:R-:W-:Y:S01]  /*20990*/  PRMT R159, RZ, 0x7610, R159 ;  /* 0x00007610ff9f7816 */ /* 0x000fe2000000009f */
[----:B---3--:R-:W-:-:S02]  /*209a0*/  @!P0 IMAD.MOV.U32 R2, RZ, RZ, R45 ;  /* 0x000000ffff028224 */ /* 0x008fc400078e002d */
[----:B------:R-:W-:Y:S01]  /*209b0*/  @!P0 IMAD.MOV.U32 R3, RZ, RZ, R54 ;  /* 0x000000ffff038224 */ /* 0x000fe200078e0036 */
[----:B------:R-:W3:Y:S04]  /*209c0*/  LDL R45, [R1+0x518] ;  /* 0x00051800012d7983 */ /* 0x000ee80000100800 */
[----:B------:R-:W3:Y:S04]  /*209d0*/  LDL R54, [R1+0x514] ;  /* 0x0005140001367983 */ /* 0x000ee80000100800 */
[----:B------:R0:W3:Y:S02]  /*209e0*/  @!P0 LDG.E.U8 R160, desc[UR16][R2.64] ;  /* 0x0000001002a08981 */ /* 0x0000e4000c1e1100 */
[----:B0-----:R-:W-:-:S02]  /*209f0*/  @!P0 IMAD.MOV.U32 R2, RZ, RZ, R83 ;  /* 0x000000ffff028224 */ /* 0x001fc400078e0053 */
[----:B------:R-:W-:Y:S01]  /*20a00*/  @!P0 IMAD.MOV.U32 R3, RZ, RZ, R84 ;  /* 0x000000ffff038224 */ /* 0x000fe200078e0054 */
[----:B------:R-:W-:Y:S01]  /*20a10*/  PRMT R158, RZ, 0x7610, R158 ;  /* 0x00007610ff9e7816 */ /* 0x000fe2000000009e */
[----:B------:R-:W3:Y:S04]  /*20a20*/  LDL R84, [R1+0x454] ;  /* 0x0004540001547983 */ /* 0x000ee80000100800 */
[----:B------:R2:W3:Y:S01]  /*20a30*/  @!P0 LDG.E.U8 R159, desc[UR16][R2.64] ;  /* 0x00000010029f8981 */ /* 0x0004e2000c1e1100 */
[----:B------:R-:W-:-:S03]  /*20a40*/  PRMT R157, RZ, 0x7610, R157 ;  /* 0x00007610ff9d7816 */ /* 0x000fc6000000009d */
[----:B------:R-:W3:Y:S01]  /*20a50*/  LDL R83, [R1+0x458] ;  /* 0x0004580001537983 */ /* 0x000ee20000100800 */
[----:B--2---:R-:W-:-:S03]  /*20a60*/  @!P0 IMAD.MOV.U32 R2, RZ, RZ, R31 ;  /* 0x000000ffff028224 */ /* 0x004fc600078e001f */
[----:B------:R-:W2:Y:S01]  /*20a70*/  LDL R31, [R1+0x498] ;  /* 0x00049800011f7983 */ /* 0x000ea20000100800 */
[----:B------:R-:W-:-:S03]  /*20a80*/  @!P0 IMAD.MOV.U32 R3, RZ, RZ, R72 ;  /* 0x000000ffff038224 */ /* 0x000fc600078e0048 */
[----:B------:R-:W2:Y:S04]  /*20a90*/  LDL R72, [R1+0x494] ;  /* 0x0004940001487983 */ /* 0x000ea80000100800 */
[----:B------:R0:W2:Y:S02]  /*20aa0*/  @!P0 LDG.E.U8 R158, desc[UR16][R2.64] ;  /* 0x00000010029e8981 */ /* 0x0000a4000c1e1100 */
[----:B0-----:R-:W-:Y:S01]  /*20ab0*/  @!P0 IMAD.MOV.U32 R3, RZ, RZ, R80 ;  /* 0x000000ffff038224 */ /* 0x001fe200078e0050 */
[----:B------:R-:W-:Y:S01]  /*20ac0*/  PRMT R156, RZ, 0x7610, R156 ;  /* 0x00007610ff9c7816 */ /* 0x000fe2000000009c */
[----:B------:R-:W2:Y:S01]  /*20ad0*/  LDL R80, [R1+0x3d4] ;  /* 0x0003d40001507983 */ /* 0x000ea20000100800 */
[----:B------:R-:W-:-:S03]  /*20ae0*/  @!P0 IMAD.MOV.U32 R2, RZ, RZ, R78 ;  /* 0x000000ffff028224 */ /* 0x000fc600078e004e */
[----:B------:R-:W2:Y:S04]  /*20af0*/  LDL R78, [R1+0x3d8] ;  /* 0x0003d800014e7983 */ /* 0x000ea80000100800 */
[----:B------:R4:W2:Y:S02]  /*20b00*/  @!P0 LDG.E.U8 R157, desc[UR16][R2.64] ;  /* 0x00000010029d8981 */ /* 0x0008a4000c1e1100 */
[----:B----4-:R-:W-:Y:S02]  /*20b10*/  @!P0 IMAD.MOV.U32 R3, RZ, RZ, R69 ;  /* 0x000000ffff038224 */ /* 0x010fe400078e0045 */
[----:B------:R-:W4:Y:S01]  /*20b20*/  LDL R69, [R1+0x414] ;  /* 0x0004140001457983 */ /* 0x000f220000100800 */
[----:B------:R-:W-:-:S03]  /*20b30*/  @!P0 IMAD.MOV.U32 R2, RZ, RZ, R0 ;  /* 0x000000ffff028224 */ /* 0x000fc600078e0000 */
[----:B------:R-:W4:Y:S01]  /*20b40*/  LDL R0, [R1+0x418] ;  /* 0x0004180001007983 */ /* 0x000f220000100800 */
[----:B------:R-:W-:-:S03]  /*20b50*/  PRMT R155, RZ, 0x7610, R155 ;  /* 0x00007610ff9b7816 */ /* 0x000fc6000000009b */
[----:B------:R0:W4:Y:S01]  /*20b60*/  @!P0 LDG.E.U8 R156, desc[UR16][R2.64] ;  /* 0x00000010029c8981 */ /* 0x000122000c1e1100 */
[----:B------:R-:W-:Y:S02]  /*20b70*/  PRMT R154, RZ, 0x7610, R154 ;  /* 0x00007610ff9a7816 */ /* 0x000fe4000000009a */
[----:B------:R-:W-:Y:S01]  /*20b80*/  PRMT R153, RZ, 0x7610, R153 ;  /* 0x00007610ff997816 */ /* 0x000fe20000000099 */
[----:B0-----:R-:W-:Y:S02]  /*20b90*/  @!P0 IMAD.MOV.U32 R2, RZ, RZ, R75 ;  /* 0x000000ffff028224 */ /* 0x001fe400078e004b */
        /* <DEDUP_REMOVED lines=10> */
[----:B------:R-:W-:-:S05]  /*20c40*/  @!P0 IMAD.MOV.U32 R3, RZ, RZ, R86 ;  /* 0x000000ffff038224 */ /* 0x000fca00078e0056 */
[----:B------:R2:W3:Y:S02]  /*20c50*/  @!P0 LDG.E.U8 R153, desc[UR16][R2.64] ;  /* 0x0000001002998981 */ /* 0x0004e4000c1e1100 */
[----:B--2---:R-:W-:Y:S02]  /*20c60*/  @!P0 IMAD.MOV.U32 R2, RZ, RZ, R31 ;  /* 0x000000ffff028224 */ /* 0x004fe400078e001f */
[----:B------:R-:W2:Y:S01]  /*20c70*/  LDL R31, [R1+0x318] ;  /* 0x00031800011f7983 */ /* 0x000ea20000100800 */
[----:B------:R-:W-:Y:S02]  /*20c80*/  PRMT R152, RZ, 0x7610, R152 ;  /* 0x00007610ff987816 */ /* 0x000fe40000000098 */
[----:B------:R-:W-:Y:S01]  /*20c90*/  PRMT R23, RZ, 0x7610, R23 ;  /* 0x00007610ff177816 */ /* 0x000fe20000000017 */
[----:B------:R-:W-:Y:S04]  /*20ca0*/  STS.U8 [R52+UR8+0x3880], R8 ;  /* 0x0038800834007988 */ /* 0x000fe80008000008 */
[----:B------:R-:W-:Y:S04]  /*20cb0*/  STS.U8 [R52+UR8+0x3c80], R9 ;  /* 0x003c800934007988 */ /* 0x000fe80008000008 */
[----:B------:R-:W-:Y:S04]  /*20cc0*/  STS.U8 [R52+UR8+0x4080], R4 ;  /* 0x0040800434007988 */ /* 0x000fe80008000008 */
[----:B------:R-:W-:Y:S04]  /*20cd0*/  STS.U8 [R52+UR8+0x4480], R5 ;  /* 0x0044800534007988 */ /* 0x000fe80008000008 */
[----:B------:R-:W-:Y:S04]  /*20ce0*/  STS.U8 [R52+UR8+0x4880], R7 ;  /* 0x0048800734007988 */ /* 0x000fe80008000008 */
[----:B------:R-:W-:Y:S01]  /*20cf0*/  STS.U8 [R52+UR8+0x4c80], R12 ;  /* 0x004c800c34007988 */ /* 0x000fe20008000008 */
[----:B------:R-:W-:-:S03]  /*20d00*/  @!P0 IMAD.MOV.U32 R3, RZ, RZ, R72 ;  /* 0x000000ffff038224 */ /* 0x000fc600078e0048 */
[----:B------:R-:W2:Y:S04]  /*20d10*/  LDL R72, [R1+0x314] ;  /* 0x0003140001487983 */ /* 0x000ea80000100800 */
[----:B------:R0:W2:Y:S02]  /*20d20*/  @!P0 LDG.E.U8 R152, desc[UR16][R2.64] ;  /* 0x0000001002988981 */ /* 0x0000a4000c1e1100 */
[----:B0-----:R-:W-:Y:S02]  /*20d30*/  @!P0 IMAD.MOV.U32 R2, RZ, RZ, R83 ;  /* 0x000000ffff028224 */ /* 0x001fe400078e0053 */
[----:B------:R-:W-:-:S05]  /*20d40*/  @!P0 IMAD.MOV.U32 R3, RZ, RZ, R84 ;  /* 0x000000ffff038224 */ /* 0x000fca00078e0054 */
[----:B------:R4:W2:Y:S04]  /*20d50*/  @!P0 LDG.E.U8 R23, desc[UR16][R2.64] ;  /* 0x0000001002178981 */ /* 0x0008a8000c1e1100 */
[----:B------:R-:W-:Y:S04]  /*20d60*/  STS.U8 [R52+UR8+0x5080], R6 ;  /* 0x0050800634007988 */ /* 0x000fe80008000008 */
        /* <DEDUP_REMOVED lines=8> */
[----:B------:R0:W-:Y:S01]  /*20df0*/  STS.U8 [R52+UR8+0x7480], R66 ;  /* 0x0074804234007988 */ /* 0x0001e20008000008 */
[----:B----4-:R-:W-:-:S03]  /*20e00*/  @!P0 IMAD.MOV.U32 R3, RZ, RZ, R69 ;  /* 0x000000ffff038224 */ /* 0x010fc600078e0045 */
[----:B------:R-:W4:Y:S01]  /*20e10*/  LDL R69, [R1+0x2d8] ;  /* 0x0002d80001457983 */ /* 0x000f220000100800 */
[----:B------:R-:W-:-:S03]  /*20e20*/  @!P0 IMAD.MOV.U32 R2, RZ, RZ, R0 ;  /* 0x000000ffff028224 */ /* 0x000fc600078e0000 */
[----:B------:R-:W4:Y:S04]  /*20e30*/  LDL.LU R0, [R1+0x2d4] ;  /* 0x0002d40001007983 */ /* 0x000f280000300800 */
[----:B0-----:R-:W4:Y:S01]  /*20e40*/  LDL R66, [R1+0x294] ;  /* 0x0002940001427983 */ /* 0x001f220000100800 */
[----:B------:R-:W-:Y:S02]  /*20e50*/  PRMT R22, RZ, 0x7610, R22 ;  /* 0x00007610ff167816 */ /* 0x000fe40000000016 */
[----:B------:R-:W-:-:S04]  /*20e60*/  PRMT R21, RZ, 0x7610, R21 ;  /* 0x00007610ff157816 */ /* 0x000fc80000000015 */
[----:B------:R0:W4:Y:S01]  /*20e70*/  @!P0 LDG.E.U8 R22, desc[UR16][R2.64] ;  /* 0x0000001002168981 */ /* 0x000122000c1e1100 */
[----:B------:R-:W-:Y:S01]  /*20e80*/  PRMT R20, RZ, 0x7610, R20 ;  /* 0x00007610ff147816 */ /* 0x000fe20000000014 */
[----:B0-----:R-:W-:Y:S02]  /*20e90*/  @!P0 IMAD.MOV.U32 R2, RZ, RZ, R78 ;  /* 0x000000ffff028224 */ /* 0x001fe400078e004e */
[----:B------:R-:W-:-:S05]  /*20ea0*/  @!P0 IMAD.MOV.U32 R3, RZ, RZ, R80 ;  /* 0x000000ffff038224 */ /* 0x000fca00078e0050 */
[----:B------:R0:W4:Y:S02]  /*20eb0*/  @!P0 LDG.E.U8 R21, desc[UR16][R2.64] ;  /* 0x0000001002158981 */ /* 0x000124000c1e1100 */
[----:B0-----:R-:W-:Y:S02]  /*20ec0*/  @!P0 IMAD.MOV.U32 R2, RZ, RZ, R75 ;  /* 0x000000ffff028224 */ /* 0x001fe400078e004b */
[----:B------:R-:W-:-:S05]  /*20ed0*/  @!P0 IMAD.MOV.U32 R3, RZ, RZ, R77 ;  /* 0x000000ffff038224 */ /* 0x000fca00078e004d */
[----:B------:R3:W4:Y:S01]  /*20ee0*/  @!P0 LDG.E.U8 R20, desc[UR16][R2.64] ;  /* 0x0000001002148981 */ /* 0x000722000c1e1100 */
[----:B------:R-:W-:-:S03]  /*20ef0*/  PRMT R19, RZ, 0x7610, R19 ;  /* 0x00007610ff137816 */ /* 0x000fc60000000013 */
[----:B------:R-:W-:Y:S01]  /*20f00*/  STS.U8 [R52+UR8+0x7880], R74 ;  /* 0x0078804a34007988 */ /* 0x000fe20008000008 */
[----:B---3--:R-:W-:-:S03]  /*20f10*/  @!P0 IMAD.MOV.U32 R2, RZ, RZ, R45 ;  /* 0x000000ffff028224 */ /* 0x008fc600078e002d */
[----:B------:R-:W3:Y:S01]  /*20f20*/  LDL.LU R45, [R1+0x298] ;  /* 0x00029800012d7983 */ /* 0x000ee20000300800 */
[----:B------:R-:W-:-:S03]  /*20f30*/  @!P0 IMAD.MOV.U32 R3, RZ, RZ, R54 ;  /* 0x000000ffff038224 */ /* 0x000fc600078e0036 */
[----:B------:R0:W-:Y:S04]  /*20f40*/  STS.U8 [R52+UR8+0x7c80], R41 ;  /* 0x007c802934007988 */ /* 0x0001e80008000008 */
[----:B------:R2:W3:Y:S04]  /*20f50*/  @!P0 LDG.E.U8 R19, desc[UR16][R2.64] ;  /* 0x0000001002138981 */ /* 0x0004e8000c1e1100 */
[----:B0-----:R-:W3:Y:S04]  /*20f60*/  LDL.LU R52, [R1+0x254] ;  /* 0x0002540001347983 */ /* 0x001ee80000300800 */
[----:B------:R-:W3:Y:S04]  /*20f70*/  LDL.LU R41, [R1+0x258] ;  /* 0x0002580001297983 */ /* 0x000ee80000300800 */
[----:B------:R-:W3:Y:S01]  /*20f80*/  LDL.LU R251, [R1+0x214] ;  /* 0x0002140001fb7983 */ /* 0x000ee20000300800 */
[----:B--2---:R-:W-:-:S03]  /*20f90*/  @!P0 IMAD.MOV.U32 R2, RZ, RZ, R31 ;  /* 0x000000ffff028224 */ /* 0x004fc600078e001f */
[----:B------:R-:W2:Y:S01]  /*20fa0*/  LDL.LU R31, [R1+0x218] ;  /* 0x00021800011f7983 */ /* 0x000ea20000300800 */
[----:B------:R-:W0:Y:S03]  /*20fb0*/  S2R R150, SR_TID.X ;  /* 0x0000000000967919 */ /* 0x000e260000002100 */
[----:B------:R-:W2:Y:S04]  /*20fc0*/  LDL R81, [R1+0x9e4] ;  /* 0x0009e40001517983 */ /* 0x000ea80000100800 */
[----:B------:R-:W2:Y:S04]  /*20fd0*/  LDL R80, [R1+0xde4] ;  /* 0x000de40001507983 */ /* 0x000ea80000100800 */
[----:B------:R-:W2:Y:S04]  /*20fe0*/  LDL R78, [R1+0xda4] ;  /* 0x000da400014e7983 */ /* 0x000ea80000100800 */
[----:B------:R-:W2:Y:S01]  /*20ff0*/  LDL R77, [R1+0xda8] ;  /* 0x000da800014d7983 */ /* 0x000ea20000100800 */
[----:B------:R-:W-:-:S02]  /*21000*/  PRMT R18, RZ, 0x7610, R18 ;  /* 0x00007610ff127816 */ /* 0x000fc40000000012 */
[----:B0-----:R-:W-:-:S04]  /*21010*/  LOP3.LUT R150, R150, 0x7f, RZ, 0xc0, !PT ;  /* 0x0000007f96967812 */ /* 0x001fc800078ec0ff */
[----:B------:R-:W-:-:S05]  /*21020*/  LOP3.LUT R54, R150, 0x20, RZ, 0x3c, !PT ;  /* 0x0000002096367812 */ /* 0x000fca00078e3cff */
[----:B------:R0:W-:Y:S01]  /*21030*/  STS.U8 [R54+UR8+0x100], R71 ;  /* 0x0001004736007988 */ /* 0x0001e20008000008 */
[----:B------:R-:W-:Y:S01]  /*21040*/  @!P0 IMAD.MOV.U32 R3, RZ, RZ, R72 ;  /* 0x000000ffff038224 */ /* 0x000fe200078e0048 */
[----:B------:R-:W-:Y:S02]  /*21050*/  PRMT R15, RZ, 0x7610, R15 ;  /* 0x00007610ff0f7816 */ /* 0x000fe4000000000f */
[----:B------:R1:W-:Y:S04]  /*21060*/  STS.U8 [R54+UR8+0x500], R68 ;  /* 0x0005004436007988 */ /* 0x0003e80008000008 */
[----:B------:R1:W2:Y:S04]  /*21070*/  @!P0 LDG.E.U8 R18, desc[UR16][R2.64] ;  /* 0x0000001002128981 */ /* 0x0002a8000c1e1100 */
[----:B------:R1:W-:Y:S04]  /*21080*/  STS.U8 [R54+UR8+0x900], R65 ;  /* 0x0009004136007988 */ /* 0x0003e80008000008 */
[----:B------:R-:W-:Y:S04]  /*21090*/  STS.U8 [R54+UR8+0xd00], R63 ;  /* 0x000d003f36007988 */ /* 0x000fe80008000008 */
[----:B----4-:R4:W-:Y:S04]  /*210a0*/  STL [R1+0xe34], R0 ;  /* 0x000e340001007387 */ /* 0x0109e80000100800 */
[----:B------:R-:W2:Y:S04]  /*210b0*/  LDL R75, [R1+0xd64] ;  /* 0x000d6400014b7983 */ /* 0x000ea80000100800 */
[----:B------:R-:W2:Y:S04]  /*210c0*/  LDL R74, [R1+0xd68] ;  /* 0x000d6800014a7983 */ /* 0x000ea80000100800 */
[----:B------:R-:W2:Y:S04]  /*210d0*/  LDL R72, [R1+0xd24] ;  /* 0x000d240001487983 */ /* 0x000ea80000100800 */
[----:B0-----:R-:W2:Y:S01]  /*210e0*/  LDL R71, [R1+0xd28] ;  /* 0x000d280001477983 */ /* 0x001ea20000100800 */
[----:B-1----:R-:W-:-:S02]  /*210f0*/  @!P0 IMAD.MOV.U32 R2, RZ, RZ, R69 ;  /* 0x000000ffff028224 */ /* 0x002fc400078e0045 */
[----:B------:R-:W-:Y:S01]  /*21100*/  @!P0 IMAD.MOV.U32 R3, RZ, RZ, R0 ;  /* 0x000000ffff038224 */ /* 0x000fe200078e0000 */
[----:B------:R-:W2:Y:S04]  /*21110*/  LDL R69, [R1+0xce4] ;  /* 0x000ce40001457983 */ /* 0x000ea80000100800 */
[----:B------:R-:W2:Y:S04]  /*21120*/  LDL R68, [R1+0xce8] ;  /* 0x000ce80001447983 */ /* 0x000ea80000100800 */
[----:B------:R0:W2:Y:S04]  /*21130*/  @!P0 LDG.E.U8 R15, desc[UR16][R2.64] ;  /* 0x00000010020f8981 */ /* 0x0000a8000c1e1100 */
[----:B------:R-:W2:Y:S04]  /*21140*/  LDL R65, [R1+0xca8] ;  /* 0x000ca80001417983 */ /* 0x000ea80000100800 */
[----:B----4-:R-:W4:Y:S01]  /*21150*/  LDL R0, [R1+0xc68] ;  /* 0x000c680001007983 */ /* 0x010f220000100800 */
[----:B0-----:R-:W-:-:S03]  /*21160*/  @!P0 IMAD.MOV.U32 R3, RZ, RZ, R66 ;  /* 0x000000ffff038224 */ /* 0x001fc600078e0042 */
[----:B------:R-:W4:Y:S04]  /*21170*/  LDL R66, [R1+0xca4] ;  /* 0x000ca40001427983 */ /* 0x000f280000100800 */
[----:B------:R-:W4:Y:S01]  /*21180*/  LDL R63, [R1+0xc64] ;  /* 0x000c6400013f7983 */ /* 0x000f220000100800 */
[----:B------:R-:W-:Y:S02]  /*21190*/  PRMT R14, RZ, 0x7610, R14 ;  /* 0x00007610ff0e7816 */ /* 0x000fe4000000000e */
[----:B------:R-:W-:Y:S01]  /*211a0*/  PRMT R13, RZ, 0x7610, R13 ;  /* 0x00007610ff0d7816 */ /* 0x000fe2000000000d */
[----:B---3--:R-:W-:-:S05]  /*211b0*/  @!P0 IMAD.MOV.U32 R2, RZ, RZ, R45 ;  /* 0x000000ffff028224 */ /* 0x008fca00078e002d */
[----:B------:R0:W3:Y:S01]  /*211c0*/  @!P0 LDG.E.U8 R14, desc[UR16][R2.64] ;  /* 0x00000010020e8981 */ /* 0x0000e2000c1e1100 */
[----:B------:R-:W-:Y:S01]  /*211d0*/  PRMT R12, RZ, 0x7610, R12 ;  /* 0x00007610ff0c7816 */ /* 0x000fe2000000000c */
[----:B0-----:R-:W-:Y:S02]  /*211e0*/  @!P0 IMAD.MOV.U32 R3, RZ, RZ, R52 ;  /* 0x000000ffff038224 */ /* 0x001fe400078e0034 */
[----:B------:R-:W-:-:S05]  /*211f0*/  @!P0 IMAD.MOV.U32 R2, RZ, RZ, R41 ;  /* 0x000000ffff028224 */ /* 0x000fca00078e0029 */
[----:B------:R0:W3:Y:S02]  /*21200*/  @!P0 LDG.E.U8 R13, desc[UR16][R2.64] ;  /* 0x00000010020d8981 */ /* 0x0000e4000c1e1100 */
[----:B0-----:R-:W-:Y:S02]  /*21210*/  @!P0 IMAD.MOV.U32 R3, RZ, RZ, R251 ;  /* 0x000000ffff038224 */ /* 0x001fe400078e00fb */
[----:B--2---:R-:W-:-:S05]  /*21220*/  @!P0 IMAD.MOV.U32 R2, RZ, RZ, R31 ;  /* 0x000000ffff028224 */ /* 0x004fca00078e001f */
[----:B------:R0:W2:Y:S01]  /*21230*/  @!P0 LDG.E.U8 R12, desc[UR16][R2.64] ;  /* 0x00000010020c8981 */ /* 0x0000a2000c1e1100 */
[----:B------:R-:W-:Y:S02]  /*21240*/  PRMT R11, RZ, 0x7610, R11 ;  /* 0x00007610ff0b7816 */ /* 0x000fe4000000000b */
[----:B------:R-:W-:Y:S01]  /*21250*/  PRMT R9, RZ, 0x7610, R9 ;  /* 0x00007610ff097816 */ /* 0x000fe20000000009 */
[----:B0-----:R-:W-:Y:S02]  /*21260*/  @!P0 IMAD.MOV.U32 R2, RZ, RZ, R80 ;  /* 0x000000ffff028224 */ /* 0x001fe400078e0050 */
[----:B------:R-:W-:-:S05]  /*21270*/  @!P0 IMAD.MOV.U32 R3, RZ, RZ, R81 ;  /* 0x000000ffff038224 */ /* 0x000fca00078e0051 */
[----:B------:R0:W2:Y:S01]  /*21280*/  @!P0 LDG.E.U8 R11, desc[UR16][R2.64] ;  /* 0x00000010020b8981 */ /* 0x0000a2000c1e1100 */
[----:B------:R-:W-:Y:S01]  /*21290*/  PRMT R8, RZ, 0x7610, R8 ;  /* 0x00007610ff087816 */ /* 0x000fe20000000008 */
[----:B0-----:R-:W-:Y:S02]  /*212a0*/  @!P0 IMAD.MOV.U32 R2, RZ, RZ, R77 ;  /* 0x000000ffff028224 */ /* 0x001fe400078e004d */
[----:B------:R-:W-:-:S05]  /*212b0*/  @!P0 IMAD.MOV.U32 R3, RZ, RZ, R78 ;  /* 0x000000ffff038224 */ /* 0x000fca00078e004e */
[----:B------:R0:W2:Y:S01]  /*212c0*/  @!P0 LDG.E.U8 R9, desc[UR16][R2.64] ;  /* 0x0000001002098981 */ /* 0x0000a2000c1e1100 */
[----:B------:R-:W-:-:S03]  /*212d0*/  PRMT R7, RZ, 0x7610, R7 ;  /* 0x00007610ff077816 */ /* 0x000fc60000000007 */
[----:B------:R-:W-:Y:S01]  /*212e0*/  STS.U8 [R54+UR8+0x1100], R82 ;  /* 0x0011005236007988 */ /* 0x000fe20008000008 */
[----:B------:R-:W-:-:S03]  /*212f0*/  PRMT R6, RZ, 0x7610, R6 ;  /* 0x00007610ff067816 */ /* 0x000fc60000000006 */
[----:B------:R-:W-:Y:S04]  /*21300*/  STS.U8 [R54+UR8+0x1500], R79 ;  /* 0x0015004f36007988 */ /* 0x000fe80008000008 */
[----:B------:R-:W-:Y:S04]  /*21310*/  STS.U8 [R54+UR8+0x1900], R76 ;  /* 0x0019004c36007988 */ /* 0x000fe80008000008 */
[----:B------:R-:W-:Y:S04]  /*21320*/  STS.U8 [R54+UR8+0x1d00], R73 ;  /* 0x001d004936007988 */ /* 0x000fe80008000008 */
[----:B------:R-:W-:Y:S04]  /*21330*/  STS.U8 [R54+UR8+0x2100], R70 ;  /* 0x0021004636007988 */ /* 0x000fe80008000008 */
[----:B------:R-:W-:Y:S04]  /*21340*/  STS.U8 [R54+UR8+0x2500], R67 ;  /* 0x0025004336007988 */ /* 0x000fe80008000008 */
[----:B------:R-:W-:Y:S01]  /*21350*/  STS.U8 [R54+UR8+0x2900], R64 ;  /* 0x0029004036007988 */ /* 0x000fe20008000008 */
[----:B------:R-:W-:-:S03]  /*21360*/  PRMT R5, RZ, 0x7610, R5 ;  /* 0x00007610ff057816 */ /* 0x000fc60000000005 */
        /* <DEDUP_REMOVED lines=11> */
[----:B------:R-:W-:Y:S01]  /*21420*/  STS.U8 [R54+UR8+0x5900], R248 ;  /* 0x005900f836007988 */ /* 0x000fe20008000008 */
[----:B0-----:R-:W-:-:S02]  /*21430*/  @!P0 IMAD.MOV.U32 R3, RZ, RZ, R75 ;  /* 0x000000ffff038224 */ /* 0x001fc400078e004b */
[----:B------:R-:W-:-:S05]  /*21440*/  @!P0 IMAD.MOV.U32 R2, RZ, RZ, R74 ;  /* 0x000000ffff028224 */ /* 0x000fca00078e004a */
[----:B------:R0:W2:Y:S02]  /*21450*/  @!P0 LDG.E.U8 R8, desc[UR16][R2.64] ;  /* 0x0000001002088981 */ /* 0x0000a4000c1e1100 */
[----:B0-----:R-:W-:Y:S02]  /*21460*/  @!P0 IMAD.MOV.U32 R2, RZ, RZ, R71 ;  /* 0x000000ffff028224 */ /* 0x001fe400078e0047 */
[----:B------:R-:W-:-:S05]  /*21470*/  @!P0 IMAD.MOV.U32 R3, RZ, RZ, R72 ;  /* 0x000000ffff038224 */ /* 0x000fca00078e0048 */
[----:B------:R0:W2:Y:S02]  /*21480*/  @!P0 LDG.E.U8 R7, desc[UR16][R2.64] ;  /* 0x0000001002078981 */ /* 0x0000a4000c1e1100 */
[----:B0-----:R-:W-:Y:S02]  /*21490*/  @!P0 IMAD.MOV.U32 R2, RZ, RZ, R68 ;  /* 0x000000ffff028224 */ /* 0x001fe400078e0044 */
[----:B------:R-:W-:-:S05]  /*214a0*/  @!P0 IMAD.MOV.U32 R3, RZ, RZ, R69 ;  /* 0x000000ffff038224 */ /* 0x000fca00078e0045 */
[----:B------:R0:W2:Y:S02]  /*214b0*/  @!P0 LDG.E.U8 R6, desc[UR16][R2.64] ;  /* 0x0000001002068981 */ /* 0x0000a4000c1e1100 */
[----:B0-----:R-:W-:Y:S02]  /*214c0*/  @!P0 IMAD.MOV.U32 R2, RZ, RZ, R65 ;  /* 0x000000ffff028224 */ /* 0x001fe400078e0041 */
[----:B----4-:R-:W-:Y:S01]  /*214d0*/  @!P0 IMAD.MOV.U32 R3, RZ, RZ, R66 ;  /* 0x000000ffff038224 */ /* 0x010fe200078e0042 */
[----:B------:R-:W-:Y:S04]  /*214e0*/  STS.U8 [R54+UR8+0x5d00], R247 ;  /* 0x005d00f736007988 */ /* 0x000fe80008000008 */
[----:B------:R0:W4:Y:S04]  /*214f0*/  @!P0 LDG.E.U8 R5, desc[UR16][R2.64] ;  /* 0x0000001002058981 */ /* 0x000128000c1e1100 */
[----:B------:R-:W-:Y:S01]  /*21500*/  STS.U8 [R54+UR8+0x6100], R246 ;  /* 0x006100f636007988 */ /* 0x000fe20008000008 */
[----:B0-----:R-:W-:Y:S01]  /*21510*/  @!P0 IMAD.MOV.U32 R2, RZ, RZ, R0 ;  /* 0x000000ffff028224 */ /* 0x001fe200078e0000 */
[----:B------:R-:W-:-:S02]  /*21520*/  LOP3.LUT R0, R150, 0x30, RZ, 0x3c, !PT ;  /* 0x0000003096007812 */ /* 0x000fc400078e3cff */
[----:B------:R-:W0:Y:S01]  /*21530*/  S2R R150, SR_TID.X ;  /* 0x0000000000967919 */ /* 0x000e220000002100 */
        /* <DEDUP_REMOVED lines=24> */
[----:B------:R-:W-:-:S03]  /*216c0*/  PRMT R4, RZ, 0x7610, R4 ;  /* 0x00007610ff047816 */ /* 0x000fc60000000004 */
[----:B------:R-:W-:Y:S01]  /*216d0*/  STS.U8 [R0+UR8+0x4580], R221 ;  /* 0x004580dd00007988 */ /* 0x000fe20008000008 */
[----:B------:R-:W-:-:S03]  /*216e0*/  @!P0 IMAD.MOV.U32 R3, RZ, RZ, R63 ;  /* 0x000000ffff038224 */ /* 0x000fc600078e003f */
[----:B------:R-:W-:Y:S04]  /*216f0*/  STS.U8 [R0+UR8+0x4980], R220 ;  /* 0x004980dc00007988 */ /* 0x000fe80008000008 */
[----:B------:R-:W-:Y:S01]  /*21700*/  STS.U8 [R0+UR8+0x4d80], R219 ;  /* 0x004d80db00007988 */ /* 0x000fe20008000008 */
[----:B0-----:R-:W-:-:S03]  /*21710*/  LOP3.LUT R150, R150, 0x7f, RZ, 0xc0, !PT ;  /* 0x0000007f96967812 */ /* 0x001fc600078ec0ff */
[----:B------:R-:W-:Y:S04]  /*21720*/  STS.U8 [R0+UR8+0x5180], R218 ;  /* 0x005180da00007988 */ /* 0x000fe80008000008 */
[----:B------:R-:W-:Y:S04]  /*21730*/  STS.U8 [R0+UR8+0x5580], R217 ;  /* 0x005580d900007988 */ /* 0x000fe80008000008 */
[----:B------:R-:W-:Y:S04]  /*21740*/  STS.U8 [R0+UR8+0x5980], R216 ;  /* 0x005980d800007988 */ /* 0x000fe80008000008 */
[----:B------:R-:W-:Y:S04]  /*21750*/  STS.U8 [R0+UR8+0x5d80], R215 ;  /* 0x005d80d700007988 */ /* 0x000fe80008000008 */
[----:B------:R-:W-:Y:S04]  /*21760*/  STS.U8 [R0+UR8+0x6180], R214 ;  /* 0x006180d600007988 */ /* 0x000fe80008000008 */
[----:B------:R-:W-:Y:S04]  /*21770*/  STS.U8 [R0+UR8+0x6580], R213 ;  /* 0x006580d500007988 */ /* 0x000fe80008000008 */
[----:B------:R0:W4:Y:S04]  /*21780*/  @!P0 LDG.E.U8 R4, desc[UR16][R2.64] ;  /* 0x0000001002048981 */ /* 0x000128000c1e1100 */
[----:B------:R-:W-:Y:S04]  /*21790*/  STS.U8 [R0+UR8+0x6980], R212 ;  /* 0x006980d400007988 */ /* 0x000fe80008000008 */
[----:B------:R-:W-:Y:S01]  /*217a0*/  STS.U8 [R0+UR8+0x6d80], R211 ;  /* 0x006d80d300007988 */ /* 0x000fe20008000008 */
[----:B0-----:R-:W-:-:S03]  /*217b0*/  LOP3.LUT R2, R150, 0x40, RZ, 0x3c, !PT ;  /* 0x0000004096027812 */ /* 0x001fc600078e3cff */
[----:B------:R-:W-:Y:S04]  /*217c0*/  STS.U8 [R0+UR8+0x7180], R210 ;  /* 0x007180d200007988 */ /* 0x000fe80008000008 */
[----:B------:R-:W-:Y:S04]  /*217d0*/  STS.U8 [R0+UR8+0x7580], R209 ;  /* 0x007580d100007988 */ /* 0x000fe80008000008 */
[----:B------:R-:W-:Y:S04]  /*217e0*/  STS.U8 [R0+UR8+0x7980], R208 ;  /* 0x007980d000007988 */ /* 0x000fe80008000008 */
[----:B------:R0:W-:Y:S04]  /*217f0*/  STS.U8 [R0+UR8+0x7d80], R207 ;  /* 0x007d80cf00007988 */ /* 0x0001e80008000008 */
        /* <DEDUP_REMOVED lines=62> */
[----:B------:R1:W-:Y:S04]  /*21be0*/  STL [R1+0xe38], R251 ;  /* 0x000e38fb01007387 */ /* 0x0003e80000100800 */
[----:B---3--:R-:W-:Y:S04]  /*21bf0*/  STS.U8 [R0+UR8+0x7680], R14 ;  /* 0x0076800e00007988 */ /* 0x008fe80008000008 */
[----:B------:R-:W-:Y:S04]  /*21c00*/  STS.U8 [R0+UR8+0x7a80], R13 ;  /* 0x007a800d00007988 */ /* 0x000fe80008000008 */
[----:B------:R-:W3:Y:S04]  /*21c10*/  LDL R3, [R1+0xddc] ;  /* 0x000ddc0001037983 */ /* 0x000ee80000100800 */
[----:B0-----:R-:W3:Y:S04]  /*21c20*/  LDL R2, [R1+0xde0] ;  /* 0x000de00001027983 */ /* 0x001ee80000100800 */
[----:B------:R-:W4:Y:S04]  /*21c30*/  LDL R64, [R1+0xd9c] ;  /* 0x000d9c0001407983 */ /* 0x000f280000100800 */
[----:B------:R-:W4:Y:S04]  /*21c40*/  LDL R63, [R1+0xda0] ;  /* 0x000da000013f7983 */ /* 0x000f280000100800 */
[----:B--2---:R0:W-:Y:S04]  /*21c50*/  STS.U8 [R0+UR8+0x7e80], R12 ;  /* 0x007e800c00007988 */ /* 0x0041e80008000008 */
[----:B-1----:R-:W2:Y:S04]  /*21c60*/  LDL.LU R251, [R1+0x3c8] ;  /* 0x0003c80001fb7983 */ /* 0x002ea80000300800 */
[----:B0-----:R-:W2:Y:S04]  /*21c70*/  LDL.LU R0, [R1+0x3cc] ;  /* 0x0003cc0001007983 */ /* 0x001ea80000300800 */
[----:B------:R-:W2:Y:S04]  /*21c80*/  LDL.LU R221, [R1+0x3c4] ;  /* 0x0003c40001dd7983 */ /* 0x000ea80000300800 */
        /* <DEDUP_REMOVED lines=25> */
[----:B------:R-:W2:Y:S04]  /*21e20*/  LDL R58, [R1+0xd5c] ;  /* 0x000d5c00013a7983 */ /* 0x000ea80000100800 */
        /* <DEDUP_REMOVED lines=8> */
[----:B------:R-:W2:Y:S01]  /*21eb0*/  LDL R59, [R1+0xc60] ;  /* 0x000c6000013b7983 */ /* 0x000ea20000100800 */
[----:B------:R-:W-:-:S03]  /*21ec0*/  PRMT R191, RZ, 0x7610, R191 ;  /* 0x00007610ffbf7816 */ /* 0x000fc600000000bf */
[----:B------:R-:W2:Y:S04]  /*21ed0*/  LDL.LU R194, [R1+0x208] ;  /* 0x0002080001c27983 */ /* 0x000ea80000300800 */
[----:B------:R-:W2:Y:S04]  /*21ee0*/  LDL.LU R193, [R1+0x20c] ;  /* 0x00020c0001c17983 */ /* 0x000ea80000300800 */
[----:B------:R-:W2:Y:S04]  /*21ef0*/  LDL.LU R192, [R1+0x204] ;  /* 0x0002040001c07983 */ /* 0x000ea80000300800 */
[----:B------:R-:W2:Y:S04]  /*21f00*/  LDL R70, [R1+0xc24] ;  /* 0x000c240001467983 */ /* 0x000ea80000100800 */
[----:B------:R-:W2:Y:S01]  /*21f10*/  LDL R69, [R1+0xc28] ;  /* 0x000c280001457983 */ /* 0x000ea20000100800 */
[----:B------:R-:W-:-:S02]  /*21f20*/  PRMT R190, RZ, 0x7610, R190 ;  /* 0x00007610ffbe7816 */ /* 0x000fc400000000be */
[----:B------:R-:W-:Y:S01]  /*21f30*/  PRMT R189, RZ, 0x7610, R189 ;  /* 0x00007610ffbd7816 */ /* 0x000fe200000000bd */
[----:B------:R-:W2:Y:S01]  /*21f40*/  LDL R68, [R1+0xba4] ;  /* 0x000ba40001447983 */ /* 0x000ea20000100800 */
[----:B------:R-:W-:Y:S02]  /*21f50*/  PRMT R188, RZ, 0x7610, R188 ;  /* 0x00007610ffbc7816 */ /* 0x000fe400000000bc */
[----:B------:R-:W-:Y:S01]  /*21f60*/  PRMT R187, RZ, 0x7610, R187 ;  /* 0x00007610ffbb7816 */ /* 0x000fe200000000bb */
[----:B------:R-:W2:Y:S01]  /*21f70*/  LDL R67, [R1+0xba8] ;  /* 0x000ba80001437983 */ /* 0x000ea20000100800 */
[----:B------:R-:W-:Y:S02]  /*21f80*/  PRMT R186, RZ, 0x7610, R186 ;  /* 0x00007610ffba7816 */ /* 0x000fe400000000ba */
[----:B------:R-:W-:Y:S01]  /*21f90*/  PRMT R185, RZ, 0x7610, R185 ;  /* 0x00007610ffb97816 */ /* 0x000fe200000000b9 */
        /* <DEDUP_REMOVED lines=12> */
[----:B------:R-:W2:Y:S04]  /*22060*/  LDL R73, [R1+0x504] ;  /* 0x0005040001497983 */ /* 0x000ea80000100800 */
[----:B---3--:R4:W3:Y:S02]  /*22070*/  @!P0 LDG.E.U8 R191, desc[UR16][R2.64] ;  /* 0x0000001002bf8981 */ /* 0x0088e4000c1e1100 */
[----:B----4-:R-:W-:Y:S02]  /*22080*/  @!P0 IMAD.MOV.U32 R2, RZ, RZ, R63 ;  /* 0x000000ffff028224 */ /* 0x010fe400078e003f */
[----:B------:R-:W-:Y:S01]  /*22090*/  @!P0 IMAD.MOV.U32 R3, RZ, RZ, R64 ;  /* 0x000000ffff038224 */ /* 0x000fe200078e0040 */
[----:B------:R-:W4:Y:S04]  /*220a0*/  LDL R63, [R1+0xc20] ;  /* 0x000c2000013f7983 */ /* 0x000f280000100800 */
[----:B------:R-:W3:Y:S04]  /*220b0*/  LDL R64, [R1+0xc1c] ;  /* 0x000c1c0001407983 */ /* 0x000ee80000100800 */
[----:B------:R2:W3:Y:S02]  /*220c0*/  @!P0 LDG.E.U8 R190, desc[UR16][R2.64] ;  /* 0x0000001002be8981 */ /* 0x0004e4000c1e1100 */
        /* <DEDUP_REMOVED lines=11> */
[----:B------:R-:W-:Y:S01]  /*22180*/  @!P0 IMAD.MOV.U32 R3, RZ, RZ, R66 ;  /* 0x000000ffff038224 */ /* 0x000fe200078e0042 */
[----:B------:R-:W2:Y:S04]  /*22190*/  LDL R65, [R1+0xb68] ;  /* 0x000b680001417983 */ /* 0x000ea80000100800 */
[----:B------:R0:W2:Y:S04]  /*221a0*/  @!P0 LDG.E.U8 R187, desc[UR16][R2.64] ;  /* 0x0000001002bb8981 */ /* 0x0000a8000c1e1100 */
[----:B------:R-:W2:Y:S01]  /*221b0*/  LDL R66, [R1+0xb64] ;  /* 0x000b640001427983 */ /* 0x000ea20000100800 */
[----:B0-----:R-:W-:-:S02]  /*221c0*/  @!P0 IMAD.MOV.U32 R2, RZ, RZ, R61 ;  /* 0x000000ffff028224 */ /* 0x001fc400078e003d */
[----:B------:R-:W-:Y:S01]  /*221d0*/  @!P0 IMAD.MOV.U32 R3, RZ, RZ, R62 ;  /* 0x000000ffff038224 */ /* 0x000fe200078e003e */
[----:B------:R-:W2:Y:S04]  /*221e0*/  LDL R61, [R1+0xba0] ;  /* 0x000ba000013d7983 */ /* 0x000ea80000100800 */
[----:B------:R-:W2:Y:S04]  /*221f0*/  LDL R62, [R1+0xb9c] ;  /* 0x000b9c00013e7983 */ /* 0x000ea80000100800 */
[----:B------:R0:W2:Y:S02]  /*22200*/  @!P0 LDG.E.U8 R186, desc[UR16][R2.64] ;  /* 0x0000001002ba8981 */ /* 0x0000a4000c1e1100 */
        /* <DEDUP_REMOVED lines=10> */
[----:B----4-:R-:W-:-:S03]  /*222b0*/  @!P0 IMAD.MOV.U32 R2, RZ, RZ, R63 ;  /* 0x000000ffff028224 */ /* 0x010fc600078e003f */
[----:B------:R-:W4:Y:S01]  /*222c0*/  LDL R63, [R1+0xb28] ;  /* 0x000b2800013f7983 */ /* 0x000f220000100800 */
[----:B---3--:R-:W-:-:S03]  /*222d0*/  @!P0 IMAD.MOV.U32 R3, RZ, RZ, R64 ;  /* 0x000000ffff038224 */ /* 0x008fc600078e0040 */
[----:B------:R-:W3:Y:S04]  /*222e0*/  LDL R64, [R1+0xb24] ;  /* 0x000b240001407983 */ /* 0x000ee80000100800 */
[----:B------:R2:W3:Y:S02]  /*222f0*/  @!P0 LDG.E.U8 R183, desc[UR16][R2.64] ;  /* 0x0000001002b78981 */ /* 0x0004e4000c1e1100 */
        /* <DEDUP_REMOVED lines=12> */
[----:B------:R-:W-:Y:S01]  /*223c0*/  PRMT R176, RZ, 0x7610, R176 ;  /* 0x00007610ffb07816 */ /* 0x000fe200000000b0 */
[----:B------:R-:W2:Y:S04]  /*223d0*/  LDL R68, [R1+0xa5c] ;  /* 0x000a5c0001447983 */ /* 0x000ea80000100800 */
[----:B------:R0:W2:Y:S04]  /*223e0*/  @!P0 LDG.E.U8 R180, desc[UR16][R2.64] ;  /* 0x0000001002b48981 */ /* 0x0000a8000c1e1100 */
[----:B------:R-:W2:Y:S01]  /*223f0*/  LDL R67, [R1+0xa60] ;  /* 0x000a600001437983 */ /* 0x000ea20000100800 */
[----:B0-----:R-:W-:-:S03]  /*22400*/  @!P0 IMAD.MOV.U32 R2, RZ, RZ, R61 ;  /* 0x000000ffff028224 */ /* 0x001fc600078e003d */
        /* <DEDUP_REMOVED lines=15> */
[----:B----4-:R-:W-:Y:S01]  /*22500*/  @!P0 IMAD.MOV.U32 R2, RZ, RZ, R63 ;  /* 0x000000ffff028224 */ /* 0x010fe200078e003f */
[----:B------:R-:W-:Y:S01]  /*22510*/  PRMT R174, RZ, 0x7610, R174 ;  /* 0x00007610ffae7816 */ /* 0x000fe200000000ae */
[----:B------:R-:W4:Y:S01]  /*22520*/  LDL R63, [R1+0x5c8] ;  /* 0x0005c800013f7983 */ /* 0x000f220000100800 */
[----:B---3--:R-:W-:Y:S01]  /*22530*/  @!P0 IMAD.MOV.U32 R3, RZ, RZ, R64 ;  /* 0x000000ffff038224 */ /* 0x008fe200078e0040 */
[----:B------:R-:W-:-:S02]  /*22540*/  PRMT R173, RZ, 0x7610, R173 ;  /* 0x00007610ffad7816 */ /* 0x000fc400000000ad */
[----:B------:R-:W3:Y:S04]  /*22550*/  LDL R64, [R1+0x5c4] ;  /* 0x0005c40001407983 */ /* 0x000ee80000100800 */
[----:B------:R2:W3:Y:S02]  /*22560*/  @!P0 LDG.E.U8 R176, desc[UR16][R2.64] ;  /* 0x0000001002b08981 */ /* 0x0004e4000c1e1100 */
[----:B--2---:R-:W-:Y:S02]  /*22570*/  @!P0 IMAD.MOV.U32 R3, RZ, RZ, R58 ;  /* 0x000000ffff038224 */ /* 0x004fe400078e003a */
[----:B------:R-:W2:Y:S01]  /*22580*/  LDL R58, [R1+0xa24] ;  /* 0x000a2400013a7983 */ /* 0x000ea20000100800 */
[----:B------:R-:W-:-:S03]  /*22590*/  @!P0 IMAD.MOV.U32 R2, RZ, RZ, R57 ;  /* 0x000000ffff028224 */ /* 0x000fc600078e0039 */
[----:B------:R-:W4:Y:S04]  /*225a0*/  LDL R57, [R1+0xa28] ;  /* 0x000a280001397983 */ /* 0x000f280000100800 */
[----:B------:R0:W3:Y:S02]  /*225b0*/  @!P0 LDG.E.U8 R175, desc[UR16][R2.64] ;  /* 0x0000001002af8981 */ /* 0x0000e4000c1e1100 */
[----:B0-----:R-:W-:Y:S02]  /*225c0*/  @!P0 IMAD.MOV.U32 R3, RZ, RZ, R56 ;  /* 0x000000ffff038224 */ /* 0x001fe400078e0038 */
[----:B------:R-:W3:Y:S01]  /*225d0*/  LDL R56, [R1+0x5cc] ;  /* 0x0005cc0001387983 */ /* 0x000ee20000100800 */
[----:B------:R-:W-:-:S03]  /*225e0*/  @!P0 IMAD.MOV.U32 R2, RZ, RZ, R55 ;  /* 0x000000ffff028224 */ /* 0x000fc600078e0037 */
[----:B------:R-:W3:Y:S04]  /*225f0*/  LDL R55, [R1+0x5d0] ;  /* 0x0005d00001377983 */ /* 0x000ee80000100800 */
[----:B------:R0:W3:Y:S01]  /*22600*/  @!P0 LDG.E.U8 R174, desc[UR16][R2.64] ;  /* 0x0000001002ae8981 */ /* 0x0000e2000c1e1100 */
[----:B------:R-:W-:Y:S02]  /*22610*/  PRMT R172, RZ, 0x7610, R172 ;  /* 0x00007610ffac7816 */ /* 0x000fe400000000ac */
[----:B------:R-:W-:Y:S02]  /*22620*/  PRMT R171, RZ, 0x7610, R171 ;  /* 0x00007610ffab7816 */ /* 0x000fe400000000ab */
[----:B------:R-:W-:Y:S01]  /*22630*/  PRMT R170, RZ, 0x7610, R170 ;  /* 0x00007610ffaa7816 */ /* 0x000fe200000000aa */
[----:B0-----:R-:W-:Y:S01]  /*22640*/  @!P0 IMAD.MOV.U32 R2, RZ, RZ, R61 ;  /* 0x000000ffff028224 */ /* 0x001fe200078e003d */
[----:B------:R-:W-:Y:S01]  /*22650*/  PRMT R169, RZ, 0x7610, R169 ;  /* 0x00007610ffa97816 */ /* 0x000fe200000000a9 */
        /* <DEDUP_REMOVED lines=19> */
[----:B------:R0:W3:Y:S04]  /*22790*/  @!P0 LDG.E.U8 R170, desc[UR16][R2.64] ;  /* 0x0000001002aa8981 */ /* 0x0000e8000c1e1100 */
[----:B------:R-:W3:Y:S01]  /*227a0*/  LDL R60, [R1+0x584] ;  /* 0x00058400013c7983 */ /* 0x000ee20000100800 */
[----:B0-----:R-:W-:-:S02]  /*227b0*/  @!P0 IMAD.MOV.U32 R2, RZ, RZ, R67 ;  /* 0x000000ffff028224 */ /* 0x001fc400078e0043 */
[----:B------:R-:W-:Y:S01]  /*227c0*/  @!P0 IMAD.MOV.U32 R3, RZ, RZ, R68 ;  /* 0x000000ffff038224 */ /* 0x000fe200078e0044 */
[----:B------:R-:W-:Y:S01]  /*227d0*/  PRMT R166, RZ, 0x7610, R166 ;  /* 0x00007610ffa67816 */ /* 0x000fe200000000a6 */
[----:B------:R-:W3:Y:S04]  /*227e0*/  LDL R68, [R1+0x4c8] ;  /* 0x0004c80001447983 */ /* 0x000ee80000100800 */
[----:B------:R2:W3:Y:S04]  /*227f0*/  @!P0 LDG.E.U8 R169, desc[UR16][R2.64] ;  /* 0x0000001002a98981 */ /* 0x0004e8000c1e1100 */
[----:B------:R-:W3:Y:S01]  /*22800*/  LDL R67, [R1+0x48c] ;  /* 0x00048c0001437983 */ /* 0x000ee20000100800 */
[----:B--2---:R-:W-:-:S03]  /*22810*/  @!P0 IMAD.MOV.U32 R3, RZ, RZ, R58 ;  /* 0x000000ffff038224 */ /* 0x004fc600078e003a */
[----:B------:R-:W2:Y:S01]  /*22820*/  LDL R58, [R1+0x54c] ;  /* 0x00054c00013a7983 */ /* 0x000ea20000100800 */
[----:B----4-:R-:W-:-:S03]  /*22830*/  @!P0 IMAD.MOV.U32 R2, RZ, RZ, R57 ;  /* 0x000000ffff028224 */ /* 0x010fc600078e0039 */
[----:B------:R-:W4:Y:S04]  /*22840*/  LDL R57, [R1+0x550] ;  /* 0x0005500001397983 */ /* 0x000f280000100800 */
[----:B------:R0:W4:Y:S02]  /*22850*/  @!P0 LDG.E.U8 R168, desc[UR16][R2.64] ;  /* 0x0000001002a88981 */ /* 0x000124000c1e1100 */
[----:B0-----:R-:W-:Y:S02]  /*22860*/  @!P0 IMAD.MOV.U32 R2, RZ, RZ, R65 ;  /* 0x000000ffff028224 */ /* 0x001fe400078e0041 */
[----:B------:R-:W-:Y:S01]  /*22870*/  @!P0 IMAD.MOV.U32 R3, RZ, RZ, R66 ;  /* 0x000000ffff038224 */ /* 0x000fe200078e0042 */
[----:B------:R-:W-:Y:S01]  /*22880*/  PRMT R165, RZ, 0x7610, R165 ;  /* 0x00007610ffa57816 */ /* 0x000fe200000000a5 */
[----:B------:R-:W4:Y:S04]  /*22890*/  LDL R66, [R1+0x490] ;  /* 0x0004900001427983 */ /* 0x000f280000100800 */
[----:B------:R3:W4:Y:S04]  /*228a0*/  @!P0 LDG.E.U8 R167, desc[UR16][R2.64] ;  /* 0x0000001002a78981 */ /* 0x000728000c1e1100 */
[----:B------:R-:W4:Y:S01]  /*228b0*/  LDL R65, [R1+0x484] ;  /* 0x0004840001417983 */ /* 0x000f220000100800 */
[----:B---3--:R-:W-:-:S03]  /*228c0*/  @!P0 IMAD.MOV.U32 R3, RZ, RZ, R56 ;  /* 0x000000ffff038224 */ /* 0x008fc600078e0038 */
[----:B------:R-:W3:Y:S01]  /*228d0*/  LDL R56, [R1+0x544] ;  /* 0x0005440001387983 */ /* 0x000ee20000100800 */
[----:B------:R-:W-:-:S03]  /*228e0*/  @!P0 IMAD.MOV.U32 R2, RZ, RZ, R55 ;  /* 0x000000ffff028224 */ /* 0x000fc600078e0037 */
[----:B------:R-:W3:Y:S04]  /*228f0*/  LDL R55, [R1+0x548] ;  /* 0x0005480001377983 */ /* 0x000ee80000100800 */
[----:B------:R0:W3:Y:S01]  /*22900*/  @!P0 LDG.E.U8 R166, desc[UR16][R2.64] ;  /* 0x0000001002a68981 */ /* 0x0000e2000c1e1100 */
[----:B------:R-:W-:Y:S01]  /*22910*/  PRMT R164, RZ, 0x7610, R164 ;  /* 0x00007610ffa47816 */ /* 0x000fe200000000a4 */
[----:B0-----:R-:W-:Y:S02]  /*22920*/  @!P0 IMAD.MOV.U32 R2, RZ, RZ, R63 ;  /* 0x000000ffff028224 */ /* 0x001fe400078e003f */
[----:B------:R-:W-:Y:S01]  /*22930*/  @!P0 IMAD.MOV.U32 R3, RZ, RZ, R64 ;  /* 0x000000ffff038224 */ /* 0x000fe200078e0040 */
[----:B------:R-:W3:Y:S04]  /*22940*/  LDL R63, [R1+0x44c] ;  /* 0x00044c00013f7983 */ /* 0x000ee80000100800 */
[----:B------:R-:W3:Y:S04]  /*22950*/  LDL R64, [R1+0x488] ;  /* 0x0004880001407983 */ /* 0x000ee80000100800 */
[----:B------:R0:W3:Y:S01]  /*22960*/  @!P0 LDG.E.U8 R165, desc[UR16][R2.64] ;  /* 0x0000001002a58981 */ /* 0x0000e2000c1e1100 */
[----:B------:R-:W-:Y:S01]  /*22970*/  PRMT R163, RZ, 0x7610, R163 ;  /* 0x00007610ffa37816 */ /* 0x000fe200000000a3 */
[----:B0-----:R-:W-:-:S02]  /*22980*/  @!P0 IMAD.MOV.U32 R2, RZ, RZ, R61 ;  /* 0x000000ffff028224 */ /* 0x001fc400078e003d */
[----:B------:R-:W-:Y:S01]  /*22990*/  @!P0 IMAD.MOV.U32 R3, RZ, RZ, R62 ;  /* 0x000000ffff038224 */ /* 0x000fe200078e003e */
[----:B------:R-:W3:Y:S04]  /*229a0*/  LDL R61, [R1+0x444] ;  /* 0x00044400013d7983 */ /* 0x000ee80000100800 */
[----:B------:R-:W3:Y:S04]  /*229b0*/  LDL R62, [R1+0x450] ;  /* 0x00045000013e7983 */ /* 0x000ee80000100800 */
[----:B------:R0:W3:Y:S01]  /*229c0*/  @!P0 LDG.E.U8 R164, desc[UR16][R2.64] ;  /* 0x0000001002a48981 */ /* 0x0000e2000c1e1100 */
[----:B------:R-:W-:Y:S01]  /*229d0*/  PRMT R162, RZ, 0x7610, R162 ;  /* 0x00007610ffa27816 */ /* 0x000fe200000000a2 */
[----:B0-----:R-:W-:-:S02]  /*229e0*/  @!P0 IMAD.MOV.U32 R2, RZ, RZ, R59 ;  /* 0x000000ffff028224 */ /* 0x001fc400078e003b */
[----:B------:R-:W3:Y:S01]  /*229f0*/  LDL R59, [R1+0x40c] ;  /* 0x00040c00013b7983 */ /* 0x000ee20000100800 */
[----:B------:R-:W-:-:S03]  /*22a00*/  @!P0 IMAD.MOV.U32 R3, RZ, RZ, R60 ;  /* 0x000000ffff038224 */ /* 0x000fc600078e003c */
[----:B------:R-:W3:Y:S04]  /*22a10*/  LDL R60, [R1+0x448] ;  /* 0x00044800013c7983 */ /* 0x000ee80000100800 */
[----:B------:R2:W3:Y:S02]  /*22a20*/  @!P0 LDG.E.U8 R163, desc[UR16][R2.64] ;  /* 0x0000001002a38981 */ /* 0x0004e4000c1e1100 */
[----:B--2---:R-:W-:Y:S02]  /*22a30*/  @!P0 IMAD.MOV.U32 R3, RZ, RZ, R58 ;  /* 0x000000ffff038224 */ /* 0x004fe400078e003a */
[----:B------:R-:W2:Y:S01]  /*22a40*/  LDL R58, [R1+0x410] ;  /* 0x00041000013a7983 */ /* 0x000ea20000100800 */
[----:B----4-:R-:W-:-:S03]  /*22a50*/  @!P0 IMAD.MOV.U32 R2, RZ, RZ, R57 ;  /* 0x000000ffff028224 */ /* 0x010fc600078e0039 */
[----:B------:R-:W4:Y:S04]  /*22a60*/  LDL R57, [R1+0x404] ;  /* 0x0004040001397983 */ /* 0x000f280000100800 */
[----:B------:R3:W4:Y:S02]  /*22a70*/  @!P0 LDG.E.U8 R162, desc[UR16][R2.64] ;  /* 0x0000001002a28981 */ /* 0x000724000c1e1100 */
[----:B---3--:R-:W-:Y:S02]  /*22a80*/  @!P0 IMAD.MOV.U32 R3, RZ, RZ, R56 ;  /* 0x000000ffff038224 */ /* 0x008fe400078e0038 */
[----:B------:R-:W3:Y:S01]  /*22a90*/  LDL R56, [R1+0x408] ;  /* 0x0004080001387983 */ /* 0x000ee20000100800 */
[----:B------:R-:W-:-:S03]  /*22aa0*/  @!P0 IMAD.MOV.U32 R2, RZ, RZ, R55 ;  /* 0x000000ffff028224 */ /* 0x000fc600078e0037 */
[----:B------:R-:W3:Y:S01]  /*22ab0*/  LDL R55, [R1+0x3d0] ;  /* 0x0003d00001377983 */ /* 0x000ee20000100800 */
[----:B------:R-:W-:Y:S02]  /*22ac0*/  PRMT R161, RZ, 0x7610, R161 ;  /* 0x00007610ffa17816 */ /* 0x000fe400000000a1 */
[----:B------:R-:W-:-:S04]  /*22ad0*/  PRMT R160, RZ, 0x7610, R160 ;  /* 0x00007610ffa07816 */ /* 0x000fc800000000a0 */
[----:B------:R0:W3:Y:S01]  /*22ae0*/  @!P0 LDG.E.U8 R161, desc[UR16][R2.64] ;  /* 0x0000001002a18981 */ /* 0x0000e2000c1e1100 */
[----:B------:R-:W-:Y:S01]  /*22af0*/  PRMT R159, RZ, 0x7610, R159 ;  /* 0x00007610ff9f7816 */ /* 0x000fe2000000009f */
[----:B0-----:R-:W-:Y:S02]  /*22b00*/  @!P0 IMAD.MOV.U32 R2, RZ, RZ, R74 ;  /* 0x000000ffff028224 */ /* 0x001fe400078e004a */
[----:B------:R-:W-:-:S05]  /*22b10*/  @!P0 IMAD.MOV.U32 R3, RZ, RZ, R75 ;  /* 0x000000ffff038224 */ /* 0x000fca00078e004b */
        /* <DEDUP_REMOVED lines=30> */
[----:B0-----:R-:W-:Y:S01]  /*22d00*/  @!P0 IMAD.MOV.U32 R3, RZ, RZ, R59 ;  /* 0x000000ffff038224 */ /* 0x001fe200078e003b */
[----:B------:R-:W-:Y:S02]  /*22d10*/  PRMT R22, RZ, 0x7610, R22 ;  /* 0x00007610ff167816 */ /* 0x000fe40000000016 */
[----:B------:R-:W-:Y:S02]  /*22d20*/  PRMT R21, RZ, 0x7610, R21 ;  /* 0x00007610ff157816 */ /* 0x000fe40000000015 */
[----:B------:R-:W-:Y:S02]  /*22d30*/  PRMT R20, RZ, 0x7610, R20 ;  /* 0x00007610ff147816 */ /* 0x000fe40000000014 */
[----:B------:R-:W-:Y:S02]  /*22d40*/  PRMT R19, RZ, 0x7610, R19 ;  /* 0x00007610ff137816 */ /* 0x000fe40000000013 */
[----:B------:R-:W-:-:S02]  /*22d50*/  PRMT R18, RZ, 0x7610, R18 ;  /* 0x00007610ff127816 */ /* 0x000fc40000000012 */
[----:B------:R-:W-:Y:S02]  /*22d60*/  PRMT R15, RZ, 0x7610, R15 ;  /* 0x00007610ff0f7816 */ /* 0x000fe4000000000f */
[----:B------:R-:W-:Y:S02]  /*22d70*/  PRMT R14, RZ, 0x7610, R14 ;  /* 0x00007610ff0e7816 */ /* 0x000fe4000000000e */
[----:B------:R-:W-:Y:S02]  /*22d80*/  PRMT R13, RZ, 0x7610, R13 ;  /* 0x00007610ff0d7816 */ /* 0x000fe4000000000d */
[----:B------:R-:W-:Y:S02]  /*22d90*/  LOP3.LUT R151, R151, 0x7f, RZ, 0xc0, !PT ;  /* 0x0000007f97977812 */ /* 0x000fe400078ec0ff */
[----:B------:R-:W-:Y:S02]  /*22da0*/  PRMT R12, RZ, 0x7610, R12 ;  /* 0x00007610ff0c7816 */ /* 0x000fe4000000000c */
[----:B------:R-:W-:-:S05]  /*22db0*/  LOP3.LUT R54, R151, 0x60, RZ, 0x3c, !PT ;  /* 0x0000006097367812 */ /* 0x000fca00078e3cff */
[----:B------:R0:W-:Y:S04]  /*22dc0*/  STS.U8 [R54+UR8+0x300], R11 ;  /* 0x0003000b36007988 */ /* 0x0001e80008000008 */
[----:B------:R1:W-:Y:S01]  /*22dd0*/  STS.U8 [R54+UR8+0x700], R9 ;  /* 0x0007000936007988 */ /* 0x0003e20008000008 */
[----:B0-----:R-:W-:Y:S01]  /*22de0*/  PRMT R11, RZ, 0x7610, R11 ;  /* 0x00007610ff0b7816 */ /* 0x001fe2000000000b */
[----:B--2---:R-:W-:-:S05]  /*22df0*/  @!P0 IMAD.MOV.U32 R2, RZ, RZ, R58 ;  /* 0x000000ffff028224 */ /* 0x004fca00078e003a */
[----:B------:R4:W2:Y:S02]  /*22e00*/  @!P0 LDG.E.U8 R152, desc[UR16][R2.64] ;  /* 0x0000001002988981 */ /* 0x0008a4000c1e1100 */
[----:B----4-:R-:W-:Y:S02]  /*22e10*/  @!P0 IMAD.MOV.U32 R3, RZ, RZ, R57 ;  /* 0x000000ffff038224 */ /* 0x010fe400078e0039 */
[----:B---3--:R-:W-:-:S05]  /*22e20*/  @!P0 IMAD.MOV.U32 R2, RZ, RZ, R56 ;  /* 0x000000ffff028224 */ /* 0x008fca00078e0038 */
[----:B------:R0:W3:Y:S02]  /*22e30*/  @!P0 LDG.E.U8 R23, desc[UR16][R2.64] ;  /* 0x0000001002178981 */ /* 0x0000e4000c1e1100 */
[----:B0-----:R-:W-:Y:S02]  /*22e40*/  @!P0 IMAD.MOV.U32 R2, RZ, RZ, R55 ;  /* 0x000000ffff028224 */ /* 0x001fe400078e0037 */
[----:B------:R-:W-:-:S05]  /*22e50*/  @!P0 IMAD.MOV.U32 R3, RZ, RZ, R0 ;  /* 0x000000ffff038224 */ /* 0x000fca00078e0000 */
[----:B------:R0:W4:Y:S02]  /*22e60*/  @!P0 LDG.E.U8 R22, desc[UR16][R2.64] ;  /* 0x0000001002168981 */ /* 0x000124000c1e1100 */
[----:B0-----:R-:W-:Y:S02]  /*22e70*/  @!P0 IMAD.MOV.U32 R2, RZ, RZ, R251 ;  /* 0x000000ffff028224 */ /* 0x001fe400078e00fb */
        /* <DEDUP_REMOVED lines=22> */
[----:B------:R0:W3:Y:S01]  /*22fe0*/  @!P0 LDG.E.U8 R12, desc[UR16][R2.64] ;  /* 0x00000010020c8981 */ /* 0x0000e2000c1e1100 */
[----:B-1----:R-:W-:Y:S01]  /*22ff0*/  PRMT R9, RZ, 0x7610, R9 ;  /* 0x00007610ff097816 */ /* 0x002fe20000000009 */
[----:B0-----:R-:W-:Y:S02]  /*23000*/  @!P0 IMAD.MOV.U32 R2, RZ, RZ, R195 ;  /* 0x000000ffff028224 */ /* 0x001fe400078e00c3 */
[----:B------:R-:W-:-:S05]  /*23010*/  @!P0 IMAD.MOV.U32 R3, RZ, RZ, R193 ;  /* 0x000000ffff038224 */ /* 0x000fca00078e00c1 */
[----:B------:R0:W3:Y:S04]  /*23020*/  @!P0 LDG.E.U8 R11, desc[UR16][R2.64] ;  /* 0x00000010020b8981 */ /* 0x0000e8000c1e1100 */
[----:B------:R1:W-:Y:S01]  /*23030*/  STS.U8 [R54+UR8+0xb00], R8 ;  /* 0x000b000836007988 */ /* 0x0003e20008000008 */
[----:B0-----:R-:W-:Y:S02]  /*23040*/  @!P0 IMAD.MOV.U32 R2, RZ, RZ, R215 ;  /* 0x000000ffff028224 */ /* 0x001fe400078e00d7 */
[----:B------:R-:W-:Y:S01]  /*23050*/  @!P0 IMAD.MOV.U32 R3, RZ, RZ, R213 ;  /* 0x000000ffff038224 */ /* 0x000fe200078e00d5 */
[----:B-1----:R-:W-:-:S04]  /*23060*/  PRMT R8, RZ, 0x7610, R8 ;  /* 0x00007610ff087816 */ /* 0x002fc80000000008 */
        /* <DEDUP_REMOVED lines=20> */
[----:B------:R0:W3:Y:S02]  /*231b0*/  @!P0 LDG.E.U8 R5, desc[UR16][R2.64] ;  /* 0x0000001002058981 */ /* 0x0000e4000c1e1100 */
[----:B0-----:R-:W-:Y:S02]  /*231c0*/  @!P0 IMAD.MOV.U32 R2, RZ, RZ, R194 ;  /* 0x000000ffff028224 */ /* 0x001fe400078e00c2 */
[----:B------:R-:W-:-:S05]  /*231d0*/  @!P0 IMAD.MOV.U32 R3, RZ, RZ, R192 ;  /* 0x000000ffff038224 */ /* 0x000fca00078e00c0 */
[----:B------:R0:W3:Y:S04]  /*231e0*/  @!P0 LDG.E.U8 R4, desc[UR16][R2.64] ;  /* 0x0000001002048981 */ /* 0x0000e8000c1e1100 */
        /* <DEDUP_REMOVED lines=16> */
[----:B--2---:R-:W-:Y:S01]  /*232f0*/  STS.U8 [R54+UR8+0x5f00], R152 ;  /* 0x005f009836007988 */ /* 0x004fe20008000008 */
[----:B0-----:R-:W-:-:S03]  /*23300*/  LOP3.LUT R2, R146, 0x70, RZ, 0x3c, !PT ;  /* 0x0000007092027812 */ /* 0x001fc600078e3cff */
[----:B----4-:R-:W-:Y:S04]  /*23310*/  STS.U8 [R54+UR8+0x6300], R22 ;  /* 0x0063001636007988 */ /* 0x010fe80008000008 */
[----:B---3--:R-:W-:Y:S01]  /*23320*/  STS.U8 [R54+UR8+0x6700], R20 ;  /* 0x0067001436007988 */ /* 0x008fe20008000008 */
[----:B------:R-:W-:Y:S02]  /*23330*/  IMAD.MOV.U32 R250, RZ, RZ, R25 ;  /* 0x000000fffffa7224 */ /* 0x000fe400078e0019 */
[----:B------:R-:W-:Y:S02]  /*23340*/  IMAD.MOV.U32 R252, RZ, RZ, R24 ;  /* 0x000000fffffc7224 */ /* 0x000fe400078e0018 */
[----:B------:R-:W-:Y:S01]  /*23350*/  IMAD.MOV.U32 R230, RZ, RZ, R27 ;  /* 0x000000ffffe67224 */ /* 0x000fe200078e001b */
[----:B------:R-:W2:Y:S01]  /*23360*/  LDL.LU.64 R24, [R1] ;  /* 0x0000000001187983 */ /* 0x000ea20000300a00 */
[----:B------:R-:W-:-:S02]  /*23370*/  IMAD.MOV.U32 R249, RZ, RZ, R26 ;  /* 0x000000fffff97224 */ /* 0x000fc400078e001a */
[----:B------:R-:W-:Y:S01]  /*23380*/  IMAD.MOV.U32 R229, RZ, RZ, R29 ;  /* 0x000000ffffe57224 */ /* 0x000fe200078e001d */
[----:B------:R-:W2:Y:S01]  /*23390*/  LDL.LU.64 R26, [R1+0x8] ;  /* 0x00000800011a7983 */ /* 0x000ea20000300a00 */
[----:B------:R-:W-:Y:S02]  /*233a0*/  IMAD.MOV.U32 R248, RZ, RZ, R28 ;  /* 0x000000fffff87224 */ /* 0x000fe400078e001c */
[----:B------:R-:W-:Y:S01]  /*233b0*/  IMAD.MOV.U32 R246, RZ, RZ, R31 ;  /* 0x000000fffff67224 */ /* 0x000fe200078e001f */
[----:B------:R-:W2:Y:S01]  /*233c0*/  LDL.LU.64 R28, [R1+0x10] ;  /* 0x00001000011c7983 */ /* 0x000ea20000300a00 */
[----:B------:R-:W-:Y:S02]  /*233d0*/  IMAD.MOV.U32 R247, RZ, RZ, R30 ;  /* 0x000000fffff77224 */ /* 0x000fe400078e001e */
[----:B------:R-:W-:Y:S01]  /*233e0*/  IMAD.MOV.U32 R245, RZ, RZ, R33 ;  /* 0x000000fffff57224 */ /* 0x000fe200078e0021 */
[----:B------:R-:W2:Y:S01]  /*233f0*/  LDL.LU.64 R30, [R1+0x18] ;  /* 0x00001800011e7983 */ /* 0x000ea20000300a00 */
[----:B------:R-:W-:-:S02]  /*23400*/  IMAD.MOV.U32 R228, RZ, RZ, R32 ;  /* 0x000000ffffe47224 */ /* 0x000fc400078e0020 */
[----:B------:R-:W-:Y:S01]  /*23410*/  IMAD.MOV.U32 R231, RZ, RZ, R35 ;  /* 0x000000ffffe77224 */ /* 0x000fe200078e0023 */
[----:B------:R-:W2:Y:S04]  /*23420*/  LDL.LU.64 R32, [R1+0x20] ;  /* 0x0000200001207983 */ /* 0x000ea80000300a00 */
[----:B------:R-:W-:Y:S01]  /*23430*/  STS.U8 [R54+UR8+0x6b00], R18 ;  /* 0x006b001236007988 */ /* 0x000fe20008000008 */
        /* <DEDUP_REMOVED lines=9> */
[----:B------:R-:W2:Y:S04]  /*234d0*/  LDL.LU.64 R38, [R1+0x38] ;  /* 0x0000380001267983 */ /* 0x000ea80000300a00 */
[----:B------:R-:W-:Y:S01]  /*234e0*/  STS.U8 [R54+UR8+0x7300], R14 ;  /* 0x0073000e36007988 */ /* 0x000fe20008000008 */
        /* <DEDUP_REMOVED lines=21> */
[----:B------:R-:W-:-:S03]  /*23640*/  IMAD.MOV.U32 R237, RZ, RZ, R46 ;  /* 0x000000ffffed7224 */ /* 0x000fc600078e002e */
        /* <DEDUP_REMOVED lines=8> */
[----:B------:R-:W2:Y:S01]  /*236d0*/  LDL.LU.64 R46, [R1+0x58] ;  /* 0x00005800012e7983 */ /* 0x000ea20000300a00 */
[----:B------:R-:W-:-:S03]  /*236e0*/  IMAD.MOV.U32 R244, RZ, RZ, R53 ;  /* 0x000000fffff47224 */ /* 0x000fc600078e0035 */
[----:B------:R-:W-:Y:S01]  /*236f0*/  STS.U8 [R2+UR8+0x3780], R171 ;  /* 0x003780ab02007988 */ /* 0x000fe20008000008 */
[----:B------:R-:W-:-:S03]  /*23700*/  IMAD.MOV.U32 R243, RZ, RZ, R52 ;  /* 0x000000fffff37224 */ /* 0x000fc600078e0034 */
[----:B------:R-:W2:Y:S04]  /*23710*/  LDL.LU.64 R48, [R1+0x60] ;  /* 0x0000600001307983 */ /* 0x000ea80000300a00 */
[----:B------:R-:W-:Y:S04]  /*23720*/  STS.U8 [R2+UR8+0x3b80], R169 ;  /* 0x003b80a902007988 */ /* 0x000fe80008000008 */
[----:B------:R-:W2:Y:S04]  /*23730*/  LDL.LU.64 R50, [R1+0x68] ;  /* 0x0000680001327983 */ /* 0x000ea80000300a00 */
[----:B------:R-:W-:Y:S04]  /*23740*/  STS.U8 [R2+UR8+0x3f80], R167 ;  /* 0x003f80a702007988 */ /* 0x000fe80008000008 */
[----:B------:R-:W2:Y:S04]  /*23750*/  LDL.LU.64 R52, [R1+0x70] ;  /* 0x0000700001347983 */ /* 0x000ea80000300a00 */
[----:B------:R-:W-:Y:S04]  /*23760*/  STS.U8 [R2+UR8+0x4380], R165 ;  /* 0x004380a502007988 */ /* 0x000fe80008000008 */
[----:B0-----:R-:W2:Y:S04]  /*23770*/  LDL.LU.64 R54, [R1+0x78] ;  /* 0x0000780001367983 */ /* 0x001ea80000300a00 */
[----:B------:R-:W-:Y:S04]  /*23780*/  STS.U8 [R2+UR8+0x4780], R163 ;  /* 0x004780a302007988 */ /* 0x000fe80008000008 */
[----:B------:R-:W2:Y:S04]  /*23790*/  LDL.LU.64 R56, [R1+0x80] ;  /* 0x0000800001387983 */ /* 0x000ea80000300a00 */
        /* <DEDUP_REMOVED lines=26> */
[----:B------:R0:W-:Y:S04]  /*23940*/  STS.U8 [R2+UR8+0x7f80], R4 ;  /* 0x007f800402007988 */ /* 0x0001e80008000008 */
[----:B------:R-:W2:Y:S04]  /*23950*/  LDL.LU.64 R84, [R1+0xf0] ;  /* 0x0000f00001547983 */ /* 0x000ea80000300a00 */
[----:B------:R-:W2:Y:S01]  /*23960*/  LDL.LU.64 R86, [R1+0xf8] ;  /* 0x0000f80001567983 */ /* 0x000ea20000300a00 */
[----:B0-----:R-:W0:Y:S03]  /*23970*/  LDC R2, c[0x0][0x230] ;  /* 0x00008c00ff027b82 */ /* 0x001e260000000800 */
[----:B------:R-:W2:Y:S04]  /*23980*/  LDL.LU.64 R88, [R1+0x100] ;  /* 0x0001000001587983 */ /* 0x000ea80000300a00 */
        /* <DEDUP_REMOVED lines=17> */
[----:B------:R-:W2:Y:S01]  /*23aa0*/  LDL.LU.64 R124, [R1+0x190] ;  /* 0x00019000017c7983 */ /* 0x000ea20000300a00 */
[----:B0-----:R-:W-:-:S03]  /*23ab0*/  VIADD R2, R2, 0x7f ;  /* 0x0000007f02027836 */ /* 0x001fc60000000000 */
[----:B------:R-:W2:Y:S04]  /*23ac0*/  LDL.LU.64 R126, [R1+0x198] ;  /* 0x00019800017e7983 */ /* 0x000ea80000300a00 */
[----:B------:R-:W2:Y:S04]  /*23ad0*/  LDL.LU.64 R128, [R1+0x1a0] ;  /* 0x0001a00001807983 */ /* 0x000ea80000300a00 */
[----:B------:R-:W2:Y:S04]  /*23ae0*/  LDL.LU.64 R130, [R1+0x1a8] ;  /* 0x0001a80001827983 */ /* 0x000ea80000300a00 */
[----:B------:R-:W2:Y:S04]  /*23af0*/  LDL.LU.64 R132, [R1+0x1b0] ;  /* 0x0001b00001847983 */ /* 0x000ea80000300a00 */
[----:B------:R-:W2:Y:S01]  /*23b00*/  LDL.LU.64 R134, [R1+0x1b8] ;  /* 0x0001b80001867983 */ /* 0x000ea20000300a00 */
[----:B------:R-:W-:-:S03]  /*23b10*/  SHF.R.S32.HI R3, RZ, 0x1f, R2 ;  /* 0x0000001fff037819 */ /* 0x000fc60000011402 */
[----:B------:R-:W2:Y:S01]  /*23b20*/  LDL.LU.64 R136, [R1+0x1c0] ;  /* 0x0001c00001887983 */ /* 0x000ea20000300a00 */
[----:B------:R-:W-:-:S03]  /*23b30*/  VIADD R202, R202, 0x1 ;  /* 0x00000001caca7836 */ /* 0x000fc60000000000 */
[----:B------:R-:W2:Y:S04]  /*23b40*/  LDL.LU.64 R138, [R1+0x1c8] ;  /* 0x0001c800018a7983 */ /* 0x000ea80000300a00 */
[----:B------:R-:W2:Y:S04]  /*23b50*/  LDL.LU.64 R140, [R1+0x1d0] ;  /* 0x0001d000018c7983 */ /* 0x000ea80000300a00 */
[----:B------:R-:W2:Y:S04]  /*23b60*/  LDL.LU.64 R142, [R1+0x1d8] ;  /* 0x0001d800018e7983 */ /* 0x000ea80000300a00 */
[----:B------:R-:W2:Y:S01]  /*23b70*/  LDL.LU.64 R144, [R1+0x1e0] ;  /* 0x0001e00001907983 */ /* 0x000ea20000300a00 */
[----:B------:R-:W-:-:S03]  /*23b80*/  LEA.HI R2, R3, R2, RZ, 0x7 ;  /* 0x0000000203027211 */ /* 0x000fc600078f38ff */
[----:B------:R-:W2:Y:S04]  /*23b90*/  LDL.LU.64 R146, [R1+0x1e8] ;  /* 0x0001e80001927983 */ /* 0x000ea80000300a00 */
[----:B------:R-:W2:Y:S04]  /*23ba0*/  LDL.LU.64 R148, [R1+0x1f0] ;  /* 0x0001f00001947983 */ /* 0x000ea80000300a00 */
[----:B------:R-:W2:Y:S04]  /*23bb0*/  LDL.LU.64 R150, [R1+0x1f8] ;  /* 0x0001f80001967983 */ /* 0x000ea80000300a00 */
[----:B------:R0:W-:Y:S04]  /*23bc0*/  STL [R1+0x200], R202 ;  /* 0x000200ca01007387 */ /* 0x0001e80000100800 */
[----:B------:R-:W3:Y:S01]  /*23bd0*/  LDL.LU R3, [R1+0x9e0] ;  /* 0x0009e00001037983 */ /* 0x000ee20000300800 */
[----:B------:R-:W-:Y:S01]  /*23be0*/  SHF.R.S32.HI R2, RZ, 0x7, R2 ;  /* 0x00000007ff027819 */ /* 0x000fe20000011402 */
[----:B------:R1:W-:Y:S06]  /*23bf0*/  MEMBAR.ALL.CTA ;  /* 0x0000000000007992 */ /* 0x0003ec0000008000 */
[----:B-1----:R-:W1:Y:S01]  /*23c00*/  FENCE.VIEW.ASYNC.S ;  /* 0x00000000000073c6 */ /* 0x002e620000000000 */
[----:B------:R-:W-:-:S02]  /*23c10*/  ISETP.NE.U32.AND P0, PT, R202, R2, PT ;  /* 0x00000002ca00720c */ /* 0x000fc40003f05070 */
[----:B0-----:R-:W0:Y:S08]  /*23c20*/  LDC R202, c[0x0][0x238] ;  /* 0x00008e00ffca7b82 */ /* 0x001e300000000800 */
[----:B-1----:R-:W-:Y:S01]  /*23c30*/  BAR.SYNC.DEFER_BLOCKING 0x0 ;  /* 0x0000000000007b1d */ /* 0x002fe20000010000 */
[----:B0-----:R-:W-:-:S05]  /*23c40*/  IMAD.SHL.U32 R202, R202, 0x80, RZ ;  /* 0x00000080caca7824 */ /* 0x001fca00078e00ff */
[----:B---3--:R-:W-:-:S05]  /*23c50*/  IADD3 R3, P5, R202, R3, RZ ;  /* 0x00000003ca037210 */ /* 0x008fca0007fbe0ff */
[----:B------:R0:W-:Y:S04]  /*23c60*/  STL [R1+0x9e0], R3 ;  /* 0x0009e00301007387 */ /* 0x0001e80000100800 */
[----:B0-----:R-:W3:Y:S02]  /*23c70*/  LDL.LU R3, [R1+0x9d8] ;  /* 0x0009d80001037983 */ /* 0x001ee40000300800 */
[----:B---3--:R-:W-:-:S05]  /*23c80*/  IADD3 R3, P6, R202, R3, RZ ;  /* 0x00000003ca037210 */ /* 0x008fca0007fde0ff */
[----:B------:R0:W-:Y:S04]  /*23c90*/  STL [R1+0x9d8], R3 ;  /* 0x0009d80301007387 */ /* 0x0001e80000100800 */
[----:B0-----:R-:W3:Y:S01]  /*23ca0*/  LDL.LU R3, [R1+0x9d0] ;  /* 0x0009d00001037983 */ /* 0x001ee20000300800 */
[C---:B------:R-:W-:Y:S02]  /*23cb0*/  IADD3 R16, P2, R202.reuse, R16, RZ ;  /* 0x00000010ca107210 */ /* 0x040fe40007f5e0ff */
[C---:B------:R-:W-:Y:S02]  /*23cc0*/  IADD3 R10, P3, R202.reuse, R10, RZ ;  /* 0x0000000aca0a7210 */ /* 0x040fe40007f7e0ff */
[----:B---3--:R-:W-:-:S05]  /*23cd0*/  IADD3 R3, P1, R202, R3, RZ ;  /* 0x00000003ca037210 */ /* 0x008fca0007f3e0ff */
[----:B------:R-:W-:Y:S04]  /*23ce0*/  STL [R1+0x9d0], R3 ;  /* 0x0009d00301007387 */ /* 0x000fe80000100800 */
[----:B------:R0:W-:Y:S04]  /*23cf0*/  STL [R1+0x9c8], R16 ;  /* 0x0009c81001007387 */ /* 0x0001e80000100800 */
[----:B0-----:R-:W3:Y:S04]  /*23d00*/  LDL.LU R16, [R1+0x10a8] ;  /* 0x0010a80001107983 */ /* 0x001ee80000300800 */
[----:B------:R0:W-:Y:S04]  /*23d10*/  STL [R1+0x9c0], R10 ;  /* 0x0009c00a01007387 */ /* 0x0001e80000100800 */
[----:B------:R-:W4:Y:S01]  /*23d20*/  LDL.LU R3, [R1+0x9b8] ;  /* 0x0009b80001037983 */ /* 0x000f220000300800 */
[----:B------:R-:W-:-:S02]  /*23d30*/  IADD3 R17, P4, R202, R17, RZ ;  /* 0x00000011ca117210 */ /* 0x000fc40007f9e0ff */
[----:B0-----:R-:W-:-:S05]  /*23d40*/  SHF.R.S32.HI R10, RZ, 0x1f, R202 ;  /* 0x0000001fff0a7819 */ /* 0x001fca00000114ca */
[----:B---3--:R-:W-:Y:S01]  /*23d50*/  IMAD.X R16, R10, 0x1, R16, P4 ;  /* 0x000000010a107824 */ /* 0x008fe200020e0610 */
[----:B----4-:R-:W-:-:S05]  /*23d60*/  IADD3 R3, P4, R202, R3, RZ ;  /* 0x00000003ca037210 */ /* 0x010fca0007f9e0ff */
[----:B------:R0:W-:Y:S04]  /*23d70*/  STL [R1+0x9b8], R3 ;  /* 0x0009b80301007387 */ /* 0x0001e80000100800 */
[----:B0-----:R-:W3:Y:S02]  /*23d80*/  LDL.LU R3, [R1+0x9dc] ;  /* 0x0009dc0001037983 */ /* 0x001ee40000300800 */
[----:B---3--:R-:W-:-:S05]  /*23d90*/  IMAD.X R3, R10, 0x1, R3, P5 ;  /* 0x000000010a037824 */ /* 0x008fca00028e0603 */
[----:B------:R0:W-:Y:S04]  /*23da0*/  STL [R1+0x9dc], R3 ;  /* 0x0009dc0301007387 */ /* 0x0001e80000100800 */
[----:B0-----:R-:W3:Y:S02]  /*23db0*/  LDL.LU R3, [R1+0x9b0] ;  /* 0x0009b00001037983 */ /* 0x001ee40000300800 */
[----:B---3--:R-:W-:-:S05]  /*23dc0*/  IADD3 R3, P5, R202, R3, RZ ;  /* 0x00000003ca037210 */ /* 0x008fca0007fbe0ff */
        /* <DEDUP_REMOVED lines=148> */
[----:B0-----:R-:W3:Y:S01]  /*24710*/  LDL.LU R3, [R1+0x8e8] ;  /* 0x0008e80001037983 */ /* 0x001ee20000300800 */
[----:B--2---:R-:W-:Y:S01]  /*24720*/  WARPGROUP.ARRIVE ;  /* 0x00000000000079c5 */ /* 0x004fe20000000000 */
[----:B------:R-:W-:-:S05]  /*24730*/  UMOV UR13, 0x40000040 ;  /* 0x40000040000d7882 */ /* 0x000fca0000000000 */
[----:B------:R-:W-:Y:S01]  /*24740*/  QGMMA.64x256x32.F32.E4M3.E4M3 R24, gdesc[UR12], R24, gsb0 ;  /* 0x03e000000c1879f3 */ /* 0x000fe20008000818 */
[----:B---3--:R-:W-:-:S05]  /*24750*/  IADD3 R3, P6, R202, R3, RZ ;  /* 0x00000003ca037210 */ /* 0x008fca0007fde0ff */
[----:B------:R0:W-:Y:S04]  /*24760*/  STL [R1+0x8e8], R3 ;  /* 0x0008e80301007387 */ /* 0x0001e80000100800 */
[----:B0-----:R-:W2:Y:S01]  /*24770*/  LDL.LU R3, [R1+0x90c] ;  /* 0x00090c0001037983 */ /* 0x001ea20000300800 */
[----:B------:R-:W-:Y:S02]  /*24780*/  WARPGROUP.DEPBAR.LE gsb0, 0x0 ;  /* 0x00008000000079c5 */ /* 0x000fe40000010000 */
[----:B------:R-:W-:-:S15]  /*24790*/  WARPGROUP.ARRIVE ;  /* 0x00000000000079c5 */ /* 0x000fde0000000000 */
[----:B------:R-:W-:Y:S01]  /*247a0*/  QGMMA.64x256x32.F32.E4M3.E4M3 R24, gdesc[UR4], R24, gsb0 ;  /* 0x03e00000041879f3 */ /* 0x000fe20008000818 */
[----:B--2---:R-:W-:-:S05]  /*247b0*/  IMAD.X R3, R10, 0x1, R3, P1 ;  /* 0x000000010a037824 */ /* 0x004fca00008e0603 */
[----:B------:R0:W-:Y:S04]  /*247c0*/  STL [R1+0x90c], R3 ;  /* 0x00090c0301007387 */ /* 0x0001e80000100800 */
[----:B0-----:R-:W2:Y:S01]  /*247d0*/  LDL.LU R3, [R1+0x8e0] ;  /* 0x0008e00001037983 */ /* 0x001ea20000300800 */
[----:B------:R-:W-:Y:S02]  /*247e0*/  WARPGROUP.DEPBAR.LE gsb0, 0x0 ;  /* 0x00008000000079c5 */ /* 0x000fe40000010000 */
[----:B------:R-:W-:-:S15]  /*247f0*/  WARPGROUP.ARRIVE ;  /* 0x00000000000079c5 */ /* 0x000fde0000000000 */
[----:B------:R-:W-:Y:S01]  /*24800*/  QGMMA.64x256x32.F32.E4M3.E4M3 R24, gdesc[UR24], R24, gsb0 ;  /* 0x03e00000181879f3 */ /* 0x000fe20008000818 */
[----:B--2---:R-:W-:-:S05]  /*24810*/  IADD3 R3, P1, R202, R3, RZ ;  /* 0x00000003ca037210 */ /* 0x004fca0007f3e0ff */
[----:B------:R0:W-:Y:S04]  /*24820*/  STL [R1+0x8e0], R3 ;  /* 0x0008e00301007387 */ /* 0x0001e80000100800 */
[----:B0-----:R-:W2:Y:S01]  /*24830*/  LDL.LU R3, [R1+0x904] ;  /* 0x0009040001037983 */ /* 0x001ea20000300800 */
[----:B------:R-:W-:Y:S02]  /*24840*/  WARPGROUP.DEPBAR.LE gsb0, 0x0 ;  /* 0x00008000000079c5 */ /* 0x000fe40000010000 */
[----:B------:R-:W-:-:S15]  /*24850*/  WARPGROUP.ARRIVE ;  /* 0x00000000000079c5 */ /* 0x000fde0000000000 */
[----:B------:R-:W-:Y:S03]  /*24860*/  QGMMA.64x256x32.F32.E4M3.E4M3 R24, gdesc[UR20], R24, gsb0 ;  /* 0x03e00000141879f3 */ /* 0x000fe60008000818 */
[----:B------:R-:W-:Y:S02]  /*24870*/  WARPGROUP.DEPBAR.LE gsb0, 0x0 ;  /* 0x00008000000079c5 */ /* 0x000fe40000010000 */
[----:B--2---:R-:W-:-:S05]  /*24880*/  IMAD.X R3, R10, 0x1, R3, P2 ;  /* 0x000000010a037824 */ /* 0x004fca00010e0603 */
[----:B------:R-:W-:Y:S04]  /*24890*/  STL [R1+0x904], R3 ;  /* 0x0009040301007387 */ /* 0x000fe80000100800 */
[----:B------:R-:W-:Y:S04]  /*248a0*/  STL.64 [R1], R24 ;  /* 0x0000001801007387 */ /* 0x000fe80000100a00 */
        /* <DEDUP_REMOVED lines=63> */
[----:B0-----:R-:W2:Y:S04]  /*24ca0*/  LDL.LU.64 R150, [R1+0x10a0] ;  /* 0x0010a00001967983 */ /* 0x001ea80000300a00 */
[----:B------:R-:W3:Y:S04]  /*24cb0*/  LDL.LU.64 R148, [R1+0x1098] ;  /* 0x0010980001947983 */ /* 0x000ee80000300a00 */
[----:B------:R-:W4:Y:S04]  /*24cc0*/  LDL.LU.64 R146, [R1+0x1090] ;  /* 0x0010900001927983 */ /* 0x000f280000300a00 */
[----:B------:R-:W2:Y:S04]  /*24cd0*/  LDL.LU.64 R144, [R1+0x1088] ;  /* 0x0010880001907983 */ /* 0x000ea80000300a00 */
[----:B------:R-:W3:Y:S04]  /*24ce0*/  LDL.LU.64 R142, [R1+0x1080] ;  /* 0x00108000018e7983 */ /* 0x000ee80000300a00 */
[----:B------:R-:W4:Y:S04]  /*24cf0*/  LDL.LU.64 R140, [R1+0x1078] ;  /* 0x00107800018c7983 */ /* 0x000f280000300a00 */
[----:B------:R-:W2:Y:S04]  /*24d00*/  LDL.LU.64 R138, [R1+0x1070] ;  /* 0x00107000018a7983 */ /* 0x000ea80000300a00 */
[----:B------:R-:W3:Y:S04]  /*24d10*/  LDL.LU.64 R136, [R1+0x1068] ;  /* 0x0010680001887983 */ /* 0x000ee80000300a00 */
[----:B------:R-:W4:Y:S04]  /*24d20*/  LDL.LU.64 R134, [R1+0x1060] ;  /* 0x0010600001867983 */ /* 0x000f280000300a00 */
[----:B------:R-:W2:Y:S04]  /*24d30*/  LDL.LU.64 R132, [R1+0x1058] ;  /* 0x0010580001847983 */ /* 0x000ea80000300a00 */
[----:B------:R-:W3:Y:S04]  /*24d40*/  LDL.LU.64 R130, [R1+0x1050] ;  /* 0x0010500001827983 */ /* 0x000ee80000300a00 */
        /* <DEDUP_REMOVED lines=52> */
[----:B------:R-:W3:Y:S01]  /*25090*/  LDL.LU.64 R24, [R1+0xea8] ;  /* 0x000ea80001187983 */ /* 0x000ee20000300a00 */
[----:B----4-:R-:W-:-:S02]  /*250a0*/  IMAD.X R134, R10, 0x1, R134, P1 ;  /* 0x000000010a867824 */ /* 0x010fc400008e0686 */
[C---:B--2---:R-:W-:Y:S02]  /*250b0*/  IMAD.X R132, R10.reuse, 0x1, R132, P6 ;  /* 0x000000010a847824 */ /* 0x044fe400030e0684 */
[C---:B---3--:R-:W-:Y:S02]  /*250c0*/  IMAD.X R130, R10.reuse, 0x1, R130, P5 ;  /* 0x000000010a827824 */ /* 0x048fe400028e0682 */
[C---:B------:R-:W-:Y:S02]  /*250d0*/  IMAD.X R128, R10.reuse, 0x1, R128, P4 ;  /* 0x000000010a807824 */ /* 0x040fe400020e0680 */
[----:B------:R-:W-:Y:S01]  /*250e0*/  IMAD.X R126, R10, 0x1, R126, P3 ;  /* 0x000000010a7e7824 */ /* 0x000fe200018e067e */
[C---:B------:R-:W-:Y:S02]  /*250f0*/  IADD3 R125, P2, R202.reuse, R125, RZ ;  /* 0x0000007dca7d7210 */ /* 0x040fe40007f5e0ff */
[----:B------:R-:W-:-:S03]  /*25100*/  IADD3 R127, P3, R202, R127, RZ ;  /* 0x0000007fca7f7210 */ /* 0x000fc60007f7e0ff */
[----:B------:R0:W-:Y:S01]  /*25110*/  STL [R1+0x8d8], R125 ;  /* 0x0008d87d01007387 */ /* 0x0001e20000100800 */
[C---:B------:R-:W-:Y:S02]  /*25120*/  IADD3 R129, P4, R202.reuse, R129, RZ ;  /* 0x00000081ca817210 */ /* 0x040fe40007f9e0ff */
[C---:B------:R-:W-:Y:S01]  /*25130*/  IADD3 R131, P5, R202.reuse, R131, RZ ;  /* 0x00000083ca837210 */ /* 0x040fe20007fbe0ff */
[----:B0-----:R-:W2:Y:S04]  /*25140*/  LDL.LU R125, [R1+0xea4] ;  /* 0x000ea400017d7983 */ /* 0x001ea80000300800 */
[----:B------:R0:W-:Y:S01]  /*25150*/  STL [R1+0x8fc], R126 ;  /* 0x0008fc7e01007387 */ /* 0x0001e20000100800 */
[----:B------:R-:W-:-:S03]  /*25160*/  IADD3 R133, P6, R202, R133, RZ ;  /* 0x00000085ca857210 */ /* 0x000fc60007fde0ff */
[----:B0-----:R-:W2:Y:S04]  /*25170*/  LDL.LU R126, [R1+0xea0] ;  /* 0x000ea000017e7983 */ /* 0x001ea80000300800 */
[----:B------:R0:W-:Y:S04]  /*25180*/  STL [R1+0x8d0], R127 ;  /* 0x0008d07f01007387 */ /* 0x0001e80000100800 */
[----:B0-----:R-:W2:Y:S04]  /*25190*/  LDL.LU R127, [R1+0xe9c] ;  /* 0x000e9c00017f7983 */ /* 0x001ea80000300800 */
[----:B------:R0:W-:Y:S01]  /*251a0*/  STL [R1+0x8f4], R128 ;  /* 0x0008f48001007387 */ /* 0x0001e20000100800 */
[----:B------:R-:W-:-:S03]  /*251b0*/  IADD3 R135, P1, R202, R135, RZ ;  /* 0x00000087ca877210 */ /* 0x000fc60007f3e0ff */
[----:B0-----:R-:W2:Y:S04]  /*251c0*/  LDL.LU R128, [R1+0xe98] ;  /* 0x000e980001807983 */ /* 0x001ea80000300800 */
[----:B------:R0:W-:Y:S01]  /*251d0*/  STL [R1+0x8c8], R129 ;  /* 0x0008c88101007387 */ /* 0x0001e20000100800 */
[----:B------:R-:W-:-:S03]  /*251e0*/  IMAD.X R136, R10, 0x1, R136, P2 ;  /* 0x000000010a887824 */ /* 0x000fc600010e0688 */
        /* <DEDUP_REMOVED lines=46> */
[----:B------:R0:W-:Y:S04]  /*254d0*/  STL [R1+0x888], R145 ;  /* 0x0008889101007387 */ /* 0x0001e80000100800 */
        /* <DEDUP_REMOVED lines=13> */
[----:B------:R-:W3:Y:S02]  /*255b0*/  LDL.LU R3, [R1+0x894] ;  /* 0x0008940001037983 */ /* 0x000ee40000300800 */
        /* <DEDUP_REMOVED lines=483> */
[----:B---3--:R-:W-:-:S05]  /*273f0*/  IADD3 R3, P6, R3, UR9, RZ ;  /* 0x0000000903037c10 */ /* 0x008fca000ffde0ff */
        /* <DEDUP_REMOVED lines=27> */
[----:B------:R0:W-:Y:S02]  /*275b0*/  STL [R1+0x5ec], R3 ;  /* 0x0005ec0301007387 */ /* 0x0001e40000100800 */
[----:B0-----:R-:W-:Y:S02]  /*275c0*/  IMAD.MOV.U32 R3, RZ, RZ, R222 ;  /* 0x000000ffff037224 */ /* 0x001fe400078e00de */
[----:B------:R-:W-:Y:S02]  /*275d0*/  IMAD.MOV.U32 R222, RZ, RZ, R223 ;  /* 0x000000ffffde7224 */ /* 0x000fe400078e00df */
[----:B------:R-:W-:Y:S02]  /*275e0*/  IMAD.MOV.U32 R223, RZ, RZ, R224 ;  /* 0x000000ffffdf7224 */ /* 0x000fe400078e00e0 */
[----:B------:R-:W-:Y:S02]  /*275f0*/  IMAD.MOV.U32 R224, RZ, RZ, R225 ;  /* 0x000000ffffe07224 */ /* 0x000fe400078e00e1 */
[----:B------:R-:W-:-:S02]  /*27600*/  IMAD.MOV.U32 R225, RZ, RZ, R226 ;  /* 0x000000ffffe17224 */ /* 0x000fc400078e00e2 */
[----:B------:R-:W-:Y:S01]  /*27610*/  IMAD.MOV.U32 R226, RZ, RZ, R227 ;  /* 0x000000ffffe27224 */ /* 0x000fe200078e00e3 */
[----:B------:R-:W-:Y:S01]  /*27620*/  IADD3 R3, P5, R3, UR9, RZ ;  /* 0x0000000903037c10 */ /* 0x000fe2000ffbe0ff */
[----:B------:R-:W-:Y:S02]  /*27630*/  IMAD.MOV.U32 R227, RZ, RZ, R228 ;  /* 0x000000ffffe37224 */ /* 0x000fe400078e00e4 */
[----:B------:R-:W-:Y:S02]  /*27640*/  IMAD.MOV.U32 R228, RZ, RZ, R229 ;  /* 0x000000ffffe47224 */ /* 0x000fe400078e00e5 */
[----:B------:R-:W-:Y:S02]  /*27650*/  IMAD.MOV.U32 R229, RZ, RZ, R230 ;  /* 0x000000ffffe57224 */ /* 0x000fe400078e00e6 */
[----:B------:R-:W3:Y:S04]  /*27660*/  LDL.LU R230, [R1+0x29c] ;  /* 0x00029c0001e67983 */ /* 0x000ee80000300800 */
[----:B------:R0:W-:Y:S04]  /*27670*/  STL [R1+0xde8], R3 ;  /* 0x000de80301007387 */ /* 0x0001e80000100800 */
[----:B0-----:R-:W4:Y:S02]  /*27680*/  LDL.LU R3, [R1+0x9fc] ;  /* 0x0009fc0001037983 */ /* 0x001f240000300800 */
[----:B----4-:R-:W-:-:S05]  /*27690*/  IADD3.X R3, R3, UR11, RZ, P6, !PT ;  /* 0x0000000b03037c10 */ /* 0x010fca000b7fe4ff */
[----:B------:R0:W-:Y:S04]  /*276a0*/  STL [R1+0x9fc], R3 ;  /* 0x0009fc0301007387 */ /* 0x0001e80000100800 */
[----:B0-----:R-:W4:Y:S02]  /*276b0*/  LDL.LU R3, [R1+0xde4] ;  /* 0x000de40001037983 */ /* 0x001f240000300800 */
[----:B----4-:R-:W-:-:S05]  /*276c0*/  IADD3 R3, P6, R3, UR9, RZ ;  /* 0x0000000903037c10 */ /* 0x010fca000ffde0ff */
        /* <DEDUP_REMOVED lines=504> */
[----:B------:R0:W-:Y:S02]  /*29650*/  STL [R1+0xb48], R3 ;  /* 0x000b480301007387 */ /* 0x0001e40000100800 */
[----:B0-----:R-:W-:Y:S02]  /*29660*/  IMAD.MOV.U32 R3, RZ, RZ, R222 ;  /* 0x000000ffff037224 */ /* 0x001fe400078e00de */
[----:B------:R-:W-:Y:S02]  /*29670*/  IMAD.MOV.U32 R222, RZ, RZ, R223 ;  /* 0x000000ffffde7224 */ /* 0x000fe400078e00df */
[----:B------:R-:W-:Y:S02]  /*29680*/  IMAD.MOV.U32 R223, RZ, RZ, R225 ;  /* 0x000000ffffdf7224 */ /* 0x000fe400078e00e1 */
[----:B------:R-:W-:Y:S02]  /*29690*/  IMAD.MOV.U32 R225, RZ, RZ, R226 ;  /* 0x000000ffffe17224 */ /* 0x000fe400078e00e2 */
[----:B------:R-:W-:-:S02]  /*296a0*/  IMAD.MOV.U32 R226, RZ, RZ, R227 ;  /* 0x000000ffffe27224 */ /* 0x000fc400078e00e3 */
[----:B------:R-:W-:Y:S01]  /*296b0*/  IMAD.MOV.U32 R227, RZ, RZ, R228 ;  /* 0x000000ffffe37224 */ /* 0x000fe200078e00e4 */
[----:B------:R-:W-:Y:S01]  /*296c0*/  IADD3.X R3, R3, UR11, RZ, P1, !PT ;  /* 0x0000000b03037c10 */ /* 0x000fe20008ffe4ff */
[----:B------:R-:W-:Y:S02]  /*296d0*/  IMAD.MOV.U32 R228, RZ, RZ, R229 ;  /* 0x000000ffffe47224 */ /* 0x000fe400078e00e5 */
[----:B---3--:R-:W-:Y:S02]  /*296e0*/  IMAD.MOV.U32 R229, RZ, RZ, R230 ;  /* 0x000000ffffe57224 */ /* 0x008fe400078e00e6 */
[----:B------:R-:W-:Y:S02]  /*296f0*/  IMAD.MOV.U32 R230, RZ, RZ, R231 ;  /* 0x000000ffffe67224 */ /* 0x000fe400078e00e7 */
[----:B------:R-:W3:Y:S04]  /*29700*/  LDL.LU R231, [R1+0x294] ;  /* 0x0002940001e77983 */ /* 0x000ee80000300800 */
        /* <DEDUP_REMOVED lines=510> */
[----:B------:R0:W-:Y:S02]  /*2b6f0*/  STL [R1+0x4ac], R3 ;  /* 0x0004ac0301007387 */ /* 0x0001e40000100800 */
[----:B0-----:R-:W-:Y:S02]  /*2b700*/  IMAD.MOV.U32 R3, RZ, RZ, R222 ;  /* 0x000000ffff037224 */ /* 0x001fe400078e00de */
[----:B------:R-:W-:Y:S02]  /*2b710*/  IMAD.MOV.U32 R222, RZ, RZ, R223 ;  /* 0x000000ffffde7224 */ /* 0x000fe400078e00df */
[----:B------:R-:W4:Y:S01]  /*2b720*/  LDL.LU R223, [R1+0x2bc] ;  /* 0x0002bc0001df7983 */ /* 0x000f220000300800 */
[----:B------:R-:W-:-:S05]  /*2b730*/  IADD3 R3, P2, R3, UR9, RZ ;  /* 0x0000000903037c10 */ /* 0x000fca000ff5e0ff */
[----:B------:R0:W-:Y:S04]  /*2b740*/  STL [R1+0x480], R3 ;  /* 0x0004800301007387 */ /* 0x0001e80000100800 */
[----:B0-----:R-:W2:Y:S02]  /*2b750*/  LDL.LU R3, [R1+0x4a4] ;  /* 0x0004a40001037983 */ /* 0x001ea40000300800 */
[----:B--2---:R-:W-:-:S05]  /*2b760*/  IADD3.X R3, R3, UR11, RZ, P3, !PT ;  /* 0x0000000b03037c10 */ /* 0x004fca0009ffe4ff */
[----:B------:R0:W-:Y:S04]  /*2b770*/  STL [R1+0x4a4], R3 ;  /* 0x0004a40301007387 */ /* 0x0001e80000100800 */
[----:B0-----:R-:W2:Y:S02]  /*2b780*/  LDL.LU R3, [R1+0x478] ;  /* 0x0004780001037983 */ /* 0x001ea40000300800 */
[----:B--2---:R-:W-:-:S05]  /*2b790*/  IADD3 R3, P3, R3, UR9, RZ ;  /* 0x0000000903037c10 */ /* 0x004fca000ff7e0ff */
        /* <DEDUP_REMOVED lines=128> */
[----:B--2---:R-:W-:Y:S02]  /*2bfa0*/  IADD3.X R3, R3, UR11, RZ, P1, !PT ;  /* 0x0000000b03037c10 */ /* 0x004fe40008ffe4ff */
[----:B------:R-:W-:-:S03]  /*2bfb0*/  IADD3 R251, P1, R251, UR9, RZ ;  /* 0x00000009fbfb7c10 */ /* 0x000fc6000ff3e0ff */
[----:B------:R-:W-:Y:S04]  /*2bfc0*/  STL [R1+0x3f4], R3 ;  /* 0x0003f40301007387 */ /* 0x000fe80000100800 */
[----:B------:R0:W-:Y:S04]  /*2bfd0*/  STL [R1+0x3c8], R251 ;  /* 0x0003c8fb01007387 */ /* 0x0001e80000100800 */
[----:B0-----:R-:W2:Y:S04]  /*2bfe0*/  LDL.LU R251, [R1+0xe38] ;  /* 0x000e380001fb7983 */ /* 0x001ea80000300800 */
[----:B------:R-:W3:Y:S02]  /*2bff0*/  LDL.LU R3, [R1+0x3ec] ;  /* 0x0003ec0001037983 */ /* 0x000ee40000300800 */
[----:B---3--:R-:W-:-:S05]  /*2c000*/  IADD3.X R3, R3, UR11, RZ, P2, !PT ;  /* 0x0000000b03037c10 */ /* 0x008fca00097fe4ff */
[----:B------:R0:W-:Y:S04]  /*2c010*/  STL [R1+0x3ec], R3 ;  /* 0x0003ec0301007387 */ /* 0x0001e80000100800 */
[----:B0-----:R-:W3:Y:S02]  /*2c020*/  LDL.LU R3, [R1+0x3c0] ;  /* 0x0003c00001037983 */ /* 0x001ee40000300800 */
[----:B---3--:R-:W-:-:S05]  /*2c030*/  IADD3 R3, P2, R3, UR9, RZ ;  /* 0x0000000903037c10 */ /* 0x008fca000ff5e0ff */
[----:B------:R0:W-:Y:S04]  /*2c040*/  STL [R1+0x3c0], R3 ;  /* 0x0003c00301007387 */ /* 0x0001e80000100800 */
[----:B0-----:R-:W3:Y:S02]  /*2c050*/  LDL.LU R3, [R1+0x3e4] ;  /* 0x0003e40001037983 */ /* 0x001ee40000300800 */
        /* <DEDUP_REMOVED lines=14> */
[----:B0-----:R-:W3:Y:S01]  /*2c140*/  LDL.LU R3, [R1+0x3a8] ;  /* 0x0003a80001037983 */ /* 0x001ee20000300800 */
[----:B------:R-:W-:Y:S02]  /*2c150*/  IADD3.X R0, R0, UR11, RZ, P6, !PT ;  /* 0x0000000b00007c10 */ /* 0x000fe4000b7fe4ff */
[----:B---3--:R-:W-:-:S05]  /*2c160*/  IADD3 R3, P5, R3, UR9, RZ ;  /* 0x0000000903037c10 */ /* 0x008fca000ffbe0ff */
[----:B------:R-:W-:Y:S04]  /*2c170*/  STL [R1+0x3a8], R3 ;  /* 0x0003a80301007387 */ /* 0x000fe80000100800 */
[----:B------:R0:W-:Y:S04]  /*2c180*/  STL [R1+0x3cc], R0 ;  /* 0x0003cc0001007387 */ /* 0x0001e80000100800 */
[----:B0-----:R-:W3:Y:S04]  /*2c190*/  LDL.LU R0, [R1+0xe34] ;  /* 0x000e340001007983 */ /* 0x001ee80000300800 */
[----:B------:R-:W4:Y:S01]  /*2c1a0*/  LDL.LU R3, [R1+0x3a0] ;  /* 0x0003a00001037983 */ /* 0x000f220000300800 */
[----:B------:R-:W-:-:S02]  /*2c1b0*/  IADD3.X R221, R221, UR11, RZ, P1, !PT ;  /* 0x0000000bdddd7c10 */ /* 0x000fc40008ffe4ff */
[----:B----4-:R-:W-:-:S05]  /*2c1c0*/  IADD3 R3, P6, R3, UR9, RZ ;  /* 0x0000000903037c10 */ /* 0x010fca000ffde0ff */
[----:B------:R-:W-:Y:S04]  /*2c1d0*/  STL [R1+0x3a0], R3 ;  /* 0x0003a00301007387 */ /* 0x000fe80000100800 */
[----:B------:R0:W-:Y:S04]  /*2c1e0*/  STL [R1+0x3c4], R221 ;  /* 0x0003c4dd01007387 */ /* 0x0001e80000100800 */
[----:B0-----:R-:W4:Y:S02]  /*2c1f0*/  LDL.LU R221, [R1+0x398] ;  /* 0x0003980001dd7983 */ /* 0x001f240000300800 */
[----:B----4-:R-:W-:-:S05]  /*2c200*/  IADD3 R221, P1, R221, UR9, RZ ;  /* 0x00000009dddd7c10 */ /* 0x010fca000ff3e0ff */
[----:B------:R0:W-:Y:S04]  /*2c210*/  STL [R1+0x398], R221 ;  /* 0x000398dd01007387 */ /* 0x0001e80000100800 */
[----:B0-----:R-:W4:Y:S02]  /*2c220*/  LDL.LU R221, [R1+0x3bc] ;  /* 0x0003bc0001dd7983 */ /* 0x001f240000300800 */
[----:B----4-:R-:W-:Y:S02]  /*2c230*/  IADD3.X R221, R221, UR11, RZ, P2, !PT ;  /* 0x0000000bdddd7c10 */ /* 0x010fe400097fe4ff */
[----:B------:R-:W-:-:S03]  /*2c240*/  IADD3 R220, P2, R220, UR9, RZ ;  /* 0x00000009dcdc7c10 */ /* 0x000fc6000ff5e0ff */
[----:B------:R0:W-:Y:S04]  /*2c250*/  STL [R1+0x3bc], R221 ;  /* 0x0003bcdd01007387 */ /* 0x0001e80000100800 */
[----:B------:R-:W-:Y:S04]  /*2c260*/  STL [R1+0x390], R220 ;  /* 0x000390dc01007387 */ /* 0x000fe80000100800 */
[----:B0-----:R-:W4:Y:S02]  /*2c270*/  LDL.LU R221, [R1+0x3b4] ;  /* 0x0003b40001dd7983 */ /* 0x001f240000300800 */
[----:B----4-:R-:W-:-:S02]  /*2c280*/  IADD3.X R221, R221, UR11, RZ, P3, !PT ;  /* 0x0000000bdddd7c10 */ /* 0x010fc40009ffe4ff */
[----:B------:R-:W-:-:S03]  /*2c290*/  IADD3 R219, P3, R219, UR9, RZ ;  /* 0x00000009dbdb7c10 */ /* 0x000fc6000ff7e0ff */
[----:B------:R0:W-:Y:S04]  /*2c2a0*/  STL [R1+0x3b4], R221 ;  /* 0x0003b4dd01007387 */ /* 0x0001e80000100800 */
[----:B------:R-:W-:Y:S04]  /*2c2b0*/  STL [R1+0x388], R219 ;  /* 0x000388db01007387 */ /* 0x000fe80000100800 */
        /* <DEDUP_REMOVED lines=21> */
[----:B0-----:R-:W4:Y:S01]  /*2c410*/  LDL.LU R221, [R1+0x368] ;  /* 0x0003680001dd7983 */ /* 0x001f220000300800 */
[----:B------:R-:W-:Y:S02]  /*2c420*/  IADD3.X R218, R218, UR11, RZ, P2, !PT ;  /* 0x0000000bdada7c10 */ /* 0x000fe400097fe4ff */
[----:B----4-:R-:W-:-:S05]  /*2c430*/  IADD3 R221, P1, R221, UR9, RZ ;  /* 0x00000009dddd7c10 */ /* 0x010fca000ff3e0ff */
[----:B------:R0:W-:Y:S04]  /*2c440*/  STL [R1+0x368], R221 ;  /* 0x000368dd01007387 */ /* 0x0001e80000100800 */
[----:B------:R-:W-:Y:S04]  /*2c450*/  STL [R1+0x38c], R218 ;  /* 0x00038cda01007387 */ /* 0x000fe80000100800 */
[----:B0-----:R-:W4:Y:S01]  /*2c460*/  LDL.LU R221, [R1+0x360] ;  /* 0x0003600001dd7983 */ /* 0x001f220000300800 */
[----:B------:R-:W-:Y:S02]  /*2c470*/  IADD3.X R217, R217, UR11, RZ, P3, !PT ;  /* 0x0000000bd9d97c10 */ /* 0x000fe40009ffe4ff */
[----:B----4-:R-:W-:-:S05]  /*2c480*/  IADD3 R221, P2, R221, UR9, RZ ;  /* 0x00000009dddd7c10 */ /* 0x010fca000ff5e0ff */
[----:B------:R0:W-:Y:S04]  /*2c490*/  STL [R1+0x360], R221 ;  /* 0x000360dd01007387 */ /* 0x0001e80000100800 */
[----:B------:R-:W-:Y:S04]  /*2c4a0*/  STL [R1+0x384], R217 ;  /* 0x000384d901007387 */ /* 0x000fe80000100800 */
        /* <DEDUP_REMOVED lines=111> */
[----:B------:R-:W-:Y:S01]  /*2cba0*/  WARPGROUP.ARRIVE ;  /* 0x00000000000079c5 */ /* 0x000fe20000000000 */
[----:B------:R-:W-:Y:S01]  /*2cbb0*/  UMOV UR30, UR14 ;  /* 0x0000000e001e7c82 */ /* 0x000fe20008000000 */
[----:B------:R-:W-:-:S04]  /*2cbc0*/  UMOV UR31, UR15 ;  /* 0x0000000f001f7c82 */ /* 0x000fc80008000000 */
[----:B------:R-:W-:Y:S01]  /*2cbd0*/  QGMMA.64x256x32.F32.E4M3.E4M3 R24, gdesc[UR28], R24, gsb0 ;  /* 0x03e000001c1879f3 */ /* 0x000fe20008000818 */
[----:B----4-:R-:W-:-:S05]  /*2cbe0*/  IADD3 R221, P5, R221, UR9, RZ ;  /* 0x00000009dddd7c10 */ /* 0x010fca000ffbe0ff */
[----:B------:R0:W-:Y:S04]  /*2cbf0*/  STL [R1+0x2b8], R221 ;  /* 0x0002b8dd01007387 */ /* 0x0001e80000100800 */
[----:B0-----:R-:W4:Y:S01]  /*2cc00*/  LDL.LU R221, [R1+0x2dc] ;  /* 0x0002dc0001dd7983 */ /* 0x001f220000300800 */
[----:B------:R-:W-:Y:S02]  /*2cc10*/  WARPGROUP.DEPBAR.LE gsb0, 0x0 ;  /* 0x00008000000079c5 */ /* 0x000fe40000010000 */
[----:B------:R-:W-:Y:S01]  /*2cc20*/  WARPGROUP.ARRIVE ;  /* 0x00000000000079c5 */ /* 0x000fe20000000000 */
[----:B------:R-:W-:Y:S01]  /*2cc30*/  UMOV UR34, UR6 ;  /* 0x0000000600227c82 */ /* 0x000fe20008000000 */
[----:B------:R-:W-:-:S13]  /*2cc40*/  UMOV UR35, UR7 ;  /* 0x0000000700237c82 */ /* 0x000fda0008000000 */
[----:B------:R-:W-:Y:S01]  /*2cc50*/  QGMMA.64x256x32.F32.E4M3.E4M3 R24, gdesc[UR32], R24, gsb0 ;  /* 0x03e00000201879f3 */ /* 0x000fe20008000818 */
[----:B----4-:R-:W-:-:S05]  /*2cc60*/  IADD3.X R221, R221, UR11, RZ, P6, !PT ;  /* 0x0000000bdddd7c10 */ /* 0x010fca000b7fe4ff */
[----:B------:R0:W-:Y:S04]  /*2cc70*/  STL [R1+0x2dc], R221 ;  /* 0x0002dcdd01007387 */ /* 0x0001e80000100800 */
[----:B0-----:R-:W4:Y:S01]  /*2cc80*/  LDL.LU R221, [R1+0x2b0] ;  /* 0x0002b00001dd7983 */ /* 0x001f220000300800 */
[----:B---3--:R-:W-:Y:S01]  /*2cc90*/  IADD3.X R0, R0, UR11, RZ, P1, !PT ;  /* 0x0000000b00007c10 */ /* 0x008fe20008ffe4ff */
[----:B------:R-:W-:Y:S02]  /*2cca0*/  WARPGROUP.DEPBAR.LE gsb0, 0x0 ;  /* 0x00008000000079c5 */ /* 0x000fe40000010000 */
[----:B------:R-:W-:Y:S01]  /*2ccb0*/  WARPGROUP.ARRIVE ;  /* 0x00000000000079c5 */ /* 0x000fe20000000000 */
[----:B------:R-:W-:Y:S01]  /*2ccc0*/  UMOV UR38, UR26 ;  /* 0x0000001a00267c82 */ /* 0x000fe20008000000 */
[----:B------:R-:W-:-:S12]  /*2ccd0*/  UMOV UR39, UR27 ;  /* 0x0000001b00277c82 */ /* 0x000fd80008000000 */
[----:B------:R-:W-:Y:S01]  /*2cce0*/  QGMMA.64x256x32.F32.E4M3.E4M3 R24, gdesc[UR36], R24, gsb0 ;  /* 0x03e00000241879f3 */ /* 0x000fe20008000818 */
[----:B------:R-:W-:Y:S01]  /*2ccf0*/  UMOV UR42, UR22 ;  /* 0x00000016002a7c82 */ /* 0x000fe20008000000 */
[----:B------:R-:W-:Y:S01]  /*2cd00*/  UMOV UR43, UR23 ;  /* 0x00000017002b7c82 */ /* 0x000fe20008000000 */
[----:B----4-:R-:W-:-:S05]  /*2cd10*/  IADD3 R221, P6, R221, UR9, RZ ;  /* 0x00000009dddd7c10 */ /* 0x010fca000ffde0ff */
[----:B------:R-:W-:Y:S04]  /*2cd20*/  STL [R1+0x2b0], R221 ;  /* 0x0002b0dd01007387 */ /* 0x000fe80000100800 */
[----:B------:R0:W-:Y:S04]  /*2cd30*/  STL [R1+0x2d4], R0 ;  /* 0x0002d40001007387 */ /* 0x0001e80000100800 */
[----:B0-----:R-:W3:Y:S04]  /*2cd40*/  LDL.LU R0, [R1+0xe30] ;  /* 0x000e300001007983 */ /* 0x001ee80000300800 */
[----:B------:R-:W4:Y:S01]  /*2cd50*/  LDL.LU R221, [R1+0x2a8] ;  /* 0x0002a80001dd7983 */ /* 0x000f220000300800 */
[----:B------:R-:W-:-:S02]  /*2cd60*/  WARPGROUP.DEPBAR.LE gsb0, 0x0 ;  /* 0x00008000000079c5 */ /* 0x000fc40000010000 */
[----:B------:R-:W-:-:S06]  /*2cd70*/  WARPGROUP.ARRIVE ;  /* 0x00000000000079c5 */ /* 0x000fcc0000000000 */
[----:B------:R-:W-:Y:S01]  /*2cd80*/  QGMMA.64x256x32.F32.E4M3.E4M3 R24, gdesc[UR40], R24, gsb0 ;  /* 0x03e00000281879f3 */ /* 0x000fe20008000818 */
[----:B------:R-:W-:Y:S02]  /*2cd90*/  IADD3.X R206, R206, UR11, RZ, P2, !PT ;  /* 0x0000000bcece7c10 */ /* 0x000fe400097fe4ff */
[----:B------:R-:W-:Y:S02]  /*2cda0*/  IADD3.X R205, R205, UR11, RZ, P3, !PT ;  /* 0x0000000bcdcd7c10 */ /* 0x000fe40009ffe4ff */
[----:B------:R-:W-:Y:S02]  /*2cdb0*/  IADD3 R222, P3, R222, UR9, RZ ;  /* 0x00000009dede7c10 */ /* 0x000fe4000ff7e0ff */
[----:B------:R-:W-:Y:S02]  /*2cdc0*/  IADD3.X R223, R223, UR11, RZ, P4, !PT ;  /* 0x0000000bdfdf7c10 */ /* 0x000fe4000a7fe4ff */
[----:B------:R-:W-:Y:S02]  /*2cdd0*/  IADD3 R204, P4, R204, UR9, RZ ;  /* 0x00000009cccc7c10 */ /* 0x000fe4000ff9e0ff */
[----:B------:R-:W-:-:S02]  /*2cde0*/  IADD3.X R224, R224, UR11, RZ, P5, !PT ;  /* 0x0000000be0e07c10 */ /* 0x000fc4000affe4ff */
[----:B------:R-:W-:Y:S02]  /*2cdf0*/  IADD3 R203, P5, R203, UR9, RZ ;  /* 0x00000009cbcb7c10 */ /* 0x000fe4000ffbe0ff */
        /* <DEDUP_REMOVED lines=21> */
[----:B------:R-:W-:Y:S02]  /*2cf50*/  IADD3.X R250, R250, UR11, RZ, P5, !PT ;  /* 0x0000000bfafa7c10 */ /* 0x000fe4000affe4ff */
[----:B------:R-:W-:-:S02]  /*2cf60*/  IADD3.X R252, R252, UR11, RZ, P6, !PT ;  /* 0x0000000bfcfc7c10 */ /* 0x000fc4000b7fe4ff */
[----:B------:R-:W-:Y:S02]  /*2cf70*/  IADD3.X R192, R192, UR11, RZ, P3, !PT ;  /* 0x0000000bc0c07c10 */ /* 0x000fe40009ffe4ff */
[----:B----4-:R-:W-:Y:S02]  /*2cf80*/  IADD3 R221, P1, R221, UR9, RZ ;  /* 0x00000009dddd7c10 */ /* 0x010fe4000ff3e0ff */
[----:B---3--:R-:W-:-:S03]  /*2cf90*/  IADD3 R0, P2, R0, UR9, RZ ;  /* 0x0000000900007c10 */ /* 0x008fc6000ff5e0ff */
[----:B------:R-:W-:Y:S04]  /*2cfa0*/  STL [R1+0x2a8], R221 ;  /* 0x0002a8dd01007387 */ /* 0x000fe80000100800 */
[----:B------:R-:W-:Y:S04]  /*2cfb0*/  STL [R1+0x2cc], R206 ;  /* 0x0002ccce01007387 */ /* 0x000fe80000100800 */
[----:B------:R0:W-:Y:S01]  /*2cfc0*/  STL [R1+0x2a0], R0 ;  /* 0x0002a00001007387 */ /* 0x0001e20000100800 */
[----:B------:R-:W-:Y:S02]  /*2cfd0*/  IADD3.X R227, R227, UR11, RZ, P1, !PT ;  /* 0x0000000be3e37c10 */ /* 0x000fe40008ffe4ff */
[----:B------:R-:W-:-:S02]  /*2cfe0*/  IADD3 R228, P1, R228, UR9, RZ ;  /* 0x00000009e4e47c10 */ /* 0x000fc4000ff3e0ff */
[----:B------:R-:W-:Y:S01]  /*2cff0*/  IADD3.X R229, R229, UR11, RZ, P2, !PT ;  /* 0x0000000be5e57c10 */ /* 0x000fe200097fe4ff */
[----:B0-----:R0:W5:Y:S04]  /*2d000*/  LDL.LU R0, [R1+0xe2c] ;  /* 0x000e2c0001007983 */ /* 0x0011680000300800 */
[----:B------:R0:W-:Y:S04]  /*2d010*/  STL [R1+0x2c4], R205 ;  /* 0x0002c4cd01007387 */ /* 0x0001e80000100800 */
[----:B------:R0:W-:Y:S04]  /*2d020*/  STL [R1+0x298], R222 ;  /* 0x000298de01007387 */ /* 0x0001e80000100800 */
[----:B------:R0:W-:Y:S04]  /*2d030*/  STL [R1+0x2bc], R223 ;  /* 0x0002bcdf01007387 */ /* 0x0001e80000100800 */
[----:B------:R0:W-:Y:S04]  /*2d040*/  STL [R1+0x290], R204 ;  /* 0x000290cc01007387 */ /* 0x0001e80000100800 */
[----:B------:R0:W-:Y:S04]  /*2d050*/  STL [R1+0x2b4], R224 ;  /* 0x0002b4e001007387 */ /* 0x0001e80000100800 */
[----:B------:R0:W-:Y:S04]  /*2d060*/  STL [R1+0x288], R203 ;  /* 0x000288cb01007387 */ /* 0x0001e80000100800 */
[----:B------:R0:W-:Y:S01]  /*2d070*/  STL [R1+0x2ac], R225 ;  /* 0x0002ace101007387 */ /* 0x0001e20000100800 */
[----:B------:R-:W-:-:S03]  /*2d080*/  IADD3 R230, P2, R230, UR9, RZ ;  /* 0x00000009e6e67c10 */ /* 0x000fc6000ff5e0ff */
[----:B------:R0:W-:Y:S04]  /*2d090*/  STL [R1+0x280], R226 ;  /* 0x000280e201007387 */ /* 0x0001e80000100800 */
[----:B------:R0:W-:Y:S04]  /*2d0a0*/  STL [R1+0x2a4], R227 ;  /* 0x0002a4e301007387 */ /* 0x0001e80000100800 */
[----:B------:R0:W-:Y:S04]  /*2d0b0*/  STL [R1+0x278], R228 ;  /* 0x000278e401007387 */ /* 0x0001e80000100800 */
[----:B------:R0:W-:Y:S04]  /*2d0c0*/  STL [R1+0x29c], R229 ;  /* 0x00029ce501007387 */ /* 0x0001e80000100800 */
[----:B------:R0:W-:Y:S04]  /*2d0d0*/  STL [R1+0x270], R230 ;  /* 0x000270e601007387 */ /* 0x0001e80000100800 */
[----:B------:R0:W-:Y:S04]  /*2d0e0*/  STL [R1+0x294], R231 ;  /* 0x000294e701007387 */ /* 0x0001e80000100800 */
[----:B------:R0:W-:Y:S04]  /*2d0f0*/  STL [R1+0x268], R232 ;  /* 0x000268e801007387 */ /* 0x0001e80000100800 */
[----:B------:R0:W-:Y:S04]  /*2d100*/  STL [R1+0x28c], R201 ;  /* 0x00028cc901007387 */ /* 0x0001e80000100800 */
[----:B------:R0:W-:Y:S01]  /*2d110*/  STL [R1+0x260], R233 ;  /* 0x000260e901007387 */ /* 0x0001e20000100800 */
[----:B------:R-:W-:-:S03]  /*2d120*/  IADD3.X R236, R236, UR11, RZ, P1, !PT ;  /* 0x0000000becec7c10 */ /* 0x000fc60008ffe4ff */
[----:B------:R0:W-:Y:S01]  /*2d130*/  STL [R1+0x284], R200 ;  /* 0x000284c801007387 */ /* 0x0001e20000100800 */
[----:B------:R-:W-:-:S03]  /*2d140*/  IADD3 R198, P1, R198, UR9, RZ ;  /* 0x00000009c6c67c10 */ /* 0x000fc6000ff3e0ff */
[----:B------:R0:W-:Y:S01]  /*2d150*/  STL [R1+0x258], R234 ;  /* 0x000258ea01007387 */ /* 0x0001e20000100800 */
[----:B------:R-:W-:-:S03]  /*2d160*/  IADD3.X R237, R237, UR11, RZ, P2, !PT ;  /* 0x0000000beded7c10 */ /* 0x000fc600097fe4ff */
        /* <DEDUP_REMOVED lines=24> */
[----:B------:R0:W-:Y:S01]  /*2d2f0*/  STL [R1+0x208], R194 ;  /* 0x000208c201007387 */ /* 0x0001e20000100800 */
[----:B--2---:R-:W-:-:S03]  /*2d300*/  IADD3.X R251, R251, UR11, RZ, P1, !PT ;  /* 0x0000000bfbfb7c10 */ /* 0x004fc60008ffe4ff */
[----:B------:R0:W-:Y:S01]  /*2d310*/  STL [R1+0x22c], R249 ;  /* 0x00022cf901007387 */ /* 0x0001e20000100800 */
[----:B------:R-:W-:-:S03]  /*2d320*/  IADD3.X R193, R193, UR11, RZ, P2, !PT ;  /* 0x0000000bc1c17c10 */ /* 0x000fc600097fe4ff */
[----:B------:R0:W-:Y:S04]  /*2d330*/  STL [R1+0x224], R250 ;  /* 0x000224fa01007387 */ /* 0x0001e80000100800 */
[----:B------:R0:W-:Y:S04]  /*2d340*/  STL [R1+0x21c], R252 ;  /* 0x00021cfc01007387 */ /* 0x0001e80000100800 */
[----:B------:R0:W-:Y:S04]  /*2d350*/  STL [R1+0x204], R192 ;  /* 0x000204c001007387 */ /* 0x0001e80000100800 */
[----:B------:R0:W-:Y:S04]  /*2d360*/  STL [R1+0x214], R251 ;  /* 0x000214fb01007387 */ /* 0x0001e80000100800 */
[----:B------:R0:W-:Y:S01]  /*2d370*/  STL [R1+0x20c], R193 ;  /* 0x00020cc101007387 */ /* 0x0001e20000100800 */
[----:B------:R-:W-:-:S02]  /*2d380*/  WARPGROUP.DEPBAR.LE gsb0, 0x0 ;  /* 0x00008000000079c5 */ /* 0x000fc40000010000 */
[----:B------:R-:W-:Y:S05]  /*2d390*/  @P0 BRA `(.L_x_2) ;  /* 0xfffffea000b80947 */ /* 0x000fea000383ffff */
.L_x_1:
[----:B------:R2:W-:Y:S01]  /*2d3a0*/  STL [R1+0xe3c], R149 ;  /* 0x000e3c9501007387 */ /* 0x0005e20000100800 */
[----:B------:R-:W-:Y:S01]  /*2d3b0*/  F2FP.SATFINITE.E4M3.F32.PACK_AB_MERGE_C R30, R31, R30, RZ ;  /* 0x0000001e1f1e723e */ /* 0x000fe200048070ff */
[----:B------:R-:W-:Y:S01]  /*2d3c0*/  ULDC.64 UR4, c[0x0][0x228] ;  /* 0x00008a0000047ab9 */ /* 0x000fe20000000a00 */
[----:B------:R-:W-:Y:S01]  /*2d3d0*/  F2FP.SATFINITE.E4M3.F32.PACK_AB_MERGE_C R27, R27, R26, RZ ;  /* 0x0000001a1b1b723e */ /* 0x000fe200048070ff */
[----:B------:R-:W3:Y:S01]  /*2d3e0*/  LDL.LU R5, [R1+0x4] ;  /* 0x0000040001057983 */ /* 0x000ee20000300800 */
[----:B------:R-:W-:Y:S01]  /*2d3f0*/  F2FP.SATFINITE.E4M3.F32.PACK_AB_MERGE_C R32, R33, R32, RZ ;  /* 0x000000202120723e */ /* 0x000fe200048070ff */
[----:B------:R-:W-:Y:S02]  /*2d400*/  ULDC UR6, c[0x0][0x22c] ;  /* 0x00008b0000067ab9 */ /* 0x000fe40000000800 */
[----:B--2---:R-:W3:Y:S04]  /*2d410*/  LDL.LU R149, [R1] ;  /* 0x0000000001957983 */ /* 0x004ee80000300800 */
[----:B------:R2:W-:Y:S04]  /*2d420*/  STL [R1+0xe38], R148 ;  /* 0x000e389401007387 */ /* 0x0005e80000100800 */
[----:B--2---:R-:W2:Y:S04]  /*2d430*/  LDL.LU R148, [R1+0x8] ;  /* 0x0000080001947983 */ /* 0x004ea80000300800 */
[----:B------:R-:W2:Y:S04]  /*2d440*/  LDL.LU R3, [R1+0xc] ;  /* 0x00000c0001037983 */ /* 0x000ea80000300800 */
[----:B------:R4:W-:Y:S04]  /*2d450*/  STL [R1+0xe34], R151 ;  /* 0x000e349701007387 */ /* 0x0009e80000100800 */
[----:B----4-:R-:W4:Y:S04]  /*2d460*/  LDL.LU R151, [R1+0x10] ;  /* 0x0000100001977983 */ /* 0x010f280000300800 */
[----:B-1----:R-:W4:Y:S04]  /*2d470*/  LDL.LU R2, [R1+0x14] ;  /* 0x0000140001027983 */ /* 0x002f280000300800 */
[----:B------:R1:W-:Y:S04]  /*2d480*/  STL [R1+0xe30], R150 ;  /* 0x000e309601007387 */ /* 0x0003e80000100800 */
[----:B-1----:R-:W4:Y:S04]  /*2d490*/  LDL.LU R150, [R1+0x18] ;  /* 0x0000180001967983 */ /* 0x002f280000300800 */
[----:B------:R-:W4:Y:S04]  /*2d4a0*/  LDL.LU R4, [R1+0x1c] ;  /* 0x00001c0001047983 */ /* 0x000f280000300800 */
[----:B-----5:R1:W-:Y:S04]  /*2d4b0*/  STL [R1+0xe2c], R0 ;  /* 0x000e2c0001007387 */ /* 0x0203e80000100800 */
[----:B-1----:R-:W4:Y:S04]  /*2d4c0*/  LDL.LU R0, [R1+0x20] ;  /* 0x0000200001007983 */ /* 0x002f280000300800 */
[----:B------:R-:W4:Y:S04]  /*2d4d0*/  LDL.LU R6, [R1+0x24] ;  /* 0x0000240001067983 */ /* 0x000f280000300800 */
[----:B------:R-:W4:Y:S04]  /*2d4e0*/  LDL.LU R17, [R1+0x28] ;  /* 0x0000280001117983 */ /* 0x000f280000300800 */
[----:B------:R-:W4:Y:S04]  /*2d4f0*/  LDL.LU R7, [R1+0x2c] ;  /* 0x00002c0001077983 */ /* 0x000f280000300800 */
[----:B------:R-:W4:Y:S04]  /*2d500*/  LDL.LU R16, [R1+0x30] ;  /* 0x0000300001107983 */ /* 0x000f280000300800 */
[----:B------:R-:W4:Y:S04]  /*2d510*/  LDL.LU R9, [R1+0x34] ;  /* 0x0000340001097983 */ /* 0x000f280000300800 */
[----:B------:R-:W4:Y:S04]  /*2d520*/  LDL.LU R202, [R1+0x38] ;  /* 0x0000380001ca7983 */ /* 0x000f280000300800 */
[----:B------:R-:W4:Y:S04]  /*2d530*/  LDL.LU R8, [R1+0x3c] ;  /* 0x00003c0001087983 */ /* 0x000f280000300800 */
[----:B------:R-:W4:Y:S04]  /*2d540*/  LDL.LU R10, [R1+0x40] ;  /* 0x00004000010a7983 */ /* 0x000f280000300800 */
[----:B0-----:R-:W4:Y:S04]  /*2d550*/  LDL.LU R252, [R1+0x44] ;  /* 0x0000440001fc7983 */ /* 0x001f280000300800 */
        /* <DEDUP_REMOVED lines=107> */
[----:B------:R-:W4:Y:S01]  /*2dc10*/  LDL.LU R193, [R1+0x1f4] ;  /* 0x0001f40001c17983 */ /* 0x000f220000300800 */
[----:B---3--:R-:W-:-:S03]  /*2dc20*/  F2FP.SATFINITE.E4M3.F32.PACK_AB_MERGE_C R5, R5, R149, RZ ;  /* 0x000000950505723e */ /* 0x008fc600048070ff */
[----:B------:R-:W3:Y:S01]  /*2dc30*/  LDL.LU R194, [R1+0x1f8] ;  /* 0x0001f80001c27983 */ /* 0x000ee20000300800 */
[----:B--2---:R-:W-:-:S03]  /*2dc40*/  F2FP.SATFINITE.E4M3.F32.PACK_AB_MERGE_C R3, R3, R148, RZ ;  /* 0x000000940303723e */ /* 0x004fc600048070ff */
[----:B------:R-:W3:Y:S01]  /*2dc50*/  LDL.LU R192, [R1+0x1fc] ;  /* 0x0001fc0001c07983 */ /* 0x000ee20000300800 */
[----:B----4-:R-:W-:-:S03]  /*2dc60*/  F2FP.SATFINITE.E4M3.F32.PACK_AB_MERGE_C R2, R2, R151, RZ ;  /* 0x000000970202723e */ /* 0x010fc600048070ff */
[----:B------:R-:W2:Y:S01]  /*2dc70*/  LDL.LU R149, [R1+0xe3c] ;  /* 0x000e3c0001957983 */ /* 0x000ea20000300800 */
[----:B------:R-:W-:-:S03]  /*2dc80*/  F2FP.SATFINITE.E4M3.F32.PACK_AB_MERGE_C R4, R4, R150, RZ ;  /* 0x000000960404723e */ /* 0x000fc600048070ff */
[----:B------:R-:W2:Y:S01]  /*2dc90*/  LDL.LU R148, [R1+0xe38] ;  /* 0x000e380001947983 */ /* 0x000ea20000300800 */
[----:B------:R-:W-:-:S03]  /*2dca0*/  F2FP.SATFINITE.E4M3.F32.PACK_AB_MERGE_C R6, R6, R0, RZ ;  /* 0x000000000606723e */ /* 0x000fc600048070ff */
[----:B------:R-:W4:Y:S04]  /*2dcb0*/  LDL.LU R151, [R1+0xe34] ;  /* 0x000e340001977983 */ /* 0x000f280000300800 */
[----:B------:R-:W4:Y:S04]  /*2dcc0*/  LDL.LU R150, [R1+0xe30] ;  /* 0x000e300001967983 */ /* 0x000f280000300800 */
[----:B------:R-:W2:Y:S01]  /*2dcd0*/  LDL.LU R0, [R1+0xe2c] ;  /* 0x000e2c0001007983 */ /* 0x000ea20000300800 */
[----:B------:R-:W0:Y:S01]  /*2dce0*/  S2R R31, SR_TID.X ;  /* 0x00000000001f7919 */ /* 0x000e220000002100 */
[----:B------:R-:W-:-:S02]  /*2dcf0*/  F2FP.SATFINITE.E4M3.F32.PACK_AB_MERGE_C R29, R29, R28, RZ ;  /* 0x0000001c1d1d723e */ /* 0x000fc400048070ff */
[----:B------:R-:W-:Y:S02]  /*2dd00*/  F2FP.SATFINITE.E4M3.F32.PACK_AB_MERGE_C R64, R65, R64, RZ ;  /* 0x000000404140723e */ /* 0x000fe400048070ff */
[----:B------:R-:W-:Y:S02]  /*2dd10*/  PRMT R27, R27, 0x5410, R30 ;  /* 0x000054101b1b7816 */ /* 0x000fe4000000001e */
[----:B------:R-:W-:Y:S02]  /*2dd20*/  F2FP.SATFINITE.E4M3.F32.PACK_AB_MERGE_C R7, R7, R17, RZ ;  /* 0x000000110707723e */ /* 0x000fe400048070ff */
[----:B------:R-:W-:Y:S02]  /*2dd30*/  F2FP.SATFINITE.E4M3.F32.PACK_AB_MERGE_C R9, R9, R16, RZ ;  /* 0x000000100909723e */ /* 0x000fe400048070ff */
[----:B------:R-:W-:Y:S02]  /*2dd40*/  F2FP.SATFINITE.E4M3.F32.PACK_AB_MERGE_C R8, R8, R202, RZ ;  /* 0x000000ca0808723e */ /* 0x000fe400048070ff */
[----:B------:R-:W-:-:S02]  /*2dd50*/  F2FP.SATFINITE.E4M3.F32.PACK_AB_MERGE_C R37, R37, R36, RZ ;  /* 0x000000242525723e */ /* 0x000fc400048070ff */
[----:B------:R-:W-:Y:S02]  /*2dd60*/  F2FP.SATFINITE.E4M3.F32.PACK_AB_MERGE_C R39, R39, R38, RZ ;  /* 0x000000262727723e */ /* 0x000fe400048070ff */
[----:B------:R-:W-:Y:S02]  /*2dd70*/  F2FP.SATFINITE.E4M3.F32.PACK_AB_MERGE_C R10, R252, R10, RZ ;  /* 0x0000000afc0a723e */ /* 0x000fe400048070ff */
        /* <DEDUP_REMOVED lines=102> */
[----:B------:R-:W4:Y:S01]  /*2e3e0*/  LDL.LU R196, [R1+0xe24] ;  /* 0x000e240001c47983 */ /* 0x000f220000300800 */
[----:B------:R-:W-:-:S03]  /*2e3f0*/  F2FP.SATFINITE.E4M3.F32.PACK_AB_MERGE_C R193, R193, R195, RZ ;  /* 0x000000c3c1c1723e */ /* 0x000fc600048070ff */
[----:B------:R-:W4:Y:S01]  /*2e400*/  LDL.LU R195, [R1+0xe28] ;  /* 0x000e280001c37983 */ /* 0x000f220000300800 */
[----:B---3--:R-:W-:Y:S02]  /*2e410*/  F2FP.SATFINITE.E4M3.F32.PACK_AB_MERGE_C R192, R192, R194, RZ ;  /* 0x000000c2c0c0723e */ /* 0x008fe400048070ff */
[----:B------:R-:W-:Y:S01]  /*2e420*/  F2FP.SATFINITE.E4M3.F32.PACK_AB_MERGE_C R194, R25, R24, RZ ;  /* 0x0000001819c2723e */ /* 0x000fe200048070ff */
[----:B0-----:R-:W-:Y:S02]  /*2e430*/  IMAD.SHL.U32 R25, R31, 0x40, RZ ;  /* 0x000000401f197824 */ /* 0x001fe400078e00ff */
[----:B--2---:R-:W-:-:S03]  /*2e440*/  VIADD R26, R0, 0xff ;  /* 0x000000ff001a7836 */ /* 0x004fc60000000000 */
[----:B------:R-:W-:Y:S01]  /*2e450*/  LOP3.LUT R25, R25, 0x400, RZ, 0xc0, !PT ;  /* 0x0000040019197812 */ /* 0x000fe200078ec0ff */
[----:B------:R-:W-:Y:S01]  /*2e460*/  VIADD R33, R0, 0x1 ;  /* 0x0000000100217836 */ /* 0x000fe20000000000 */
[----:B------:R-:W-:Y:S02]  /*2e470*/  F2FP.SATFINITE.E4M3.F32.PACK_AB_MERGE_C R28, R35, R34, RZ ;  /* 0x00000022231c723e */ /* 0x000fe400048070ff */
[----:B------:R-:W-:Y:S02]  /*2e480*/  F2FP.SATFINITE.E4M3.F32.PACK_AB_MERGE_C R17, R245, R246, RZ ;  /* 0x000000f6f511723e */ /* 0x000fe400048070ff */
[----:B------:R-:W-:Y:S01]  /*2e490*/  F2FP.SATFINITE.E4M3.F32.PACK_AB_MERGE_C R16, R243, R244, RZ ;  /* 0x000000f4f310723e */ /* 0x000fe200048070ff */
[----:B------:R-:W-:Y:S01]  /*2e4a0*/  BAR.SYNC.DEFER_BLOCKING 0x0 ;  /* 0x0000000000007b1d */ /* 0x000fe20000010000 */
[----:B----4-:R-:W-:-:S04]  /*2e4b0*/  LOP3.LUT R24, R196, 0xf0, RZ, 0xc0, !PT ;  /* 0x000000f0c4187812 */ /* 0x010fc800078ec0ff */
[----:B------:R-:W-:Y:S01]  /*2e4c0*/  IADD3 R25, R25, UR8, R24 ;  /* 0x0000000819197c10 */ /* 0x000fe2000fffe018 */
[----:B------:R-:W-:Y:S01]  /*2e4d0*/  IMAD.SHL.U32 R24, R31, 0x8, RZ ;  /* 0x000000081f187824 */ /* 0x000fe200078e00ff */
[----:B------:R-:W-:Y:S01]  /*2e4e0*/  ISETP.GE.AND P0, PT, R195, UR4, PT ;  /* 0x00000004c3007c0c */ /* 0x000fe2000bf06270 */
[----:B------:R-:W-:-:S03]  /*2e4f0*/  ULDC UR4, c[0x0][0x22c] ;  /* 0x00008b0000047ab9 */ /* 0x000fc60000000800 */
[----:B------:R-:W-:Y:S02]  /*2e500*/  LOP3.LUT R24, R24, 0x300, RZ, 0xc0, !PT ;  /* 0x0000030018187812 */ /* 0x000fe400078ec0ff */
[----:B------:R-:W-:Y:S01]  /*2e510*/  ISETP.LT.AND P1, PT, R26, UR6, !P0 ;  /* 0x000000061a007c0c */ /* 0x000fe2000c721270 */
[----:B------:R-:W-:Y:S01]  /*2e520*/  VIADD R26, R0, 0x2 ;  /* 0x00000002001a7836 */ /* 0x000fe20000000000 */
[----:B------:R-:W-:Y:S01]  /*2e530*/  ISETP.LT.AND P3, PT, R33, UR4, !P0 ;  /* 0x0000000421007c0c */ /* 0x000fe2000c761270 */
[----:B------:R-:W-:Y:S01]  /*2e540*/  ULDC UR4, c[0x0][0x22c] ;  /* 0x00008b0000047ab9 */ /* 0x000fe20000000800 */
[----:B------:R-:W-:Y:S01]  /*2e550*/  IMAD.IADD R65, R24, 0x1, R25 ;  /* 0x0000000118417824 */ /* 0x000fe200078e0219 */
[----:B------:R-:W-:Y:S01]  /*2e560*/  PRMT R24, R5, 0x5410, R2 ;  /* 0x0000541005187816 */ /* 0x000fe20000000002 */
[----:B------:R-:W-:Y:S01]  /*2e570*/  ULDC UR6, c[0x0][0x22c] ;  /* 0x00008b0000067ab9 */ /* 0x000fe20000000800 */
[----:B------:R-:W-:Y:S01]  /*2e580*/  ISETP.LT.AND P5, PT, R26, UR4, !P0 ;  /* 0x000000041a007c0c */ /* 0x000fe2000c7a1270 */
[----:B------:R-:W-:Y:S01]  /*2e590*/  VIADD R33, R0, 0x3 ;  /* 0x0000000300217836 */ /* 0x000fe20000000000 */
[----:B------:R-:W-:Y:S01]  /*2e5a0*/  PRMT R25, R3, 0x5410, R4 ;  /* 0x0000541003197816 */ /* 0x000fe20000000004 */
[----:B------:R-:W-:Y:S01]  /*2e5b0*/  ULDC UR4, c[0x0][0x244] ;  /* 0x0000910000047ab9 */ /* 0x000fe20000000800 */
[----:B------:R-:W-:-:S05]  /*2e5c0*/  PRMT R26, R194, 0x5410, R29 ;  /* 0x00005410c21a7816 */ /* 0x000fca000000001d */
[----:B------:R0:W-:Y:S01]  /*2e5d0*/  STSM.16.M88.4 [R65], R24 ;  /* 0x0000001841007844 */ /* 0x0001e20000000200 */
[----:B------:R-:W-:-:S04]  /*2e5e0*/  LOP3.LUT R2, R31, 0x7f, RZ, 0xc0, !PT ;  /* 0x0000007f1f027812 */ /* 0x000fc800078ec0ff */
[----:B------:R-:W-:Y:S02]  /*2e5f0*/  LEA R2, R2, UR8, 0x4 ;  /* 0x0000000802027c11 */ /* 0x000fe4000f8e20ff */
[----:B0-----:R-:W-:Y:S02]  /*2e600*/  PRMT R24, R6, 0x5410, R9 ;  /* 0x0000541006187816 */ /* 0x001fe40000000009 */
[----:B------:R-:W-:Y:S01]  /*2e610*/  PRMT R25, R7, 0x5410, R8 ;  /* 0x0000541007197816 */ /* 0x000fe20000000008 */
[----:B------:R-:W-:Y:S01]  /*2e620*/  BAR.SYNC.DEFER_BLOCKING 0x0 ;  /* 0x0000000000007b1d */ /* 0x000fe20000010000 */
[----:B------:R-:W-:Y:S02]  /*2e630*/  PRMT R26, R32, 0x5410, R37 ;  /* 0x00005410201a7816 */ /* 0x000fe40000000025 */
[----:B------:R-:W-:-:S03]  /*2e640*/  PRMT R27, R28, 0x5410, R39 ;  /* 0x000054101c1b7816 */ /* 0x000fc60000000027 */
[----:B------:R-:W0:Y:S02]  /*2e650*/  LDS.128 R4, [R2] ;  /* 0x0000000002047984 */ /* 0x000e240000000c00 */
[----:B------:R-:W-:Y:S06]  /*2e660*/  BAR.SYNC.DEFER_BLOCKING 0x0 ;  /* 0x0000000000007b1d */ /* 0x000fec0000010000 */
[----:B------:R1:W-:Y:S02]  /*2e670*/  STSM.16.M88.4 [R65], R24 ;  /* 0x0000001841007844 */ /* 0x0003e40000000200 */
[----:B-1----:R-:W-:-:S02]  /*2e680*/  PRMT R24, R10, 0x5410, R13 ;  /* 0x000054100a187816 */ /* 0x002fc4000000000d */
[----:B------:R-:W-:Y:S01]  /*2e690*/  PRMT R25, R11, 0x5410, R12 ;  /* 0x000054100b197816 */ /* 0x000fe2000000000c */
[----:B------:R-:W-:Y:S01]  /*2e6a0*/  BAR.SYNC.DEFER_BLOCKING 0x0 ;  /* 0x0000000000007b1d */ /* 0x000fe20000010000 */
[----:B------:R-:W-:Y:S02]  /*2e6b0*/  PRMT R26, R40, 0x5410, R45 ;  /* 0x00005410281a7816 */ /* 0x000fe4000000002d */
[----:B------:R-:W-:-:S03]  /*2e6c0*/  PRMT R27, R42, 0x5410, R47 ;  /* 0x000054102a1b7816 */ /* 0x000fc6000000002f */
[----:B------:R-:W1:Y:S02]  /*2e6d0*/  LDS.128 R8, [R2] ;  /* 0x0000000002087984 */ /* 0x000e640000000c00 */
[----:B------:R-:W-:Y:S06]  /*2e6e0*/  BAR.SYNC.DEFER_BLOCKING 0x0 ;  /* 0x0000000000007b1d */ /* 0x000fec0000010000 */
[----:B------:R2:W-:Y:S02]  /*2e6f0*/  STSM.16.M88.4 [R65], R24 ;  /* 0x0000001841007844 */ /* 0x0005e40000000200 */
[----:B--2---:R-:W-:-:S02]  /*2e700*/  PRMT R24, R14, 0x5410, R17 ;  /* 0x000054100e187816 */ /* 0x004fc40000000011 */
[----:B------:R-:W-:Y:S01]  /*2e710*/  PRMT R25, R15, 0x5410, R16 ;  /* 0x000054100f197816 */ /* 0x000fe20000000010 */
[----:B------:R-:W-:Y:S01]  /*2e720*/  BAR.SYNC.DEFER_BLOCKING 0x0 ;  /* 0x0000000000007b1d */ /* 0x000fe20000010000 */
[----:B------:R-:W-:Y:S02]  /*2e730*/  PRMT R26, R48, 0x5410, R53 ;  /* 0x00005410301a7816 */ /* 0x000fe40000000035 */
[----:B------:R-:W-:-:S03]  /*2e740*/  PRMT R27, R50, 0x5410, R55 ;  /* 0x00005410321b7816 */ /* 0x000fc60000000037 */
[----:B------:R-:W2:Y:S02]  /*2e750*/  LDS.128 R12, [R2] ;  /* 0x00000000020c7984 */ /* 0x000ea40000000c00 */
[----:B------:R-:W-:Y:S06]  /*2e760*/  BAR.SYNC.DEFER_BLOCKING 0x0 ;  /* 0x0000000000007b1d */ /* 0x000fec0000010000 */
[----:B------:R3:W-:Y:S02]  /*2e770*/  STSM.16.M88.4 [R65], R24 ;  /* 0x0000001841007844 */ /* 0x0007e40000000200 */
[----:B---3--:R-:W-:-:S02]  /*2e780*/  PRMT R24, R18, 0x5410, R21 ;  /* 0x0000541012187816 */ /* 0x008fc40000000015 */
[----:B------:R-:W-:Y:S01]  /*2e790*/  PRMT R25, R19, 0x5410, R20 ;  /* 0x0000541013197816 */ /* 0x000fe20000000014 */
[----:B------:R-:W-:Y:S01]  /*2e7a0*/  BAR.SYNC.DEFER_BLOCKING 0x0 ;  /* 0x0000000000007b1d */ /* 0x000fe20000010000 */
[----:B------:R-:W-:Y:S02]  /*2e7b0*/  PRMT R26, R56, 0x5410, R61 ;  /* 0x00005410381a7816 */ /* 0x000fe4000000003d */
[----:B------:R-:W-:-:S03]  /*2e7c0*/  PRMT R27, R58, 0x5410, R63 ;  /* 0x000054103a1b7816 */ /* 0x000fc6000000003f */
[----:B------:R-:W3:Y:S02]  /*2e7d0*/  LDS.128 R16, [R2] ;  /* 0x0000000002107984 */ /* 0x000ee40000000c00 */
[----:B------:R-:W-:Y:S06]  /*2e7e0*/  BAR.SYNC.DEFER_BLOCKING 0x0 ;  /* 0x0000000000007b1d */ /* 0x000fec0000010000 */
[----:B------:R4:W-:Y:S02]  /*2e7f0*/  STSM.16.M88.4 [R65], R24 ;  /* 0x0000001841007844 */ /* 0x0009e40000000200 */
[----:B----4-:R-:W-:-:S02]  /*2e800*/  PRMT R24, R22, 0x5410, R153 ;  /* 0x0000541016187816 */ /* 0x010fc40000000099 */
[----:B------:R-:W-:Y:S01]  /*2e810*/  PRMT R25, R23, 0x5410, R152 ;  /* 0x0000541017197816 */ /* 0x000fe20000000098 */
[----:B------:R-:W-:Y:S01]  /*2e820*/  BAR.SYNC.DEFER_BLOCKING 0x0 ;  /* 0x0000000000007b1d */ /* 0x000fe20000010000 */
[----:B------:R-:W-:Y:S02]  /*2e830*/  PRMT R26, R64, 0x5410, R69 ;  /* 0x00005410401a7816 */ /* 0x000fe40000000045 */
[----:B------:R-:W-:-:S03]  /*2e840*/  PRMT R27, R66, 0x5410, R71 ;  /* 0x00005410421b7816 */ /* 0x000fc60000000047 */
[----:B------:R-:W4:Y:S02]  /*2e850*/  LDS.128 R20, [R2] ;  /* 0x0000000002147984 */ /* 0x000f240000000c00 */
[----:B------:R-:W-:Y:S06]  /*2e860*/  BAR.SYNC.DEFER_BLOCKING 0x0 ;  /* 0x0000000000007b1d */ /* 0x000fec0000010000 */
[----:B------:R-:W-:Y:S02]  /*2e870*/  STSM.16.M88.4 [R65], R24 ;  /* 0x0000001841007844 */ /* 0x000fe40000000200 */
[----:B------:R-:W-:Y:S01]  /*2e880*/  BAR.SYNC.DEFER_BLOCKING 0x0 ;  /* 0x0000000000007b1d */ /* 0x000fe20000010000 */
[----:B------:R-:W-:-:S02]  /*2e890*/  F2FP.SATFINITE.E4M3.F32.PACK_AB_MERGE_C R34, R73, R72, RZ ;  /* 0x000000484922723e */ /* 0x000fc400048070ff */
[----:B------:R-:W-:Y:S02]  /*2e8a0*/  F2FP.SATFINITE.E4M3.F32.PACK_AB_MERGE_C R35, R75, R74, RZ ;  /* 0x0000004a4b23723e */ /* 0x000fe400048070ff */
[----:B------:R-:W-:Y:S02]  /*2e8b0*/  ISETP.LT.AND P2, PT, R33, UR6, !P0 ;  /* 0x0000000621007c0c */ /* 0x000fe4000c741270 */
[----:B------:R-:W-:Y:S02]  /*2e8c0*/  PRMT R32, R154, 0x5410, R157 ;  /* 0x000054109a207816 */ /* 0x000fe4000000009d */
[----:B------:R-:W-:Y:S02]  /*2e8d0*/  PRMT R48, R170, 0x5410, R173 ;  /* 0x00005410aa307816 */ /* 0x000fe400000000ad */
[----:B------:R-:W-:Y:S02]  /*2e8e0*/  PRMT R49, R171, 0x5410, R172 ;  /* 0x00005410ab317816 */ /* 0x000fe400000000ac */
[----:B------:R-:W-:-:S02]  /*2e8f0*/  PRMT R50, R104, 0x5410, R109 ;  /* 0x0000541068327816 */ /* 0x000fc4000000006d */
[----:B------:R-:W-:Y:S02]  /*2e900*/  PRMT R51, R106, 0x5410, R111 ;  /* 0x000054106a337816 */ /* 0x000fe4000000006f */
[----:B------:R-:W-:Y:S02]  /*2e910*/  PRMT R52, R174, 0x5410, R177 ;  /* 0x00005410ae347816 */ /* 0x000fe400000000b1 */
[----:B------:R-:W-:Y:S02]  /*2e920*/  PRMT R53, R175, 0x5410, R176 ;  /* 0x00005410af357816 */ /* 0x000fe400000000b0 */
[----:B------:R-:W-:Y:S02]  /*2e930*/  PRMT R54, R112, 0x5410, R117 ;  /* 0x0000541070367816 */ /* 0x000fe40000000075 */
[----:B------:R-:W-:Y:S01]  /*2e940*/  PRMT R55, R114, 0x5410, R119 ;  /* 0x0000541072377816 */ /* 0x000fe20000000077 */
[----:B------:R-:W4:Y:S01]  /*2e950*/  LDS.128 R28, [R2] ;  /* 0x00000000021c7984 */ /* 0x000f220000000c00 */
[----:B------:R-:W-:-:S02]  /*2e960*/  PRMT R33, R155, 0x5410, R156 ;  /* 0x000054109b217816 */ /* 0x000fc4000000009c */
[----:B------:R-:W-:Y:S02]  /*2e970*/  PRMT R56, R178, 0x5410, R181 ;  /* 0x00005410b2387816 */ /* 0x000fe400000000b5 */
[----:B------:R-:W-:Y:S02]  /*2e980*/  PRMT R57, R179, 0x5410, R180 ;  /* 0x00005410b3397816 */ /* 0x000fe400000000b4 */
[----:B------:R-:W-:Y:S02]  /*2e990*/  PRMT R58, R120, 0x5410, R125 ;  /* 0x00005410783a7816 */ /* 0x000fe4000000007d */
[----:B------:R-:W-:Y:S01]  /*2e9a0*/  PRMT R59, R122, 0x5410, R127 ;  /* 0x000054107a3b7816 */ /* 0x000fe2000000007f */
[----:B------:R-:W-:Y:S01]  /*2e9b0*/  BAR.SYNC.DEFER_BLOCKING 0x0 ;  /* 0x0000000000007b1d */ /* 0x000fe20000010000 */
[----:B------:R-:W-:Y:S02]  /*2e9c0*/  PRMT R34, R34, 0x5410, R77 ;  /* 0x0000541022227816 */ /* 0x000fe4000000004d */
[----:B------:R-:W-:-:S02]  /*2e9d0*/  PRMT R35, R35, 0x5410, R78 ;  /* 0x0000541023237816 */ /* 0x000fc4000000004e */
[----:B------:R-:W-:Y:S02]  /*2e9e0*/  PRMT R60, R186, 0x5410, R189 ;  /* 0x00005410ba3c7816 */ /* 0x000fe400000000bd */
[----:B------:R-:W-:Y:S02]  /*2e9f0*/  PRMT R61, R187, 0x5410, R188 ;  /* 0x00005410bb3d7816 */ /* 0x000fe400000000bc */
[----:B------:R-:W-:Y:S02]  /*2ea00*/  PRMT R62, R136, 0x5410, R141 ;  /* 0x00005410883e7816 */ /* 0x000fe4000000008d */
[----:B------:R-:W-:Y:S02]  /*2ea10*/  PRMT R63, R138, 0x5410, R143 ;  /* 0x000054108a3f7816 */ /* 0x000fe4000000008f */
[----:B------:R-:W-:Y:S02]  /*2ea20*/  F2FP.SATFINITE.E4M3.F32.PACK_AB_MERGE_C R149, R149, R148, RZ ;  /* 0x000000949595723e */ /* 0x000fe400048070ff */
[----:B------:R-:W-:-:S02]  /*2ea30*/  F2FP.SATFINITE.E4M3.F32.PACK_AB_MERGE_C R151, R151, R150, RZ ;  /* 0x000000969797723e */ /* 0x000fc400048070ff */
[----:B------:R-:W-:Y:S01]  /*2ea40*/  PRMT R76, R190, 0x5410, R193 ;  /* 0x00005410be4c7816 */ /* 0x000fe200000000c1 */
[----:B------:R-:W-:Y:S01]  /*2ea50*/  IMAD R64, R195, UR4, RZ ;  /* 0x00000004c3407c24 */ /* 0x000fe2000f8e02ff */
[----:B------:R-:W-:Y:S01]  /*2ea60*/  ULDC.64 UR6, c[0x0][0x220] ;  /* 0x0000880000067ab9 */ /* 0x000fe20000000a00 */
[----:B------:R0:W-:Y:S01]  /*2ea70*/  STSM.16.M88.4 [R65], R32 ;  /* 0x0000002041007844 */ /* 0x0001e20000000200 */
[----:B------:R-:W-:Y:S01]  /*2ea80*/  PRMT R77, R191, 0x5410, R192 ;  /* 0x00005410bf4d7816 */ /* 0x000fe200000000c0 */
[----:B------:R-:W-:Y:S01]  /*2ea90*/  ULDC UR4, c[0x0][0x248] ;  /* 0x0000920000047ab9 */ /* 0x000fe20000000800 */
[----:B------:R-:W-:Y:S06]  /*2eaa0*/  BAR.SYNC.DEFER_BLOCKING 0x0 ;  /* 0x0000000000007b1d */ /* 0x000fec0000010000 */
[----:B------:R-:W4:Y:S01]  /*2eab0*/  LDS.128 R24, [R2] ;  /* 0x0000000002187984 */ /* 0x000f220000000c00 */
[----:B0-----:R-:W-:-:S02]  /*2eac0*/  PRMT R32, R158, 0x5410, R161 ;  /* 0x000054109e207816 */ /* 0x001fc400000000a1 */
[----:B------:R-:W-:Y:S02]  /*2ead0*/  PRMT R33, R159, 0x5410, R160 ;  /* 0x000054109f217816 */ /* 0x000fe400000000a0 */
[----:B------:R-:W-:Y:S02]  /*2eae0*/  PRMT R34, R80, 0x5410, R85 ;  /* 0x0000541050227816 */ /* 0x000fe40000000055 */
[----:B------:R-:W-:Y:S01]  /*2eaf0*/  PRMT R35, R82, 0x5410, R87 ;  /* 0x0000541052237816 */ /* 0x000fe20000000057 */
[----:B------:R-:W-:Y:S06]  /*2eb00*/  BAR.SYNC.DEFER_BLOCKING 0x0 ;  /* 0x0000000000007b1d */ /* 0x000fec0000010000 */
[----:B------:R0:W-:Y:S02]  /*2eb10*/  STSM.16.M88.4 [R65], R32 ;  /* 0x0000002041007844 */ /* 0x0001e40000000200 */
        /* <DEDUP_REMOVED lines=15> */
[----:B------:R-:W-:Y:S02]  /*2ec10*/  STSM.16.M88.4 [R65], R32 ;  /* 0x0000002041007844 */ /* 0x000fe40000000200 */
[----:B------:R-:W-:Y:S06]  /*2ec20*/  BAR.SYNC.DEFER_BLOCKING 0x0 ;  /* 0x0000000000007b1d */ /* 0x000fec0000010000 */
[----:B------:R-:W0:Y:S02]  /*2ec30*/  LDS.128 R44, [R2] ;  /* 0x00000000022c7984 */ /* 0x000e240000000c00 */
        /* <DEDUP_REMOVED lines=9> */
[----:B------:R1:W-:Y:S02]  /*2ecd0*/  STSM.16.M88.4 [R65], R56 ;  /* 0x0000003841007844 */ /* 0x0003e40000000200 */
[----:B------:R-:W-:Y:S06]  /*2ece0*/  BAR.SYNC.DEFER_BLOCKING 0x0 ;  /* 0x0000000000007b1d */ /* 0x000fec0000010000 */
[----:B------:R-:W0:Y:S01]  /*2ecf0*/  LDS.128 R52, [R2] ;  /* 0x0000000002347984 */ /* 0x000e220000000c00 */
[----:B-1----:R-:W-:-:S02]  /*2ed00*/  PRMT R56, R182, 0x5410, R185 ;  /* 0x00005410b6387816 */ /* 0x002fc400000000b9 */
[----:B------:R-:W-:Y:S02]  /*2ed10*/  PRMT R57, R183, 0x5410, R184 ;  /* 0x00005410b7397816 */ /* 0x000fe400000000b8 */
[----:B------:R-:W-:Y:S02]  /*2ed20*/  PRMT R58, R128, 0x5410, R133 ;  /* 0x00005410803a7816 */ /* 0x000fe40000000085 */
[----:B------:R-:W-:Y:S01]  /*2ed30*/  PRMT R59, R130, 0x5410, R135 ;  /* 0x00005410823b7816 */ /* 0x000fe20000000087 */
[----:B------:R-:W-:Y:S06]  /*2ed40*/  BAR.SYNC.DEFER_BLOCKING 0x0 ;  /* 0x0000000000007b1d */ /* 0x000fec0000010000 */
[----:B------:R-:W-:Y:S02]  /*2ed50*/  STSM.16.M88.4 [R65], R56 ;  /* 0x0000003841007844 */ /* 0x000fe40000000200 */
[----:B------:R-:W-:Y:S06]  /*2ed60*/  BAR.SYNC.DEFER_BLOCKING 0x0 ;  /* 0x0000000000007b1d */ /* 0x000fec0000010000 */
[----:B------:R-:W1:Y:S02]  /*2ed70*/  LDS.128 R56, [R2] ;  /* 0x0000000002387984 */ /* 0x000e640000000c00 */
[----:B------:R-:W-:Y:S06]  /*2ed80*/  BAR.SYNC.DEFER_BLOCKING 0x0 ;  /* 0x0000000000007b1d */ /* 0x000fec0000010000 */
[----:B------:R-:W-:Y:S02]  /*2ed90*/  STSM.16.M88.4 [R65], R60 ;  /* 0x0000003c41007844 */ /* 0x000fe40000000200 */
[----:B------:R-:W-:Y:S01]  /*2eda0*/  BAR.SYNC.DEFER_BLOCKING 0x0 ;  /* 0x0000000000007b1d */ /* 0x000fe20000010000 */
[----:B------:R-:W-:-:S02]  /*2edb0*/  PRMT R78, R144, 0x5410, R149 ;  /* 0x00005410904e7816 */ /* 0x000fc40000000095 */
[----:B------:R-:W-:-:S03]  /*2edc0*/  PRMT R79, R146, 0x5410, R151 ;  /* 0x00005410924f7816 */ /* 0x000fc60000000097 */
[----:B------:R-:W1:Y:S02]  /*2edd0*/  LDS.128 R60, [R2] ;  /* 0x00000000023c7984 */ /* 0x000e640000000c00 */
[----:B------:R-:W-:Y:S01]  /*2ede0*/  BAR.SYNC.DEFER_BLOCKING 0x0 ;  /* 0x0000000000007b1d */ /* 0x000fe20000010000 */
[----:B------:R-:W-:Y:S01]  /*2edf0*/  IMAD R68, R0, UR4, RZ ;  /* 0x0000000400447c24 */ /* 0x000fe2000f8e02ff */
[----:B------:R-:W-:Y:S02]  /*2ee00*/  IADD3 R3, P6, R64, UR6, RZ ;  /* 0x0000000640037c10 */ /* 0x000fe4000ffde0ff */
[----:B------:R-:W-:Y:S02]  /*2ee10*/  ISETP.LT.AND P4, PT, R0, UR5, !P0 ;  /* 0x0000000500007c0c */ /* 0x000fe4000c781270 */
[----:B------:R-:W-:Y:S01]  /*2ee20*/  LEA.HI.X.SX32 R64, R64, UR7, 0x1, P6 ;  /* 0x0000000740407c11 */ /* 0x000fe2000b0f0eff */
[C---:B------:R-:W-:Y:S01]  /*2ee30*/  VIADD R69, R68.reuse, UR4 ;  /* 0x0000000444457c36 */ /* 0x040fe20008000000 */
[-C--:B------:R-:W-:Y:S01]  /*2ee40*/  IADD3 R66, P6, R68, R3.reuse, RZ ;  /* 0x0000000344427210 */ /* 0x080fe20007fde0ff */
[----:B------:R-:W-:Y:S01]  /*2ee50*/  VIADD R70, R0, 0x4 ;  /* 0x0000000400467836 */ /* 0x000fe20000000000 */
[----:B------:R-:W-:Y:S01]  /*2ee60*/  PRMT R73, R4, 0x7770, RZ ;  /* 0x0000777004497816 */ /* 0x000fe200000000ff */
[----:B------:R-:W-:Y:S01]  /*2ee70*/  ULDC UR5, c[0x0][0x22c] ;  /* 0x00008b0000057ab9 */ /* 0x000fe20000000800 */
[----:B------:R2:W-:Y:S01]  /*2ee80*/  STSM.16.M88.4 [R65], R76 ;  /* 0x0000004c41007844 */ /* 0x0005e20000000200 */
[----:B------:R-:W-:Y:S01]  /*2ee90*/  LEA.HI.X.SX32 R67, R68, R64, 0x1, P6 ;  /* 0x0000004044437211 */ /* 0x000fe200030f0eff */
[----:B------:R-:W-:Y:S01]  /*2eea0*/  ULDC UR6, c[0x0][0x248] ;  /* 0x0000920000067ab9 */ /* 0x000fe20000000800 */
[----:B------:R-:W-:Y:S01]  /*2eeb0*/  PRMT R75, R4, 0x7771, RZ ;  /* 0x00007771044b7816 */ /* 0x000fe200000000ff */
[----:B------:R-:W-:Y:S01]  /*2eec0*/  BAR.SYNC.DEFER_BLOCKING 0x0 ;  /* 0x0000000000007b1d */ /* 0x000fe20000010000 */
[C---:B------:R-:W-:Y:S01]  /*2eed0*/  IADD3 R68, P6, R69.reuse, R3, RZ ;  /* 0x0000000345447210 */ /* 0x040fe20007fde0ff */
[----:B------:R-:W-:-:S03]  /*2eee0*/  VIADD R72, R69, UR4 ;  /* 0x0000000445487c36 */ /* 0x000fc60008000000 */
[----:B------:R-:W-:Y:S01]  /*2eef0*/  LEA.HI.X.SX32 R69, R69, R64, 0x1, P6 ;  /* 0x0000004045457211 */ /* 0x000fe200030f0eff */
[----:B------:R-:W-:Y:S01]  /*2ef00*/  ULDC UR7, c[0x0][0x22c] ;  /* 0x00008b0000077ab9 */ /* 0x000fe20000000800 */
[----:B--2---:R-:W-:Y:S01]  /*2ef10*/  VIADD R65, R0, 0x5 ;  /* 0x0000000500417836 */ /* 0x004fe20000000000 */
[----:B------:R2:W-:Y:S01]  /*2ef20*/  @P4 STG.E.U8 desc[UR16][R66.64], R73 ;  /* 0x0000004942004986 */ /* 0x0005e2000c101110 */
[----:B------:R-:W-:Y:S01]  /*2ef30*/  ISETP.LT.AND P4, PT, R70, UR5, !P0 ;  /* 0x0000000546007c0c */ /* 0x000fe2000c781270 */
[----:B------:R-:W-:Y:S01]  /*2ef40*/  ULDC UR5, c[0x0][0x22c] ;  /* 0x00008b0000057ab9 */ /* 0x000fe20000000800 */
[----:B------:R-:W-:-:S04]  /*2ef50*/  IADD3 R70, P6, R72, R3, RZ ;  /* 0x0000000348467210 */ /* 0x000fc80007fde0ff */
[CC--:B------:R-:W-:Y:S01]  /*2ef60*/  LEA.HI.X.SX32 R71, R72.reuse, R64.reuse, 0x1, P6 ;  /* 0x0000004048477211 */ /* 0x0c0fe200030f0eff */
[----:B------:R-:W-:Y:S01]  /*2ef70*/  VIADD R72, R72, UR4 ;  /* 0x0000000448487c36 */ /* 0x000fe20008000000 */
[----:B------:R3:W-:Y:S01]  /*2ef80*/  @P3 STG.E.U8 desc[UR16][R68.64], R75 ;  /* 0x0000004b44003986 */ /* 0x0007e2000c101110 */
[----:B------:R-:W-:Y:S01]  /*2ef90*/  ISETP.LT.AND P3, PT, R65, UR5, !P0 ;  /* 0x0000000541007c0c */ /* 0x000fe2000c761270 */
[----:B------:R-:W-:Y:S01]  /*2efa0*/  ULDC UR5, c[0x0][0x22c] ;  /* 0x00008b0000057ab9 */ /* 0x000fe20000000800 */
[----:B--2---:R-:W-:Y:S01]  /*2efb0*/  PRMT R73, R5, 0x7770, RZ ;  /* 0x0000777005497816 */ /* 0x004fe200000000ff */
[----:B------:R-:W-:Y:S01]  /*2efc0*/  VIADD R67, R0, 0x6 ;  /* 0x0000000600437836 */ /* 0x000fe20000000000 */
[C---:B------:R-:W-:Y:S01]  /*2efd0*/  IADD3 R66, P6, R72.reuse, R3, RZ ;  /* 0x0000000348427210 */ /* 0x040fe20007fde0ff */
[C---:B------:R-:W-:Y:S02]  /*2efe0*/  VIADD R65, R72.reuse, UR4 ;  /* 0x0000000448417c36 */ /* 0x040fe40008000000 */
[----:B------:R2:W-:Y:S01]  /*2eff0*/  @P5 STG.E.U8 desc[UR16][R70.64], R73 ;  /* 0x0000004946005986 */ /* 0x0005e2000c101110 */
[----:B------:R-:W-:Y:S01]  /*2f000*/  ISETP.LT.AND P5, PT, R67, UR5, !P0 ;  /* 0x0000000543007c0c */ /* 0x000fe2000c7a1270 */
[----:B------:R-:W-:Y:S01]  /*2f010*/  ULDC UR5, c[0x0][0x22c] ;  /* 0x00008b0000057ab9 */ /* 0x000fe20000000800 */
[----:B------:R-:W-:-:S02]  /*2f020*/  LEA.HI.X.SX32 R67, R72, R64, 0x1, P6 ;  /* 0x0000004048437211 */ /* 0x000fc400030f0eff */
[-C--:B---3--:R-:W-:Y:S01]  /*2f030*/  IADD3 R68, P6, R65, R3.reuse, RZ ;  /* 0x0000000341447210 */ /* 0x088fe20007fde0ff */
[----:B------:R-:W-:Y:S01]  /*2f040*/  VIADD R72, R0, 0x7 ;  /* 0x0000000700487836 */ /* 0x000fe20000000000 */
[----:B------:R-:W-:Y:S02]  /*2f050*/  PRMT R75, R5, 0x7771, RZ ;  /* 0x00007771054b7816 */ /* 0x000fe400000000ff */
[CC--:B------:R-:W-:Y:S01]  /*2f060*/  LEA.HI.X.SX32 R69, R65.reuse, R64.reuse, 0x1, P6 ;  /* 0x0000004041457211 */ /* 0x0c0fe200030f0eff */
[----:B------:R-:W-:Y:S01]  /*2f070*/  VIADD R65, R65, UR4 ;  /* 0x0000000441417c36 */ /* 0x000fe20008000000 */
[----:B--2---:R-:W-:Y:S01]  /*2f080*/  PRMT R73, R6, 0x7770, RZ ;  /* 0x0000777006497816 */ /* 0x004fe200000000ff */
[----:B------:R2:W-:Y:S01]  /*2f090*/  @P2 STG.E.U8 desc[UR16][R66.64], R75 ;  /* 0x0000004b42002986 */ /* 0x0005e2000c101110 */
[----:B------:R-:W-:Y:S01]  /*2f0a0*/  VIADD R71, R0, 0x8 ;  /* 0x0000000800477836 */ /* 0x000fe20000000000 */
[----:B------:R-:W-:Y:S01]  /*2f0b0*/  ISETP.LT.AND P2, PT, R72, UR5, !P0 ;  /* 0x0000000548007c0c */ /* 0x000fe2000c741270 */
[C---:B------:R-:W-:Y:S01]  /*2f0c0*/  VIADD R72, R65.reuse, UR4 ;  /* 0x0000000441487c36 */ /* 0x040fe20008000000 */
[----:B------:R-:W-:Y:S01]  /*2f0d0*/  IADD3 R70, P6, R65, R3, RZ ;  /* 0x0000000341467210 */ /* 0x000fe20007fde0ff */
[----:B------:R-:W-:Y:S01]  /*2f0e0*/  ULDC UR5, c[0x0][0x22c] ;  /* 0x00008b0000057ab9 */ /* 0x000fe20000000800 */
[----:B------:R3:W-:Y:S01]  /*2f0f0*/  @P4 STG.E.U8 desc[UR16][R68.64], R73 ;  /* 0x0000004944004986 */ /* 0x0007e2000c101110 */
[----:B------:R-:W-:Y:S01]  /*2f100*/  ISETP.LT.AND P4, PT, R71, UR5, !P0 ;  /* 0x0000000547007c0c */ /* 0x000fe2000c781270 */
[----:B------:R-:W-:Y:S01]  /*2f110*/  ULDC UR5, c[0x0][0x22c] ;  /* 0x00008b0000057ab9 */ /* 0x000fe20000000800 */
[----:B------:R-:W-:-:S02]  /*2f120*/  LEA.HI.X.SX32 R71, R65, R64, 0x1, P6 ;  /* 0x0000004041477211 */ /* 0x000fc400030f0eff */
[-C--:B--2---:R-:W-:Y:S01]  /*2f130*/  IADD3 R66, P6, R72, R3.reuse, RZ ;  /* 0x0000000348427210 */ /* 0x084fe20007fde0ff */
[----:B------:R-:W-:Y:S01]  /*2f140*/  VIADD R65, R0, 0x9 ;  /* 0x0000000900417836 */ /* 0x000fe20000000000 */
[----:B------:R-:W-:Y:S02]  /*2f150*/  PRMT R75, R6, 0x7771, RZ ;  /* 0x00007771064b7816 */ /* 0x000fe400000000ff */
[CC--:B------:R-:W-:Y:S01]  /*2f160*/  LEA.HI.X.SX32 R67, R72.reuse, R64.reuse, 0x1, P6 ;  /* 0x0000004048437211 */ /* 0x0c0fe200030f0eff */
[----:B------:R-:W-:Y:S01]  /*2f170*/  VIADD R72, R72, UR4 ;  /* 0x0000000448487c36 */ /* 0x000fe20008000000 */
[----:B---3--:R-:W-:Y:S01]  /*2f180*/  PRMT R73, R7, 0x7770, RZ ;  /* 0x0000777007497816 */ /* 0x008fe200000000ff */
[----:B------:R2:W-:Y:S01]  /*2f190*/  @P3 STG.E.U8 desc[UR16][R70.64], R75 ;  /* 0x0000004b46003986 */ /* 0x0005e2000c101110 */
[----:B------:R-:W-:Y:S01]  /*2f1a0*/  VIADD R69, R0, 0xa ;  /* 0x0000000a00457836 */ /* 0x000fe20000000000 */
[----:B------:R-:W-:Y:S01]  /*2f1b0*/  ISETP.LT.AND P3, PT, R65, UR5, !P0 ;  /* 0x0000000541007c0c */ /* 0x000fe2000c761270 */
[C---:B------:R-:W-:Y:S01]  /*2f1c0*/  VIADD R65, R72.reuse, UR4 ;  /* 0x0000000448417c36 */ /* 0x040fe20008000000 */
[C---:B------:R-:W-:Y:S01]  /*2f1d0*/  IADD3 R68, P6, R72.reuse, R3, RZ ;  /* 0x0000000348447210 */ /* 0x040fe20007fde0ff */
        /* <DEDUP_REMOVED lines=21> */
[-C--:B--2---:R-:W-:Y:S02]  /*2f330*/  IADD3 R68, P6, R72, R3.reuse, RZ ;  /* 0x0000000348447210 */ /* 0x084fe40007fde0ff */
[----:B------:R-:W-:Y:S01]  /*2f340*/  PRMT R75, R4, 0x7773, RZ ;  /* 0x00007773044b7816 */ /* 0x000fe200000000ff */
[----:B------:R-:W-:Y:S01]  /*2f350*/  VIADD R4, R0, 0xd ;  /* 0x0000000d00047836 */ /* 0x000fe20000000000 */
[CC--:B------:R-:W-:Y:S01]  /*2f360*/  LEA.HI.X.SX32 R69, R72.reuse, R64.reuse, 0x1, P6 ;  /* 0x0000004048457211 */ /* 0x0c0fe200030f0eff */
[----:B------:R-:W-:Y:S01]  /*2f370*/  VIADD R72, R72, UR4 ;  /* 0x0000000448487c36 */ /* 0x000fe20008000000 */
[----:B---3--:R-:W-:Y:S01]  /*2f380*/  PRMT R73, R5, 0x7772, RZ ;  /* 0x0000777205497816 */ /* 0x008fe200000000ff */
[----:B------:R2:W-:Y:S01]  /*2f390*/  @P3 STG.E.U8 desc[UR16][R66.64], R75 ;  /* 0x0000004b42003986 */ /* 0x0005e2000c101110 */
[----:B------:R-:W-:Y:S01]  /*2f3a0*/  ISETP.LT.AND P3, PT, R4, UR5, !P0 ;  /* 0x0000000504007c0c */ /* 0x000fe2000c761270 */
[----:B------:R-:W-:Y:S01]  /*2f3b0*/  VIADD R4, R0, 0xe ;  /* 0x0000000e00047836 */ /* 0x000fe20000000000 */
[C---:B------:R-:W-:Y:S01]  /*2f3c0*/  IADD3 R70, P6, R72.reuse, R3, RZ ;  /* 0x0000000348467210 */ /* 0x040fe20007fde0ff */
[----:B------:R-:W-:Y:S01]  /*2f3d0*/  VIADD R65, R72, UR4 ;  /* 0x0000000448417c36 */ /* 0x000fe20008000000 */
[----:B------:R-:W-:Y:S01]  /*2f3e0*/  ULDC UR5, c[0x0][0x22c] ;  /* 0x00008b0000057ab9 */ /* 0x000fe20000000800 */
[----:B------:R3:W-:Y:S01]  /*2f3f0*/  @P5 STG.E.U8 desc[UR16][R68.64], R73 ;  /* 0x0000004944005986 */ /* 0x0007e2000c101110 */
[----:B------:R-:W-:Y:S01]  /*2f400*/  ISETP.LT.AND P5, PT, R4, UR5, !P0 ;  /* 0x0000000504007c0c */ /* 0x000fe2000c7a1270 */
[----:B------:R-:W-:Y:S01]  /*2f410*/  ULDC UR5, c[0x0][0x22c] ;  /* 0x00008b0000057ab9 */ /* 0x000fe20000000800 */
[----:B------:R-:W-:-:S02]  /*2f420*/  LEA.HI.X.SX32 R71, R72, R64, 0x1, P6 ;  /* 0x0000004048477211 */ /* 0x000fc400030f0eff */
[-C--:B------:R-:W-:Y:S01]  /*2f430*/  IADD3 R4, P6, R65, R3.reuse, RZ ;  /* 0x0000000341047210 */ /* 0x080fe20007fde0ff */
[----:B--2---:R-:W-:Y:S01]  /*2f440*/  VIADD R66, R0, 0xf ;  /* 0x0000000f00427836 */ /* 0x004fe20000000000 */
        /* <DEDUP_REMOVED lines=14> */
[-C--:B------:R-:W-:Y:S02]  /*2f530*/  IADD3 R68, P6, R72, R3.reuse, RZ ;  /* 0x0000000348447210 */ /* 0x080fe40007fde0ff */
[----:B--2---:R-:W-:Y:S01]  /*2f540*/  PRMT R75, R6, 0x7773, RZ ;  /* 0x00007773064b7816 */ /* 0x004fe200000000ff */
[----:B------:R-:W-:Y:S01]  /*2f550*/  VIADD R6, R0, 0x11 ;  /* 0x0000001100067836 */ /* 0x000fe20000000000 */
[CC--:B------:R-:W-:Y:S01]  /*2f560*/  LEA.HI.X.SX32 R69, R72.reuse, R64.reuse, 0x1, P6 ;  /* 0x0000004048457211 */ /* 0x0c0fe200030f0eff */
[----:B------:R-:W-:Y:S01]  /*2f570*/  VIADD R72, R72, UR4 ;  /* 0x0000000448487c36 */ /* 0x000fe20008000000 */
[----:B---3--:R-:W-:Y:S01]  /*2f580*/  PRMT R73, R7, 0x7772, RZ ;  /* 0x0000777207497816 */ /* 0x008fe200000000ff */
[----:B------:R-:W-:Y:S01]  /*2f590*/  VIADD R5, R0, 0x12 ;  /* 0x0000001200057836 */ /* 0x000fe20000000000 */
[----:B------:R2:W-:Y:S01]  /*2f5a0*/  @P3 STG.E.U8 desc[UR16][R66.64], R75 ;  /* 0x0000004b42003986 */ /* 0x0005e2000c101110 */
        /* <DEDUP_REMOVED lines=8> */
[-C--:B------:R-:W-:Y:S02]  /*2f630*/  IADD3 R6, P6, R65, R3.reuse, RZ ;  /* 0x0000000341067210 */ /* 0x080fe40007fde0ff */
[----:B------:R-:W-:Y:S01]  /*2f640*/  PRMT R71, R7, 0x7773, RZ ;  /* 0x0000777307477816 */ /* 0x000fe200000000ff */
[----:B--2---:R-:W-:Y:S01]  /*2f650*/  VIADD R66, R0, 0x13 ;  /* 0x0000001300427836 */ /* 0x004fe20000000000 */
        /* <DEDUP_REMOVED lines=18> */
[----:B------:R-:W-:Y:S01]  /*2f780*/  PRMT R71, R9, 0x7770, RZ ;  /* 0x0000777009477816 */ /* 0x000fe200000000ff */
[----:B------:R2:W-:Y:S01]  /*2f790*/  @P3 STG.E.U8 desc[UR16][R66.64], R69 ;  /* 0x0000004542003986 */ /* 0x0005e2000c101110 */
[----:B---3--:R-:W-:Y:S01]  /*2f7a0*/  VIADD R7, R0, 0x16 ;  /* 0x0000001600077836 */ /* 0x008fe20000000000 */
        /* <DEDUP_REMOVED lines=61> */
[----:B------:R-:W-:Y:S01]  /*2fb80*/  PRMT R65, R9, 0x7772, RZ ;  /* 0x0000777209417816 */ /* 0x000fe200000000ff */
[----:B---3--:R-:W-:Y:S01]  /*2fb90*/  VIADD R5, R0, 0x1e ;  /* 0x0000001e00057836 */ /* 0x008fe20000000000 */
[----:B------:R2:W-:Y:S01]  /*2fba0*/  @P3 STG.E.U8 desc[UR16][R6.64], R69 ;  /* 0x0000004506003986 */ /* 0x0005e2000c101110 */
[----:B------:R-:W-:Y:S01]  /*2fbb0*/  ISETP.LT.AND P3, PT, R8, UR5, !P0 ;  /* 0x0000000508007c0c */ /* 0x000fe2000c761270 */
[----:B------:R-:W-:Y:S01]  /*2fbc0*/  ULDC UR5, c[0x0][0x22c] ;  /* 0x00008b0000057ab9 */ /* 0x000fe20000000800 */
[CC--:B------:R-:W-:Y:S01]  /*2fbd0*/  IADD3 R4, P6, R68.reuse, R3.reuse, RZ ;  /* 0x0000000344047210 */ /* 0x0c0fe20007fde0ff */
[----:B------:R3:W-:Y:S01]  /*2fbe0*/  @P5 STG.E.U8 desc[UR16][R66.64], R65 ;  /* 0x0000004142005986 */ /* 0x0007e2000c101110 */
[----:B------:R-:W-:Y:S01]  /*2fbf0*/  ISETP.LT.AND P5, PT, R5, UR5, !P0 ;  /* 0x0000000505007c0c */ /* 0x000fe2000c7a1270 */
[C---:B------:R-:W-:Y:S01]  /*2fc00*/  VIADD R8, R68.reuse, UR4 ;  /* 0x0000000444087c36 */ /* 0x040fe20008000000 */
[----:B------:R-:W-:Y:S01]  /*2fc10*/  LEA.HI.X.SX32 R5, R68, R64, 0x1, P6 ;  /* 0x0000004044057211 */ /* 0x000fe200030f0eff */
[----:B------:R-:W-:Y:S01]  /*2fc20*/  ULDC UR5, c[0x0][0x22c] ;  /* 0x00008b0000057ab9 */ /* 0x000fe20000000800 */
[----:B--2---:R-:W-:Y:S01]  /*2fc30*/  PRMT R69, R9, 0x7773, RZ ;  /* 0x0000777309457816 */ /* 0x004fe200000000ff */
[----:B------:R-:W-:Y:S01]  /*2fc40*/  VIADD R9, R0, 0x1f ;  /* 0x0000001f00097836 */ /* 0x000fe20000000000 */
[----:B------:R-:W-:-:S03]  /*2fc50*/  IADD3 R6, P6, R8, R3, RZ ;  /* 0x0000000308067210 */ /* 0x000fc60007fde0ff */
[----:B------:R2:W-:Y:S01]  /*2fc60*/  @P2 STG.E.U8 desc[UR16][R4.64], R69 ;  /* 0x0000004504002986 */ /* 0x0005e2000c101110 */
[----:B------:R-:W-:Y:S01]  /*2fc70*/  ISETP.LT.AND P2, PT, R9, UR5, !P0 ;  /* 0x0000000509007c0c */ /* 0x000fe2000c741270 */
[C---:B------:R-:W-:Y:S01]  /*2fc80*/  VIADD R9, R8.reuse, UR4 ;  /* 0x0000000408097c36 */ /* 0x040fe20008000000 */
[----:B------:R-:W-:Y:S01]  /*2fc90*/  LEA.HI.X.SX32 R7, R8, R64, 0x1, P6 ;  /* 0x0000004008077211 */ /* 0x000fe200030f0eff */
[----:B---3--:R-:W-:Y:S01]  /*2fca0*/  VIADD R66, R0, 0x20 ;  /* 0x0000002000427836 */ /* 0x008fe20000000000 */
[----:B------:R-:W-:Y:S01]  /*2fcb0*/  PRMT R67, R10, 0x7772, RZ ;  /* 0x000077720a437816 */ /* 0x000fe200000000ff */
[C---:B------:R-:W-:Y:S01]  /*2fcc0*/  VIADD R65, R9.reuse, UR4 ;  /* 0x0000000409417c36 */ /* 0x040fe20008000000 */
[----:B------:R-:W-:Y:S01]  /*2fcd0*/  IADD3 R8, P6, R9, R3, RZ ;  /* 0x0000000309087210 */ /* 0x000fe20007fde0ff */
[----:B------:R-:W-:-:S03]  /*2fce0*/  ULDC UR5, c[0x0][0x22c] ;  /* 0x00008b0000057ab9 */ /* 0x000fc60000000800 */
[-C--:B------:R-:W-:Y:S02]  /*2fcf0*/  LEA.HI.X.SX32 R9, R9, R64.reuse, 0x1, P6 ;  /* 0x0000004009097211 */ /* 0x080fe400030f0eff */
[CC--:B--2---:R-:W-:Y:S02]  /*2fd00*/  IADD3 R4, P6, R65.reuse, R3.reuse, RZ ;  /* 0x0000000341047210 */ /* 0x0c4fe40007fde0ff */
[----:B------:R-:W-:Y:S01]  /*2fd10*/  PRMT R71, R10, 0x7773, RZ ;  /* 0x000077730a477816 */ /* 0x000fe200000000ff */
[----:B------:R-:W-:Y:S01]  /*2fd20*/  VIADD R10, R0, 0x21 ;  /* 0x00000021000a7836 */ /* 0x000fe20000000000 */
[CC--:B------:R-:W-:Y:S01]  /*2fd30*/  LEA.HI.X.SX32 R5, R65.reuse, R64.reuse, 0x1, P6 ;  /* 0x0000004041057211 */ /* 0x0c0fe200030f0eff */
[----:B------:R2:W-:Y:S01]  /*2fd40*/  @P4 STG.E.U8 desc[UR16][R6.64], R67 ;  /* 0x0000004306004986 */ /* 0x0005e2000c101110 */
[----:B------:R-:W-:Y:S01]  /*2fd50*/  VIADD R65, R65, UR4 ;  /* 0x0000000441417c36 */ /* 0x000fe20008000000 */
[----:B------:R-:W-:Y:S01]  /*2fd60*/  ISETP.LT.AND P4, PT, R66, UR5, !P0 ;  /* 0x0000000542007c0c */ /* 0x000fe2000c781270 */
[----:B------:R-:W-:Y:S01]  /*2fd70*/  ULDC UR5, c[0x0][0x22c] ;  /* 0x00008b0000057ab9 */ /* 0x000fe20000000800 */
[----:B------:R-:W-:Y:S01]  /*2fd80*/  PRMT R69, R11, 0x7772, RZ ;  /* 0x000077720b457816 */ /* 0x000fe200000000ff */
[----:B------:R3:W-:Y:S01]  /*2fd90*/  @P3 STG.E.U8 desc[UR16][R8.64], R71 ;  /* 0x0000004708003986 */ /* 0x0007e2000c101110 */
[----:B------:R-:W-:Y:S01]  /*2fda0*/  ISETP.LT.AND P3, PT, R10, UR5, !P0 ;  /* 0x000000050a007c0c */ /* 0x000fe2000c761270 */
[C---:B------:R-:W-:Y:S01]  /*2fdb0*/  VIADD R10, R65.reuse, UR4 ;  /* 0x00000004410a7c36 */ /* 0x040fe20008000000 */
[----:B------:R-:W-:Y:S01]  /*2fdc0*/  ULDC UR5, c[0x0][0x22c] ;  /* 0x00008b0000057ab9 */ /* 0x000fe20000000800 */
[----:B--2---:R-:W-:Y:S01]  /*2fdd0*/  VIADD R7, R0, 0x22 ;  /* 0x0000002200077836 */ /* 0x004fe20000000000 */
[----:B------:R-:W-:Y:S01]  /*2fde0*/  IADD3 R6, P6, R65, R3, RZ ;  /* 0x0000000341067210 */ /* 0x000fe20007fde0ff */
[----:B------:R2:W-:Y:S03]  /*2fdf0*/  @P5 STG.E.U8 desc[UR16][R4.64], R69 ;  /* 0x0000004504005986 */ /* 0x0005e6000c101110 */
[----:B------:R-:W-:Y:S01]  /*2fe00*/  ISETP.LT.AND P5, PT, R7, UR5, !P0 ;  /* 0x0000000507007c0c */ /* 0x000fe2000c7a1270 */
[----:B------:R-:W-:Y:S01]  /*2fe10*/  ULDC UR5, c[0x0][0x22c] ;  /* 0x00008b0000057ab9 */ /* 0x000fe20000000800 */
[----:B------:R-:W-:-:S02]  /*2fe20*/  LEA.HI.X.SX32 R7, R65, R64, 0x1, P6 ;  /* 0x0000004041077211 */ /* 0x000fc400030f0eff */
[-C--:B---3--:R-:W-:Y:S02]  /*2fe30*/  IADD3 R8, P6, R10, R3.reuse, RZ ;  /* 0x000000030a087210 */ /* 0x088fe40007fde0ff */
[----:B------:R-:W-:Y:S01]  /*2fe40*/  PRMT R67, R11, 0x7773, RZ ;  /* 0x000077730b437816 */ /* 0x000fe200000000ff */
[----:B------:R-:W-:Y:S01]  /*2fe50*/  VIADD R11, R0, 0x23 ;  /* 0x00000023000b7836 */ /* 0x000fe20000000000 */
[CC--:B------:R-:W-:Y:S01]  /*2fe60*/  LEA.HI.X.SX32 R9, R10.reuse, R64.reuse, 0x1, P6 ;  /* 0x000000400a097211 */ /* 0x0c0fe200030f0eff */
[----:B------:R-:W-:Y:S01]  /*2fe70*/  VIADD R10, R10, UR4 ;  /* 0x000000040a0a7c36 */ /* 0x000fe20008000000 */
[----:B--2---:R-:W-:Y:S01]  /*2fe80*/  PRMT R69, R12, 0x7770, RZ ;  /* 0x000077700c457816 */ /* 0x004fe200000000ff */
        /* <DEDUP_REMOVED lines=10> */
[CC--:B--2---:R-:W-:Y:S01]  /*2ff30*/  IADD3 R6, P6, R11.reuse, R3.reuse, RZ ;  /* 0x000000030b067210 */ /* 0x0c4fe20007fde0ff */
        /* <DEDUP_REMOVED lines=244> */
[----:B----4-:R-:W-:Y:S01]  /*30e80*/  PRMT R13, R20, 0x7770, RZ ;  /* 0x00007770140d7816 */ /* 0x010fe200000000ff */
        /* <DEDUP_REMOVED lines=618> */
[CC--:B--2---:R-:W-:Y:S02]  /*33530*/  IADD3 R6, P6, R11.reuse, R3.reuse, RZ ;  /* 0x000000030b067210 */ /* 0x0c4fe40007fde0ff */
[----:B------:R-:W-:Y:S01]  /*33540*/  PRMT R15, R42, 0x7773, RZ ;  /* 0x000077732a0f7816 */ /* 0x000fe200000000ff */
[C---:B------:R-:W-:Y:S01]  /*33550*/  VIADD R10, R0.reuse, 0x91 ;  /* 0x00000091000a7836 */ /* 0x040fe20000000000 */
[CC--:B------:R-:W-:Y:S01]  /*33560*/  LEA.HI.X.SX32 R7, R11.reuse, R64.reuse, 0x1, P6 ;  /* 0x000000400b077211 */ /* 0x0c0fe200030f0eff */
[----:B------:R-:W-:Y:S01]  /*33570*/  VIADD R11, R11, UR4 ;  /* 0x000000040b0b7c36 */ /* 0x000fe20008000000 */
[----:B---3--:R-:W-:Y:S01]  /*33580*/  PRMT R13, R43, 0x7772, RZ ;  /* 0x000077722b0d7816 */ /* 0x008fe200000000ff */
[----:B------:R2:W-:Y:S01]  /*33590*/  @P3 STG.E.U8 desc[UR16][R4.64], R15 ;  /* 0x0000000f04003986 */ /* 0x0005e2000c101110 */
[----:B------:R-:W-:Y:S01]  /*335a0*/  VIADD R9, R0, 0x92 ;  /* 0x0000009200097836 */ /* 0x000fe20000000000 */
[----:B------:R-:W-:Y:S01]  /*335b0*/  ISETP.LT.AND P3, PT, R10, UR5, !P0 ;  /* 0x000000050a007c0c */ /* 0x000fe2000c761270 */
[----:B------:R-:W-:Y:S01]  /*335c0*/  ULDC UR5, c[0x0][0x22c] ;  /* 0x00008b0000057ab9 */ /* 0x000fe20000000800 */
[----:B------:R0:W-:Y:S01]  /*335d0*/  @P5 STG.E.U8 desc[UR16][R6.64], R13 ;  /* 0x0000000d06005986 */ /* 0x0001e2000c101110 */
[-C--:B------:R-:W-:Y:S01]  /*335e0*/  IADD3 R8, P5, R11, R3.reuse, RZ ;  /* 0x000000030b087210 */ /* 0x080fe20007fbe0ff */
[----:B------:R-:W-:Y:S01]  /*335f0*/  ULDC UR4, c[0x0][0x248] ;  /* 0x0000920000047ab9 */ /* 0x000fe20000000800 */
[----:B------:R-:W-:Y:S01]  /*33600*/  ISETP.LT.AND P6, PT, R9, UR5, !P0 ;  /* 0x0000000509007c0c */ /* 0x000fe2000c7c1270 */
[C---:B------:R-:W-:Y:S01]  /*33610*/  VIADD R10, R11.reuse, UR4 ;  /* 0x000000040b0a7c36 */ /* 0x040fe20008000000 */
[----:B------:R-:W-:Y:S01]  /*33620*/  LEA.HI.X.SX32 R9, R11, R64, 0x1, P5 ;  /* 0x000000400b097211 */ /* 0x000fe200028f0eff */
[----:B------:R-:W-:Y:S01]  /*33630*/  ULDC UR4, c[0x0][0x22c] ;  /* 0x00008b0000047ab9 */ /* 0x000fe20000000800 */
[----:B------:R-:W-:Y:S01]  /*33640*/  PRMT R43, R43, 0x7773, RZ ;  /* 0x000077732b2b7816 */ /* 0x000fe200000000ff */
[----:B--2---:R-:W-:Y:S01]  /*33650*/  VIADD R5, R0, 0x93 ;  /* 0x0000009300057836 */ /* 0x004fe20000000000 */
[----:B------:R-:W-:Y:S01]  /*33660*/  IADD3 R4, P5, R10, R3, RZ ;  /* 0x000000030a047210 */ /* 0x000fe20007fbe0ff */
[----:B------:R-:W-:-:S02]  /*33670*/  ULDC UR5, c[0x0][0x22c] ;  /* 0x00008b0000057ab9 */ /* 0x000fc40000000800 */
[----:B------:R2:W-:Y:S01]  /*33680*/  @P2 STG.E.U8 desc[UR16][R8.64], R43 ;  /* 0x0000002b08002986 */ /* 0x0005e2000c101110 */
[----:B------:R-:W-:Y:S01]  /*33690*/  ISETP.LT.AND P2, PT, R5, UR4, !P0 ;  /* 0x0000000405007c0c */ /* 0x000fe2000c741270 */
[----:B------:R-:W-:Y:S01]  /*336a0*/  ULDC UR4, c[0x0][0x248] ;  /* 0x0000920000047ab9 */ /* 0x000fe20000000800 */
[C---:B------:R-:W-:Y:S01]  /*336b0*/  LEA.HI.X.SX32 R5, R10.reuse, R64, 0x1, P5 ;  /* 0x000000400a057211 */ /* 0x040fe200028f0eff */
[----:B------:R-:W-:Y:S01]  /*336c0*/  VIADD R10, R10, UR4 ;  /* 0x000000040a0a7c36 */ /* 0x000fe20008000000 */
[----:B0-----:R-:W-:Y:S01]  /*336d0*/  PRMT R13, R44, 0x7770, RZ ;  /* 0x000077702c0d7816 */ /* 0x001fe200000000ff */
[----:B------:R-:W-:Y:S01]  /*336e0*/  VIADD R7, R0, 0x94 ;  /* 0x0000009400077836 */ /* 0x000fe20000000000 */
[----:B------:R-:W-:-:S03]  /*336f0*/  ULDC UR4, c[0x0][0x22c] ;  /* 0x00008b0000047ab9 */ /* 0x000fc60000000800 */
[----:B------:R0:W-:Y:S01]  /*33700*/  @P4 STG.E.U8 desc[UR16][R4.64], R13 ;  /* 0x0000000d04004986 */ /* 0x0001e2000c101110 */
[C---:B------:R-:W-:Y:S02]  /*33710*/  IADD3 R6, P4, R10.reuse, R3, RZ ;  /* 0x000000030a067210 */ /* 0x040fe40007f9e0ff */
[----:B------:R-:W-:Y:S01]  /*33720*/  ISETP.LT.AND P5, PT, R7, UR4, !P0 ;  /* 0x0000000407007c0c */ /* 0x000fe2000c7a1270 */
[----:B------:R-:W-:Y:S01]  /*33730*/  ULDC UR4, c[0x0][0x248] ;  /* 0x0000920000047ab9 */ /* 0x000fe20000000800 */
[C---:B------:R-:W-:Y:S01]  /*33740*/  LEA.HI.X.SX32 R7, R10.reuse, R64, 0x1, P4 ;  /* 0x000000400a077211 */ /* 0x040fe200020f0eff */
[----:B------:R-:W-:Y:S01]  /*33750*/  VIADD R10, R10, UR4 ;  /* 0x000000040a0a7c36 */ /* 0x000fe20008000000 */
[----:B------:R-:W-:Y:S01]  /*33760*/  PRMT R11, R44, 0x7771, RZ ;  /* 0x000077712c0b7816 */ /* 0x000fe200000000ff */
[----:B--2---:R-:W-:Y:S01]  /*33770*/  VIADD R8, R0, 0x95 ;  /* 0x0000009500087836 */ /* 0x004fe20000000000 */
[----:B------:R-:W-:-:S03]  /*33780*/  ULDC UR4, c[0x0][0x248] ;  /* 0x0000920000047ab9 */ /* 0x000fc60000000800 */
[----:B------:R2:W-:Y:S01]  /*33790*/  @P3 STG.E.U8 desc[UR16][R6.64], R11 ;  /* 0x0000000b06003986 */ /* 0x0005e2000c101110 */
[CC--:B0-----:R-:W-:Y:S01]  /*337a0*/  IADD3 R4, P3, R10.reuse, R3.reuse, RZ ;  /* 0x000000030a047210 */ /* 0x0c1fe20007f7e0ff */
[----:B------:R-:W-:Y:S01]  /*337b0*/  VIADD R9, R10, UR4 ;  /* 0x000000040a097c36 */ /* 0x000fe20008000000 */
[----:B------:R-:W-:Y:S01]  /*337c0*/  ISETP.LT.AND P4, PT, R8, UR5, !P0 ;  /* 0x0000000508007c0c */ /* 0x000fe2000c781270 */
[----:B------:R-:W-:Y:S01]  /*337d0*/  ULDC UR5, c[0x0][0x248] ;  /* 0x0000920000057ab9 */ /* 0x000fe20000000800 */
[-C--:B------:R-:W-:Y:S01]  /*337e0*/  LEA.HI.X.SX32 R5, R10, R64.reuse, 0x1, P3 ;  /* 0x000000400a057211 */ /* 0x080fe200018f0eff */
[----:B------:R-:W-:Y:S01]  /*337f0*/  VIADD R10, R9, UR5 ;  /* 0x00000005090a7c36 */ /* 0x000fe20008000000 */
[----:B------:R-:W-:Y:S01]  /*33800*/  PRMT R15, R45, 0x7770, RZ ;  /* 0x000077702d0f7816 */ /* 0x000fe200000000ff */
[----:B------:R-:W-:Y:S01]  /*33810*/  VIADD R12, R0, 0x96 ;  /* 0x00000096000c7836 */ /* 0x000fe20000000000 */
[-C--:B------:R-:W-:Y:S01]  /*33820*/  IADD3 R8, P3, R9, R3.reuse, RZ ;  /* 0x0000000309087210 */ /* 0x080fe20007f7e0ff */
[----:B------:R-:W-:Y:S01]  /*33830*/  ULDC UR4, c[0x0][0x22c] ;  /* 0x00008b0000047ab9 */ /* 0x000fe20000000800 */
[----:B------:R-:W-:Y:S01]  /*33840*/  PRMT R13, R45, 0x7771, RZ ;  /* 0x000077712d0d7816 */ /* 0x000fe200000000ff */
[----:B------:R0:W-:Y:S01]  /*33850*/  @P6 STG.E.U8 desc[UR16][R4.64], R15 ;  /* 0x0000000f04006986 */ /* 0x0001e2000c101110 */
[----:B--2---:R-:W-:Y:S01]  /*33860*/  IADD3 R6, P6, R10, R3, RZ ;  /* 0x000000030a067210 */ /* 0x004fe20007fde0ff */
[----:B------:R-:W-:Y:S01]  /*33870*/  ULDC UR5, c[0x0][0x22c] ;  /* 0x00008b0000057ab9 */ /* 0x000fe20000000800 */
[----:B------:R-:W-:-:S02]  /*33880*/  LEA.HI.X.SX32 R9, R9, R64, 0x1, P3 ;  /* 0x0000004009097211 */ /* 0x000fc400018f0eff */
[----:B------:R-:W-:Y:S01]  /*33890*/  ISETP.LT.AND P3, PT, R12, UR4, !P0 ;  /* 0x000000040c007c0c */ /* 0x000fe2000c761270 */
[----:B------:R-:W-:Y:S01]  /*338a0*/  ULDC UR4, c[0x0][0x248] ;  /* 0x0000920000047ab9 */ /* 0x000fe20000000800 */
[-C--:B------:R-:W-:Y:S01]  /*338b0*/  LEA.HI.X.SX32 R7, R10, R64.reuse, 0x1, P6 ;  /* 0x000000400a077211 */ /* 0x080fe200030f0eff */
[----:B------:R-:W-:Y:S01]  /*338c0*/  VIADD R12, R0, 0x97 ;  /* 0x00000097000c7836 */ /* 0x000fe20000000000 */
[----:B------:R-:W-:Y:S01]  /*338d0*/  PRMT R11, R46, 0x7770, RZ ;  /* 0x000077702e0b7816 */ /* 0x000fe200000000ff */
[----:B------:R-:W-:Y:S01]  /*338e0*/  VIADD R10, R10, UR4 ;  /* 0x000000040a0a7c36 */ /* 0x000fe20008000000 */
[----:B------:R2:W-:Y:S01]  /*338f0*/  @P2 STG.E.U8 desc[UR16][R8.64], R13 ;  /* 0x0000000d08002986 */ /* 0x0005e2000c101110 */
[----:B0-----:R-:W-:Y:S01]  /*33900*/  VIADD R5, R0, 0x98 ;  /* 0x0000009800057836 */ /* 0x001fe20000000000 */
[----:B------:R-:W-:Y:S01]  /*33910*/  ISETP.LT.AND P2, PT, R12, UR5, !P0 ;  /* 0x000000050c007c0c */ /* 0x000fe2000c741270 */
[----:B------:R-:W-:Y:S01]  /*33920*/  ULDC UR5, c[0x0][0x22c] ;  /* 0x00008b0000057ab9 */ /* 0x000fe20000000800 */
[----:B------:R0:W-:Y:S01]  /*33930*/  @P5 STG.E.U8 desc[UR16][R6.64], R11 ;  /* 0x0000000b06005986 */ /* 0x0001e2000c101110 */
[C---:B------:R-:W-:Y:S01]  /*33940*/  IADD3 R4, P5, R10.reuse, R3, RZ ;  /* 0x000000030a047210 */ /* 0x040fe20007fbe0ff */
[----:B------:R-:W-:Y:S01]  /*33950*/  ULDC UR4, c[0x0][0x248] ;  /* 0x0000920000047ab9 */ /* 0x000fe20000000800 */
[----:B------:R-:W-:Y:S01]  /*33960*/  ISETP.LT.AND P6, PT, R5, UR5, !P0 ;  /* 0x0000000505007c0c */ /* 0x000fe2000c7c1270 */
[----:B------:R-:W-:Y:S01]  /*33970*/  ULDC UR5, c[0x0][0x22c] ;  /* 0x00008b0000057ab9 */ /* 0x000fe20000000800 */
[C---:B------:R-:W-:Y:S01]  /*33980*/  LEA.HI.X.SX32 R5, R10.reuse, R64, 0x1, P5 ;  /* 0x000000400a057211 */ /* 0x040fe200028f0eff */
[----:B--2---:R-:W-:Y:S01]  /*33990*/  VIADD R8, R10, UR4 ;  /* 0x000000040a087c36 */ /* 0x004fe20008000000 */
[----:B------:R-:W-:Y:S01]  /*339a0*/  PRMT R13, R46, 0x7771, RZ ;  /* 0x000077712e0d7816 */ /* 0x000fe200000000ff */
[----:B------:R-:W-:Y:S01]  /*339b0*/  VIADD R9, R0, 0x99 ;  /* 0x0000009900097836 */ /* 0x000fe20000000000 */
[----:B------:R-:W-:-:S02]  /*339c0*/  ULDC UR4, c[0x0][0x22c] ;  /* 0x00008b0000047ab9 */ /* 0x000fc40000000800 */
[C---:B0-----:R-:W-:Y:S01]  /*339d0*/  IADD3 R6, P5, R8.reuse, R3, RZ ;  /* 0x0000000308067210 */ /* 0x041fe20007fbe0ff */
[----:B------:R0:W-:Y:S01]  /*339e0*/  @P4 STG.E.U8 desc[UR16][R4.64], R13 ;  /* 0x0000000d04004986 */ /* 0x0001e2000c101110 */
[----:B------:R-:W-:Y:S01]  /*339f0*/  ISETP.LT.AND P4, PT, R9, UR4, !P0 ;  /* 0x0000000409007c0c */ /* 0x000fe2000c781270 */
[----:B------:R-:W-:Y:S01]  /*33a00*/  ULDC UR4, c[0x0][0x248] ;  /* 0x0000920000047ab9 */ /* 0x000fe20000000800 */
[C---:B------:R-:W-:Y:S01]  /*33a10*/  LEA.HI.X.SX32 R7, R8.reuse, R64, 0x1, P5 ;  /* 0x0000004008077211 */ /* 0x040fe200028f0eff */
[----:B------:R-:W-:Y:S01]  /*33a20*/  VIADD R10, R8, UR4 ;  /* 0x00000004080a7c36 */ /* 0x000fe20008000000 */
[----:B------:R-:W-:Y:S01]  /*33a30*/  PRMT R11, R47, 0x7770, RZ ;  /* 0x000077702f0b7816 */ /* 0x000fe200000000ff */
[----:B------:R-:W-:Y:S01]  /*33a40*/  VIADD R9, R0, 0x9a ;  /* 0x0000009a00097836 */ /* 0x000fe20000000000 */
[----:B------:R-:W-:-:S03]  /*33a50*/  ULDC UR4, c[0x0][0x22c] ;  /* 0x00008b0000047ab9 */ /* 0x000fc60000000800 */
[----:B------:R2:W-:Y:S01]  /*33a60*/  @P3 STG.E.U8 desc[UR16][R6.64], R11 ;  /* 0x0000000b06003986 */ /* 0x0005e2000c101110 */
[----:B------:R-:W-:Y:S02]  /*33a70*/  IADD3 R8, P3, R10, R3, RZ ;  /* 0x000000030a087210 */ /* 0x000fe40007f7e0ff */
[----:B------:R-:W-:Y:S01]  /*33a80*/  ISETP.LT.AND P5, PT, R9, UR4, !P0 ;  /* 0x0000000409007c0c */ /* 0x000fe2000c7a1270 */
[----:B------:R-:W-:Y:S01]  /*33a90*/  ULDC UR4, c[0x0][0x248] ;  /* 0x0000920000047ab9 */ /* 0x000fe20000000800 */
[----:B0-----:R-:W-:Y:S01]  /*33aa0*/  VIADD R4, R0, 0x9b ;  /* 0x0000009b00047836 */ /* 0x001fe20000000000 */
[C---:B------:R-:W-:Y:S01]  /*33ab0*/  LEA.HI.X.SX32 R9, R10.reuse, R64, 0x1, P3 ;  /* 0x000000400a097211 */ /* 0x040fe200018f0eff */
[----:B------:R-:W-:Y:S01]  /*33ac0*/  VIADD R10, R10, UR4 ;  /* 0x000000040a0a7c36 */ /* 0x000fe20008000000 */
[----:B------:R-:W-:Y:S01]  /*33ad0*/  PRMT R13, R47, 0x7771, RZ ;  /* 0x000077712f0d7816 */ /* 0x000fe200000000ff */
[----:B------:R-:W-:Y:S01]  /*33ae0*/  ULDC UR4, c[0x0][0x248] ;  /* 0x0000920000047ab9 */ /* 0x000fe20000000800 */
[----:B------:R-:W-:Y:S01]  /*33af0*/  ISETP.LT.AND P3, PT, R4, UR5, !P0 ;  /* 0x0000000504007c0c */ /* 0x000fe2000c761270 */
[----:B------:R-:W-:-:S02]  /*33b00*/  ULDC UR5, c[0x0][0x248] ;  /* 0x0000920000057ab9 */ /* 0x000fc40000000800 */
[----:B------:R0:W-:Y:S01]  /*33b10*/  @P2 STG.E.U8 desc[UR16][R8.64], R13 ;  /* 0x0000000d08002986 */ /* 0x0001e2000c101110 */
[CC--:B------:R-:W-:Y:S01]  /*33b20*/  IADD3 R4, P2, R10.reuse, R3.reuse, RZ ;  /* 0x000000030a047210 */ /* 0x0c0fe20007f5e0ff */
[----:B--2---:R-:W-:Y:S01]  /*33b30*/  VIADD R7, R10, UR4 ;  /* 0x000000040a077c36 */ /* 0x004fe20008000000 */
[----:B------:R-:W-:Y:S01]  /*33b40*/  PRMT R15, R44, 0x7772, RZ ;  /* 0x000077722c0f7816 */ /* 0x000fe200000000ff */
[----:B------:R-:W-:Y:S01]  /*33b50*/  VIADD R12, R0, 0x9c ;  /* 0x0000009c000c7836 */ /* 0x000fe20000000000 */
[-C--:B------:R-:W-:Y:S01]  /*33b60*/  LEA.HI.X.SX32 R5, R10, R64.reuse, 0x1, P2 ;  /* 0x000000400a057211 */ /* 0x080fe200010f0eff */
[C---:B------:R-:W-:Y:S01]  /*33b70*/  VIADD R10, R7.reuse, UR5 ;  /* 0x00000005070a7c36 */ /* 0x040fe20008000000 */
[CC--:B------:R-:W-:Y:S01]  /*33b80*/  IADD3 R6, P2, R7.reuse, R3.reuse, RZ ;  /* 0x0000000307067210 */ /* 0x0c0fe20007f5e0ff */
[----:B------:R-:W-:Y:S01]  /*33b90*/  ULDC UR4, c[0x0][0x22c] ;  /* 0x00008b0000047ab9 */ /* 0x000fe20000000800 */
[----:B------:R-:W-:Y:S01]  /*33ba0*/  PRMT R11, R44, 0x7773, RZ ;  /* 0x000077732c0b7816 */ /* 0x000fe200000000ff */
[----:B------:R2:W-:Y:S01]  /*33bb0*/  @P6 STG.E.U8 desc[UR16][R4.64], R15 ;  /* 0x0000000f04006986 */ /* 0x0005e2000c101110 */
[----:B------:R-:W-:Y:S01]  /*33bc0*/  LEA.HI.X.SX32 R7, R7, R64, 0x1, P2 ;  /* 0x0000004007077211 */ /* 0x000fe200010f0eff */
[----:B------:R-:W-:Y:S01]  /*33bd0*/  ULDC UR5, c[0x0][0x22c] ;  /* 0x00008b0000057ab9 */ /* 0x000fe20000000800 */
[----:B0-----:R-:W-:-:S02]  /*33be0*/  IADD3 R8, P6, R10, R3, RZ ;  /* 0x000000030a087210 */ /* 0x001fc40007fde0ff */
[----:B------:R-:W-:Y:S01]  /*33bf0*/  ISETP.LT.AND P2, PT, R12, UR4, !P0 ;  /* 0x000000040c007c0c */ /* 0x000fe2000c741270 */
[----:B------:R-:W-:Y:S01]  /*33c00*/  ULDC UR4, c[0x0][0x248] ;  /* 0x0000920000047ab9 */ /* 0x000fe20000000800 */
[-C--:B------:R-:W-:Y:S01]  /*33c10*/  LEA.HI.X.SX32 R9, R10, R64.reuse, 0x1, P6 ;  /* 0x000000400a097211 */ /* 0x080fe200030f0eff */
[----:B------:R-:W-:Y:S01]  /*33c20*/  VIADD R12, R0, 0x9d ;  /* 0x0000009d000c7836 */ /* 0x000fe20000000000 */
[----:B------:R-:W-:Y:S01]  /*33c30*/  PRMT R13, R45, 0x7772, RZ ;  /* 0x000077722d0d7816 */ /* 0x000fe200000000ff */
[----:B------:R-:W-:Y:S01]  /*33c40*/  VIADD R10, R10, UR4 ;  /* 0x000000040a0a7c36 */ /* 0x000fe20008000000 */
[----:B------:R0:W-:Y:S01]  /*33c50*/  @P4 STG.E.U8 desc[UR16][R6.64], R11 ;  /* 0x0000000b06004986 */ /* 0x0001e2000c101110 */
[----:B--2---:R-:W-:Y:S01]  /*33c60*/  VIADD R5, R0, 0x9e ;  /* 0x0000009e00057836 */ /* 0x004fe20000000000 */
[----:B------:R-:W-:Y:S01]  /*33c70*/  ISETP.LT.AND P4, PT, R12, UR5, !P0 ;  /* 0x000000050c007c0c */ /* 0x000fe2000c781270 */
[----:B------:R-:W-:Y:S01]  /*33c80*/  ULDC UR5, c[0x0][0x22c] ;  /* 0x00008b0000057ab9 */ /* 0x000fe20000000800 */
[----:B------:R2:W-:Y:S01]  /*33c90*/  @P5 STG.E.U8 desc[UR16][R8.64], R13 ;  /* 0x0000000d08005986 */ /* 0x0005e2000c101110 */
[C---:B------:R-:W-:Y:S01]  /*33ca0*/  IADD3 R4, P5, R10.reuse, R3, RZ ;  /* 0x000000030a047210 */ /* 0x040fe20007fbe0ff */
[----:B------:R-:W-:Y:S01]  /*33cb0*/  ULDC UR4, c[0x0][0x248] ;  /* 0x0000920000047ab9 */ /* 0x000fe20000000800 */
[----:B------:R-:W-:Y:S01]  /*33cc0*/  ISETP.LT.AND P6, PT, R5, UR5, !P0 ;  /* 0x0000000505007c0c */ /* 0x000fe2000c7c1270 */
[----:B------:R-:W-:Y:S01]  /*33cd0*/  ULDC UR5, c[0x0][0x22c] ;  /* 0x00008b0000057ab9 */ /* 0x000fe20000000800 */
[----:B------:R-:W-:-:S02]  /*33ce0*/  LEA.HI.X.SX32 R5, R10, R64, 0x1, P5 ;  /* 0x000000400a057211 */ /* 0x000fc400028f0eff */
[----:B------:R-:W-:Y:S01]  /*33cf0*/  PRMT R45, R45, 0x7773, RZ ;  /* 0x000077732d2d7816 */ /* 0x000fe200000000ff */
[----:B0-----:R-:W-:Y:S01]  /*33d00*/  VIADD R11, R10, UR4 ;  /* 0x000000040a0b7c36 */ /* 0x001fe20008000000 */
[----:B------:R-:W-:Y:S01]  /*33d10*/  ULDC UR4, c[0x0][0x22c] ;  /* 0x00008b0000047ab9 */ /* 0x000fe20000000800 */
[----:B------:R-:W-:Y:S02]  /*33d20*/  VIADD R7, R0, 0x9f ;  /* 0x0000009f00077836 */ /* 0x000fe40000000000 */
[----:B------:R0:W-:Y:S01]  /*33d30*/  @P3 STG.E.U8 desc[UR16][R4.64], R45 ;  /* 0x0000002d04003986 */ /* 0x0001e2000c101110 */
[----:B------:R-:W-:Y:S02]  /*33d40*/  IADD3 R6, P5, R11, R3, RZ ;  /* 0x000000030b067210 */ /* 0x000fe40007fbe0ff */
[----:B------:R-:W-:Y:S01]  /*33d50*/  ISETP.LT.AND P3, PT, R7, UR4, !P0 ;  /* 0x0000000407007c0c */ /* 0x000fe2000c761270 */
[----:B------:R-:W-:Y:S01]  /*33d60*/  ULDC UR4, c[0x0][0x248] ;  /* 0x0000920000047ab9 */ /* 0x000fe20000000800 */
[C---:B------:R-:W-:Y:S01]  /*33d70*/  LEA.HI.X.SX32 R7, R11.reuse, R64, 0x1, P5 ;  /* 0x000000400b077211 */ /* 0x040fe200028f0eff */
[----:B------:R-:W-:Y:S01]  /*33d80*/  VIADD R11, R11, UR4 ;  /* 0x000000040b0b7c36 */ /* 0x000fe20008000000 */
[----:B--2---:R-:W-:Y:S01]  /*33d90*/  PRMT R13, R46, 0x7772, RZ ;  /* 0x000077722e0d7816 */ /* 0x004fe200000000ff */
        /* <DEDUP_REMOVED lines=16> */
[C---:B------:R-:W-:Y:S01]  /*33ea0*/  PRMT R13, R47.reuse, 0x7773, RZ ;  /* 0x000077732f0d7816 */ /* 0x040fe200000000ff */
[----:B------:R-:W-:Y:S01]  /*33eb0*/  ULDC UR4, c[0x0][0x248] ;  /* 0x0000920000047ab9 */ /* 0x000fe20000000800 */
[----:B------:R-:W-:Y:S01]  /*33ec0*/  PRMT R47, R47, 0x7772, RZ ;  /* 0x000077722f2f7816 */ /* 0x000fe200000000ff */
[----:B------:R-:W-:Y:S01]  /*33ed0*/  VIADD R10, R7, UR4 ;  /* 0x00000004070a7c36 */ /* 0x000fe20008000000 */
[----:B------:R-:W-:Y:S01]  /*33ee0*/  LEA.HI.X.SX32 R5, R11, R64, 0x1, P4 ;  /* 0x000000400b057211 */ /* 0x000fe200020f0eff */
[----:B------:R-:W-:Y:S01]  /*33ef0*/  VIADD R11, R0, 0xa2 ;  /* 0x000000a2000b7836 */ /* 0x000fe20000000000 */
[----:B------:R-:W-:Y:S01]  /*33f00*/  IADD3 R6, P4, R7, R3, RZ ;  /* 0x0000000307067210 */ /* 0x000fe20007f9e0ff */
[----:B------:R-:W-:-:S02]  /*33f10*/  ULDC UR4, c[0x0][0x248] ;  /* 0x0000920000047ab9 */ /* 0x000fc40000000800 */
[----:B------:R2:W-:Y:S01]  /*33f20*/  @P6 STG.E.U8 desc[UR16][R4.64], R47 ;  /* 0x0000002f04006986 */ /* 0x0005e2000c101110 */
[-C--:B0-----:R-:W-:Y:S02]  /*33f30*/  IADD3 R8, P6, R10, R3.reuse, RZ ;  /* 0x000000030a087210 */ /* 0x081fe40007fde0ff */
[-C--:B------:R-:W-:Y:S02]  /*33f40*/  LEA.HI.X.SX32 R7, R7, R64.reuse, 0x1, P4 ;  /* 0x0000004007077211 */ /* 0x080fe400020f0eff */
[----:B------:R-:W-:Y:S01]  /*33f50*/  ISETP.LT.AND P4, PT, R11, UR5, !P0 ;  /* 0x000000050b007c0c */ /* 0x000fe2000c781270 */
[----:B------:R-:W-:Y:S01]  /*33f60*/  VIADD R11, R0, 0xa3 ;  /* 0x000000a3000b7836 */ /* 0x000fe20000000000 */
[CC--:B------:R-:W-:Y:S01]  /*33f70*/  LEA.HI.X.SX32 R9, R10.reuse, R64.reuse, 0x1, P6 ;  /* 0x000000400a097211 */ /* 0x0c0fe200030f0eff */
[----:B------:R-:W-:Y:S01]  /*33f80*/  VIADD R10, R10, UR4 ;  /* 0x000000040a0a7c36 */ /* 0x000fe20008000000 */
[----:B------:R-:W-:Y:S01]  /*33f90*/  PRMT R17, R32, 0x7770, RZ ;  /* 0x0000777020117816 */ /* 0x000fe200000000ff */
[----:B------:R0:W-:Y:S01]  /*33fa0*/  @P3 STG.E.U8 desc[UR16][R6.64], R13 ;  /* 0x0000000d06003986 */ /* 0x0001e2000c101110 */
[----:B------:R-:W-:Y:S01]  /*33fb0*/  ULDC UR5, c[0x0][0x22c] ;  /* 0x00008b0000057ab9 */ /* 0x000fe20000000800 */
[----:B--2---:R-:W-:Y:S01]  /*33fc0*/  VIADD R5, R0, 0xa4 ;  /* 0x000000a400057836 */ /* 0x004fe20000000000 */
[----:B------:R-:W-:Y:S01]  /*33fd0*/  ISETP.LT.AND P3, PT, R11, UR5, !P0 ;  /* 0x000000050b007c0c */ /* 0x000fe2000c761270 */
[----:B------:R2:W-:Y:S01]  /*33fe0*/  @P5 STG.E.U8 desc[UR16][R8.64], R17 ;  /* 0x0000001108005986 */ /* 0x0005e2000c101110 */
[CC--:B------:R-:W-:Y:S01]  /*33ff0*/  IADD3 R4, P5, R10.reuse, R3.reuse, RZ ;  /* 0x000000030a047210 */ /* 0x0c0fe20007fbe0ff */
[----:B------:R-:W-:Y:S01]  /*34000*/  ULDC UR5, c[0x0][0x22c] ;  /* 0x00008b0000057ab9 */ /* 0x000fe20000000800 */
[----:B------:R-:W-:Y:S01]  /*34010*/  ULDC UR4, c[0x0][0x248] ;  /* 0x0000920000047ab9 */ /* 0x000fe20000000800 */
[----:B------:R-:W-:Y:S01]  /*34020*/  ISETP.LT.AND P6, PT, R5, UR5, !P0 ;  /* 0x0000000505007c0c */ /* 0x000fe2000c7c1270 */
[C---:B------:R-:W-:Y:S01]  /*34030*/  VIADD R11, R10.reuse, UR4 ;  /* 0x000000040a0b7c36 */ /* 0x040fe20008000000 */
[----:B------:R-:W-:Y:S01]  /*34040*/  LEA.HI.X.SX32 R5, R10, R64, 0x1, P5 ;  /* 0x000000400a057211 */ /* 0x000fe200028f0eff */
[----:B------:R-:W-:Y:S01]  /*34050*/  ULDC UR4, c[0x0][0x22c] ;  /* 0x00008b0000047ab9 */ /* 0x000fe20000000800 */
[----:B------:R-:W-:Y:S01]  /*34060*/  PRMT R15, R32, 0x7771, RZ ;  /* 0x00007771200f7816 */ /* 0x000fe200000000ff */
[----:B0-----:R-:W-:Y:S01]  /*34070*/  VIADD R7, R0, 0xa5 ;  /* 0x000000a500077836 */ /* 0x001fe20000000000 */
[----:B------:R-:W-:Y:S01]  /*34080*/  IADD3 R6, P5, R11, R3, RZ ;  /* 0x000000030b067210 */ /* 0x000fe20007fbe0ff */
[----:B------:R-:W-:-:S02]  /*34090*/  ULDC UR5, c[0x0][0x22c] ;  /* 0x00008b0000057ab9 */ /* 0x000fc40000000800 */
[----:B------:R0:W-:Y:S01]  /*340a0*/  @P2 STG.E.U8 desc[UR16][R4.64], R15 ;  /* 0x0000000f04002986 */ /* 0x0001e2000c101110 */
        /* <DEDUP_REMOVED lines=20> */
[C---:B--2---:R-:W-:Y:S01]  /*341f0*/  VIADD R7, R11.reuse, UR4 ;  /* 0x000000040b077c36 */ /* 0x044fe20008000000 */
        /* <DEDUP_REMOVED lines=54> */
[----:B------:R-:W-:Y:S02]  /*34560*/  ULDC UR4, c[0x0][0x22c] ;  /* 0x00008b0000047ab9 */ /* 0x000fe40000000800 */
[----:B------:R-:W-:Y:S01]  /*34570*/  LEA.HI.X.SX32 R5, R11, R64, 0x1, P2 ;  /* 0x000000400b057211 */ /* 0x000fe200010f0eff */
[----:B------:R-:W-:Y:S01]  /*34580*/  VIADD R10, R7, UR5 ;  /* 0x00000005070a7c36 */ /* 0x000fe20008000000 */
[----:B------:R-:W-:Y:S01]  /*34590*/  PRMT R11, R33, 0x7772, RZ ;  /* 0x00007772210b7816 */ /* 0x000fe200000000ff */
[----:B------:R-:W-:Y:S01]  /*345a0*/  VIADD R12, R0, 0xae ;  /* 0x000000ae000c7836 */ /* 0x000fe20000000000 */
[----:B------:R-:W-:Y:S01]  /*345b0*/  IADD3 R6, P2, R7, R3, RZ ;  /* 0x0000000307067210 */ /* 0x000fe20007f5e0ff */
[----:B------:R-:W-:-:S02]  /*345c0*/  ULDC UR5, c[0x0][0x22c] ;  /* 0x00008b0000057ab9 */ /* 0x000fc40000000800 */
[----:B------:R2:W-:Y:S01]  /*345d0*/  @P6 STG.E.U8 desc[UR16][R4.64], R11 ;  /* 0x0000000b04006986 */ /* 0x0005e2000c101110 */
[-C--:B0-----:R-:W-:Y:S02]  /*345e0*/  IADD3 R8, P6, R10, R3.reuse, RZ ;  /* 0x000000030a087210 */ /* 0x081fe40007fde0ff */
[-C--:B------:R-:W-:Y:S02]  /*345f0*/  LEA.HI.X.SX32 R7, R7, R64.reuse, 0x1, P2 ;  /* 0x0000004007077211 */ /* 0x080fe400010f0eff */
[----:B------:R-:W-:Y:S01]  /*34600*/  ISETP.LT.AND P2, PT, R12, UR4, !P0 ;  /* 0x000000040c007c0c */ /* 0x000fe2000c741270 */
[----:B------:R-:W-:Y:S01]  /*34610*/  ULDC UR4, c[0x0][0x248] ;  /* 0x0000920000047ab9 */ /* 0x000fe20000000800 */
[----:B------:R-:W-:Y:S01]  /*34620*/  PRMT R33, R33, 0x7773, RZ ;  /* 0x0000777321217816 */ /* 0x000fe200000000ff */
[----:B------:R-:W-:Y:S01]  /*34630*/  VIADD R12, R0, 0xaf ;  /* 0x000000af000c7836 */ /* 0x000fe20000000000 */
[CC--:B------:R-:W-:Y:S01]  /*34640*/  LEA.HI.X.SX32 R9, R10.reuse, R64.reuse, 0x1, P6 ;  /* 0x000000400a097211 */ /* 0x0c0fe200030f0eff */
[----:B------:R-:W-:Y:S01]  /*34650*/  VIADD R10, R10, UR4 ;  /* 0x000000040a0a7c36 */ /* 0x000fe20008000000 */
[----:B------:R-:W-:Y:S01]  /*34660*/  PRMT R13, R34, 0x7772, RZ ;  /* 0x00007772220d7816 */ /* 0x000fe200000000ff */
[----:B------:R0:W-:Y:S01]  /*34670*/  @P4 STG.E.U8 desc[UR16][R6.64], R33 ;  /* 0x0000002106004986 */ /* 0x0001e2000c101110 */
[----:B--2---:R-:W-:Y:S01]  /*34680*/  VIADD R5, R0, 0xb0 ;  /* 0x000000b000057836 */ /* 0x004fe20000000000 */
[----:B------:R-:W-:Y:S01]  /*34690*/  ISETP.LT.AND P4, PT, R12, UR5, !P0 ;  /* 0x000000050c007c0c */ /* 0x000fe2000c781270 */
[----:B------:R-:W-:Y:S01]  /*346a0*/  ULDC UR5, c[0x0][0x22c] ;  /* 0x00008b0000057ab9 */ /* 0x000fe20000000800 */
[----:B------:R2:W-:Y:S01]  /*346b0*/  @P5 STG.E.U8 desc[UR16][R8.64], R13 ;  /* 0x0000000d08005986 */ /* 0x0005e2000c101110 */
[CC--:B------:R-:W-:Y:S01]  /*346c0*/  IADD3 R4, P5, R10.reuse, R3.reuse, RZ ;  /* 0x000000030a047210 */ /* 0x0c0fe20007fbe0ff */
        /* <DEDUP_REMOVED lines=18> */
[-C--:B------:R-:W-:Y:S02]  /*347f0*/  IADD3 R8, P2, R11, R3.reuse, RZ ;  /* 0x000000030b087210 */ /* 0x080fe40007f5e0ff */
[----:B------:R-:W-:Y:S01]  /*34800*/  ISETP.LT.AND P5, PT, R9, UR4, !P0 ;  /* 0x0000000409007c0c */ /* 0x000fe2000c7a1270 */
[----:B------:R-:W-:Y:S01]  /*34810*/  ULDC UR4, c[0x0][0x248] ;  /* 0x0000920000047ab9 */ /* 0x000fe20000000800 */
[----:B------:R-:W-:Y:S01]  /*34820*/  PRMT R35, R35, 0x7773, RZ ;  /* 0x0000777323237816 */ /* 0x000fe200000000ff */
[----:B0-----:R-:W-:Y:S01]  /*34830*/  VIADD R4, R0, 0xb3 ;  /* 0x000000b300047836 */ /* 0x001fe20000000000 */
[CC--:B------:R-:W-:Y:S01]  /*34840*/  LEA.HI.X.SX32 R9, R11.reuse, R64.reuse, 0x1, P2 ;  /* 0x000000400b097211 */ /* 0x0c0fe200010f0eff */
[----:B------:R-:W-:Y:S01]  /*34850*/  VIADD R11, R11, UR4 ;  /* 0x000000040b0b7c36 */ /* 0x000fe20008000000 */
[----:B------:R-:W-:Y:S02]  /*34860*/  ULDC UR4, c[0x0][0x248] ;  /* 0x0000920000047ab9 */ /* 0x000fe40000000800 */
[----:B------:R-:W-:Y:S01]  /*34870*/  ISETP.LT.AND P2, PT, R4, UR5, !P0 ;  /* 0x0000000504007c0c */ /* 0x000fe2000c741270 */
[----:B------:R0:W-:Y:S01]  /*34880*/  @P4 STG.E.U8 desc[UR16][R8.64], R35 ;  /* 0x0000002308004986 */ /* 0x0001e2000c101110 */
[CC--:B------:R-:W-:Y:S01]  /*34890*/  IADD3 R4, P4, R11.reuse, R3.reuse, RZ ;  /* 0x000000030b047210 */ /* 0x0c0fe20007f9e0ff */
[C---:B--2---:R-:W-:Y:S01]  /*348a0*/  VIADD R7, R11.reuse, UR4 ;  /* 0x000000040b077c36 */ /* 0x044fe20008000000 */
[----:B------:R-:W-:Y:S01]  /*348b0*/  ULDC UR5, c[0x0][0x248] ;  /* 0x0000920000057ab9 */ /* 0x000fe20000000800 */
        /* <DEDUP_REMOVED lines=8> */
[----:B0-----:R-:W-:Y:S01]  /*34940*/  IADD3 R8, P6, R10, R3, RZ ;  /* 0x000000030a087210 */ /* 0x001fe20007fde0ff */
        /* <DEDUP_REMOVED lines=49> */
[-C--:B------:R-:W-:Y:S01]  /*34c60*/  IADD3 R6, P3, R7, R3.reuse, RZ ;  /* 0x0000000307067210 */ /* 0x080fe20007f7e0ff */
        /* <DEDUP_REMOVED lines=25> */
[C---:B------:R-:W-:Y:S02]  /*34e00*/  VIADD R7, R0.reuse, 0xbd ;  /* 0x000000bd00077836 */ /* 0x040fe40000000000 */
        /* <DEDUP_REMOVED lines=200> */
[----:B-1----:R-:W-:Y:S01]  /*35a90*/  PRMT R17, R56, 0x7770, RZ ;  /* 0x0000777038117816 */ /* 0x002fe200000000ff */
        /* <DEDUP_REMOVED lines=22> */
[----:B-1----:R-:W-:Y:S01]  /*35c00*/  VIADD R9, R0, 0xd6 ;  /* 0x000000d600097836 */ /* 0x002fe20000000000 */
        /* <DEDUP_REMOVED lines=14> */
[C---:B-1----:R-:W-:Y:S01]  /*35cf0*/  VIADD R7, R11.reuse, UR4 ;  /* 0x000000040b077c36 */ /* 0x042fe20008000000 */
        /* <DEDUP_REMOVED lines=18> */
[----:B-1----:R-:W-:Y:S01]  /*35e20*/  VIADD R5, R0, 0xda ;  /* 0x000000da00057836 */ /* 0x002fe20000000000 */
        /* <DEDUP_REMOVED lines=18> */
[----:B-1----:R-:W-:Y:S01]  /*35f50*/  PRMT R15, R56, 0x7772, RZ ;  /* 0x00007772380f7816 */ /* 0x002fe200000000ff */
        /* <DEDUP_REMOVED lines=34> */
[----:B-1----:R-:W-:Y:S01]  /*36180*/  VIADD R5, R0, 0xe0 ;  /* 0x000000e000057836 */ /* 0x002fe20000000000 */
        /* <DEDUP_REMOVED lines=33> */
[C---:B-1----:R-:W-:Y:S01]  /*363a0*/  VIADD R7, R11.reuse, UR4 ;  /* 0x000000040b077c36 */ /* 0x042fe20008000000 */
        /* <DEDUP_REMOVED lines=54> */
[----:B-1----:R-:W-:Y:S01]  /*36710*/  VIADD R7, R11, UR4 ;  /* 0x000000040b077c36 */ /* 0x002fe20008000000 */
        /* <DEDUP_REMOVED lines=50> */
[C---:B------:R-:W-:Y:S01]  /*36a40*/  VIADD R14, R11.reuse, UR4 ;  /* 0x000000040b0e7c36 */ /* 0x040fe20008000000 */
[----:B------:R-:W0:Y:S01]  /*36a50*/  LDS.128 R4, [R2] ;  /* 0x0000000002047984 */ /* 0x000e220000000c00 */
[----:B------:R-:W-:Y:S01]  /*36a60*/  VIADD R16, R0, 0xf0 ;  /* 0x000000f000107836 */ /* 0x000fe20000000000 */
[----:B------:R-:W-:Y:S01]  /*36a70*/  ULDC UR4, c[0x0][0x22c] ;  /* 0x00008b0000047ab9 */ /* 0x000fe20000000800 */
[----:B------:R-:W-:Y:S01]  /*36a80*/  PRMT R15, R62, 0x7772, RZ ;  /* 0x000077723e0f7816 */ /* 0x000fe200000000ff */
[----:B------:R2:W-:Y:S01]  /*36a90*/  @P3 STG.E.U8 desc[UR16][R8.64], R61 ;  /* 0x0000003d08003986 */ /* 0x0005e2000c101110 */
[----:B------:R-:W-:Y:S01]  /*36aa0*/  IADD3 R10, P3, R11, R3, RZ ;  /* 0x000000030b0a7210 */ /* 0x000fe20007f7e0ff */
[----:B------:R-:W-:-:S03]  /*36ab0*/  ULDC UR5, c[0x0][0x22c] ;  /* 0x00008b0000057ab9 */ /* 0x000fc60000000800 */
[----:B------:R-:W-:Y:S02]  /*36ac0*/  LEA.HI.X.SX32 R11, R11, R64, 0x1, P3 ;  /* 0x000000400b0b7211 */ /* 0x000fe400018f0eff */
[----:B------:R-:W-:-:S04]  /*36ad0*/  IADD3 R12, P3, R14, R3, RZ ;  /* 0x000000030e0c7210 */ /* 0x000fc80007f7e0ff */
[-C--:B-1----:R-:W-:Y:S02]  /*36ae0*/  LEA.HI.X.SX32 R13, R14, R64.reuse, 0x1, P3 ;  /* 0x000000400e0d7211 */ /* 0x082fe400018f0eff */
[----:B------:R-:W-:Y:S01]  /*36af0*/  ISETP.LT.AND P3, PT, R16, UR4, !P0 ;  /* 0x0000000410007c0c */ /* 0x000fe2000c761270 */
[----:B------:R-:W-:Y:S02]  /*36b00*/  ULDC UR4, c[0x0][0x248] ;  /* 0x0000920000047ab9 */ /* 0x000fe40000000800 */
[----:B------:R-:W-:Y:S01]  /*36b10*/  VIADD R14, R14, UR4 ;  /* 0x000000040e0e7c36 */ /* 0x000fe20008000000 */
[----:B------:R-:W-:Y:S01]  /*36b20*/  PRMT R17, R62, 0x7773, RZ ;  /* 0x000077733e117816 */ /* 0x000fe200000000ff */
[----:B--2---:R-:W-:Y:S01]  /*36b30*/  VIADD R9, R0, 0xf1 ;  /* 0x000000f100097836 */ /* 0x004fe20000000000 */
[----:B------:R1:W-:Y:S01]  /*36b40*/  @P6 STG.E.U8 desc[UR16][R10.64], R15 ;  /* 0x0000000f0a006986 */ /* 0x0003e2000c101110 */
[----:B------:R-:W-:Y:S01]  /*36b50*/  ULDC UR4, c[0x0][0x248] ;  /* 0x0000920000047ab9 */ /* 0x000fe20000000800 */
[C---:B------:R-:W-:Y:S01]  /*36b60*/  IADD3 R8, P6, R14.reuse, R3, RZ ;  /* 0x000000030e087210 */ /* 0x040fe20007fde0ff */
[C---:B------:R-:W-:Y:S01]  /*36b70*/  VIADD R2, R14.reuse, UR4 ;  /* 0x000000040e027c36 */ /* 0x040fe20008000000 */
[----:B------:R2:W-:Y:S01]  /*36b80*/  @P2 STG.E.U8 desc[UR16][R12.64], R17 ;  /* 0x000000110c002986 */ /* 0x0005e2000c101110 */
[----:B------:R-:W-:Y:S01]  /*36b90*/  ISETP.LT.AND P2, PT, R9, UR5, !P0 ;  /* 0x0000000509007c0c */ /* 0x000fe2000c741270 */
[----:B------:R-:W-:Y:S01]  /*36ba0*/  ULDC UR4, c[0x0][0x22c] ;  /* 0x00008b0000047ab9 */ /* 0x000fe20000000800 */
[----:B------:R-:W-:Y:S01]  /*36bb0*/  LEA.HI.X.SX32 R9, R14, R64, 0x1, P6 ;  /* 0x000000400e097211 */ /* 0x000fe200030f0eff */
[----:B------:R-:W-:Y:S01]  /*36bc0*/  ULDC UR5, c[0x0][0x22c] ;  /* 0x00008b0000057ab9 */ /* 0x000fe20000000800 */
[----:B-1----:R-:W-:-:S02]  /*36bd0*/  PRMT R15, R63, 0x7773, RZ ;  /* 0x000077733f0f7816 */ /* 0x002fc400000000ff */
[----:B------:R-:W-:Y:S01]  /*36be0*/  PRMT R63, R63, 0x7772, RZ ;  /* 0x000077723f3f7816 */ /* 0x000fe200000000ff */
[----:B--2---:R-:W-:Y:S01]  /*36bf0*/  VIADD R12, R0, 0xf2 ;  /* 0x000000f2000c7836 */ /* 0x004fe20000000000 */
[----:B------:R-:W-:-:S03]  /*36c00*/  IADD3 R10, P6, R2, R3, RZ ;  /* 0x00000003020a7210 */ /* 0x000fc60007fde0ff */
[----:B------:R1:W-:Y:S01]  /*36c10*/  @P5 STG.E.U8 desc[UR16][R8.64], R63 ;  /* 0x0000003f08005986 */ /* 0x0003e2000c101110 */
[----:B------:R-:W-:Y:S01]  /*36c20*/  ISETP.LT.AND P5, PT, R12, UR4, !P0 ;  /* 0x000000040c007c0c */ /* 0x000fe2000c7a1270 */
[----:B------:R-:W-:Y:S01]  /*36c30*/  ULDC UR4, c[0x0][0x248] ;  /* 0x0000920000047ab9 */ /* 0x000fe20000000800 */
[C---:B------:R-:W-:Y:S01]  /*36c40*/  LEA.HI.X.SX32 R11, R2.reuse, R64, 0x1, P6 ;  /* 0x00000040020b7211 */ /* 0x040fe200030f0eff */
[----:B------:R-:W-:Y:S01]  /*36c50*/  VIADD R2, R2, UR4 ;  /* 0x0000000402027c36 */ /* 0x000fe20008000000 */
[----:B------:R-:W-:Y:S01]  /*36c60*/  ULDC UR4, c[0x0][0x248] ;  /* 0x0000920000047ab9 */ /* 0x000fe20000000800 */
[----:B------:R-:W-:-:S03]  /*36c70*/  VIADD R13, R0, 0xf3 ;  /* 0x000000f3000d7836 */ /* 0x000fc60000000000 */
[CC--:B------:R-:W-:Y:S01]  /*36c80*/  IADD3 R12, P6, R2.reuse, R3.reuse, RZ ;  /* 0x00000003020c7210 */ /* 0x0c0fe20007fde0ff */
[----:B------:R2:W-:Y:S01]  /*36c90*/  @P4 STG.E.U8 desc[UR16][R10.64], R15 ;  /* 0x0000000f0a004986 */ /* 0x0005e2000c101110 */
[C---:B------:R-:W-:Y:S01]  /*36ca0*/  VIADD R14, R2.reuse, UR4 ;  /* 0x00000004020e7c36 */ /* 0x040fe20008000000 */
[----:B------:R-:W-:Y:S01]  /*36cb0*/  ISETP.LT.AND P4, PT, R13, UR5, !P0 ;  /* 0x000000050d007c0c */ /* 0x000fe2000c781270 */
[----:B------:R-:W-:Y:S01]  /*36cc0*/  ULDC UR4, c[0x0][0x22c] ;  /* 0x00008b0000047ab9 */ /* 0x000fe20000000800 */
[----:B------:R-:W-:Y:S01]  /*36cd0*/  LEA.HI.X.SX32 R13, R2, R64, 0x1, P6 ;  /* 0x00000040020d7211 */ /* 0x000fe200030f0eff */
[----:B------:R-:W-:Y:S01]  /*36ce0*/  VIADD R2, R0, 0xf4 ;  /* 0x000000f400027836 */ /* 0x000fe20000000000 */
[----:B0-----:R-:W-:Y:S01]  /*36cf0*/  PRMT R17, R4, 0x7770, RZ ;  /* 0x0000777004117816 */ /* 0x001fe200000000ff */
[----:B------:R-:W-:Y:S01]  /*36d00*/  ULDC UR5, c[0x0][0x22c] ;  /* 0x00008b0000057ab9 */ /* 0x000fe20000000800 */
[----:B-1----:R-:W-:-:S03]  /*36d10*/  IADD3 R8, P6, R14, R3, RZ ;  /* 0x000000030e087210 */ /* 0x002fc60007fde0ff */
[----:B------:R0:W-:Y:S01]  /*36d20*/  @P3 STG.E.U8 desc[UR16][R12.64], R17 ;  /* 0x000000110c003986 */ /* 0x0001e2000c101110 */
[----:B------:R-:W-:Y:S01]  /*36d30*/  ISETP.LT.AND P3, PT, R2, UR4, !P0 ;  /* 0x0000000402007c0c */ /* 0x000fe2000c761270 */
[----:B------:R-:W-:Y:S01]  /*36d40*/  ULDC UR4, c[0x0][0x248] ;  /* 0x0000920000047ab9 */ /* 0x000fe20000000800 */
[CC--:B------:R-:W-:Y:S01]  /*36d50*/  LEA.HI.X.SX32 R9, R14.reuse, R64.reuse, 0x1, P6 ;  /* 0x000000400e097211 */ /* 0x0c0fe200030f0eff */
[----:B------:R-:W-:Y:S01]  /*36d60*/  VIADD R14, R14, UR4 ;  /* 0x000000040e0e7c36 */ /* 0x000fe20008000000 */
[----:B--2---:R-:W-:Y:S01]  /*36d70*/  PRMT R15, R4, 0x7771, RZ ;  /* 0x00007771040f7816 */ /* 0x004fe200000000ff */
[----:B------:R-:W-:Y:S01]  /*36d80*/  VIADD R11, R0, 0xf5 ;  /* 0x000000f5000b7836 */ /* 0x000fe20000000000 */
[----:B------:R-:W-:Y:S02]  /*36d90*/  ULDC UR4, c[0x0][0x248] ;  /* 0x0000920000047ab9 */ /* 0x000fe40000000800 */
[C---:B------:R-:W-:Y:S01]  /*36da0*/  IADD3 R10, P6, R14.reuse, R3, RZ ;  /* 0x000000030e0a7210 */ /* 0x040fe20007fde0ff */
[----:B------:R1:W-:Y:S01]  /*36db0*/  @P2 STG.E.U8 desc[UR16][R8.64], R15 ;  /* 0x0000000f08002986 */ /* 0x0003e2000c101110 */
[C---:B------:R-:W-:Y:S01]  /*36dc0*/  VIADD R2, R14.reuse, UR4 ;  /* 0x000000040e027c36 */ /* 0x040fe20008000000 */
[----:B------:R-:W-:Y:S01]  /*36dd0*/  ISETP.LT.AND P2, PT, R11, UR5, !P0 ;  /* 0x000000050b007c0c */ /* 0x000fe2000c741270 */
[----:B------:R-:W-:Y:S01]  /*36de0*/  ULDC UR4, c[0x0][0x22c] ;  /* 0x00008b0000047ab9 */ /* 0x000fe20000000800 */
[----:B------:R-:W-:Y:S01]  /*36df0*/  LEA.HI.X.SX32 R11, R14, R64, 0x1, P6 ;  /* 0x000000400e0b7211 */ /* 0x000fe200030f0eff */
[----:B------:R-:W-:Y:S01]  /*36e00*/  ULDC UR5, c[0x0][0x22c] ;  /* 0x00008b0000057ab9 */ /* 0x000fe20000000800 */
[----:B0-----:R-:W-:-:S02]  /*36e10*/  PRMT R17, R5, 0x7770, RZ ;  /* 0x0000777005117816 */ /* 0x001fc400000000ff */
[----:B------:R-:W-:Y:S01]  /*36e20*/  IADD3 R12, P6, R2, R3, RZ ;  /* 0x00000003020c7210 */ /* 0x000fe20007fde0ff */
[----:B-1----:R-:W-:Y:S02]  /*36e30*/  VIADD R8, R0, 0xf6 ;  /* 0x000000f600087836 */ /* 0x002fe40000000000 */
[----:B------:R0:W-:Y:S01]  /*36e40*/  @P5 STG.E.U8 desc[UR16][R10.64], R17 ;  /* 0x000000110a005986 */ /* 0x0001e2000c101110 */
[----:B------:R-:W-:Y:S02]  /*36e50*/  LEA.HI.X.SX32 R13, R2, R64, 0x1, P6 ;  /* 0x00000040020d7211 */ /* 0x000fe400030f0eff */
[----:B------:R-:W-:Y:S01]  /*36e60*/  ISETP.LT.AND P5, PT, R8, UR4, !P0 ;  /* 0x0000000408007c0c */ /* 0x000fe2000c7a1270 */
[----:B------:R-:W-:Y:S02]  /*36e70*/  ULDC UR4, c[0x0][0x248] ;  /* 0x0000920000047ab9 */ /* 0x000fe40000000800 */
[----:B------:R-:W-:Y:S01]  /*36e80*/  VIADD R2, R2, UR4 ;  /* 0x0000000402027c36 */ /* 0x000fe20008000000 */
[----:B------:R-:W-:Y:S01]  /*36e90*/  PRMT R15, R5, 0x7771, RZ ;  /* 0x00007771050f7816 */ /* 0x000fe200000000ff */
[----:B------:R-:W-:Y:S01]  /*36ea0*/  VIADD R9, R0, 0xf7 ;  /* 0x000000f700097836 */ /* 0x000fe20000000000 */
[----:B------:R-:W-:-:S02]  /*36eb0*/  ULDC UR4, c[0x0][0x248] ;  /* 0x0000920000047ab9 */ /* 0x000fc40000000800 */
        /* <DEDUP_REMOVED lines=9> */
[----:B------:R-:W-:-:S03]  /*36f50*/  IADD3 R10, P6, R14, R3, RZ ;  /* 0x000000030e0a7210 */ /* 0x000fc60007fde0ff */
[----:B------:R0:W-:Y:S01]  /*36f60*/  @P3 STG.E.U8 desc[UR16][R8.64], R17 ;  /* 0x0000001108003986 */ /* 0x0001e2000c101110 */
[----:B------:R-:W-:Y:S01]  /*36f70*/  ISETP.LT.AND P3, PT, R2, UR4, !P0 ;  /* 0x0000000402007c0c */ /* 0x000fe2000c761270 */
[----:B------:R-:W-:Y:S01]  /*36f80*/  ULDC UR4, c[0x0][0x248] ;  /* 0x0000920000047ab9 */ /* 0x000fe20000000800 */
[CC--:B------:R-:W-:Y:S01]  /*36f90*/  LEA.HI.X.SX32 R11, R14.reuse, R64.reuse, 0x1, P6 ;  /* 0x000000400e0b7211 */ /* 0x0c0fe200030f0eff */
[----:B------:R-:W-:Y:S01]  /*36fa0*/  VIADD R14, R14, UR4 ;  /* 0x000000040e0e7c36 */ /* 0x000fe20008000000 */
[----:B-1----:R-:W-:Y:S01]  /*36fb0*/  PRMT R15, R6, 0x7771, RZ ;  /* 0x00007771060f7816 */ /* 0x002fe200000000ff */
        /* <DEDUP_REMOVED lines=25> */
[-C--:B------:R-:W-:Y:S01]  /*37150*/  LEA.HI.X.SX32 R11, R2, R64.reuse, 0x1, P6 ;  /* 0x00000040020b7211 */ /* 0x080fe200030f0eff */
[----:B------:R-:W-:Y:S01]  /*37160*/  VIADD R2, R0, 0xfc ;  /* 0x000000fc00027836 */ /* 0x000fe20000000000 */
[----:B0-----:R-:W-:Y:S01]  /*37170*/  IADD3 R12, P6, R14, R3, RZ ;  /* 0x000000030e0c7210 */ /* 0x001fe20007fde0ff */
[----:B------:R-:W-:Y:S01]  /*37180*/  ULDC UR5, c[0x0][0x248] ;  /* 0x0000920000057ab9 */ /* 0x000fe20000000800 */
[----:B-1----:R-:W-:Y:S02]  /*37190*/  PRMT R9, R4, 0x7772, RZ ;  /* 0x0000777204097816 */ /* 0x002fe400000000ff */
[----:B------:R-:W-:-:S03]  /*371a0*/  LEA.HI.X.SX32 R13, R14, R64, 0x1, P6 ;  /* 0x000000400e0d7211 */ /* 0x000fc600030f0eff */
[----:B------:R0:W-:Y:S01]  /*371b0*/  @P3 STG.E.U8 desc[UR16][R10.64], R9 ;  /* 0x000000090a003986 */ /* 0x0001e2000c101110 */
[----:B------:R-:W-:Y:S01]  /*371c0*/  ISETP.LT.AND P3, PT, R2, UR4, !P0 ;  /* 0x0000000402007c0c */ /* 0x000fe2000c761270 */
[----:B------:R-:W-:Y:S02]  /*371d0*/  ULDC UR4, c[0x0][0x248] ;  /* 0x0000920000047ab9 */ /* 0x000fe40000000800 */
[----:B------:R-:W-:Y:S01]  /*371e0*/  VIADD R14, R14, UR4 ;  /* 0x000000040e0e7c36 */ /* 0x000fe20008000000 */
[----:B------:R-:W-:Y:S01]  /*371f0*/  ULDC UR4, c[0x0][0x248] ;  /* 0x0000920000047ab9 */ /* 0x000fe20000000800 */
[----:B------:R-:W-:Y:S02]  /*37200*/  PRMT R15, R4, 0x7773, RZ ;  /* 0x00007773040f7816 */ /* 0x000fe400000000ff */
[----:B------:R-:W-:Y:S01]  /*37210*/  VIADD R2, R14, UR4 ;  /* 0x000000040e027c36 */ /* 0x000fe20008000000 */
[----:B------:R-:W-:-:S03]  /*37220*/  ULDC UR4, c[0x0][0x248] ;  /* 0x0000920000047ab9 */ /* 0x000fc60000000800 */
[----:B------:R-:W-:Y:S01]  /*37230*/  VIADD R4, R2, UR5 ;  /* 0x0000000502047c36 */ /* 0x000fe20008000000 */
[----:B------:R1:W-:Y:S01]  /*37240*/  @P2 STG.E.U8 desc[UR16][R12.64], R15 ;  /* 0x0000000f0c002986 */ /* 0x0003e2000c101110 */
[----:B------:R-:W-:Y:S01]  /*37250*/  VIADD R18, R0, 0xfd ;  /* 0x000000fd00127836 */ /* 0x000fe20000000000 */
[-C--:B------:R-:W-:Y:S01]  /*37260*/  IADD3 R8, P2, R14, R3.reuse, RZ ;  /* 0x000000030e087210 */ /* 0x080fe20007f5e0ff */
[----:B------:R-:W-:Y:S01]  /*37270*/  VIADD R19, R0, 0xfe ;  /* 0x000000fe00137836 */ /* 0x000fe20000000000 */
[----:B------:R-:W-:Y:S01]  /*37280*/  ULDC UR5, c[0x0][0x248] ;  /* 0x0000920000057ab9 */ /* 0x000fe20000000800 */
[----:B------:R-:W-:Y:S01]  /*37290*/  VIADD R0, R4, UR6 ;  /* 0x0000000604007c36 */ /* 0x000fe20008000000 */
[----:B0-----:R-:W-:Y:S02]  /*372a0*/  LEA.HI.X.SX32 R9, R14, R64, 0x1, P2 ;  /* 0x000000400e097211 */ /* 0x001fe400010f0eff */
[-C--:B------:R-:W-:Y:S01]  /*372b0*/  IADD3 R10, P2, R2, R3.reuse, RZ ;  /* 0x00000003020a7210 */ /* 0x080fe20007f5e0ff */
[----:B------:R-:W-:Y:S01]  /*372c0*/  VIADD R17, R0, UR4 ;  /* 0x0000000400117c36 */ /* 0x000fe20008000000 */
[----:B------:R-:W-:Y:S01]  /*372d0*/  ULDC UR4, c[0x0][0x22c] ;  /* 0x00008b0000047ab9 */ /* 0x000fe20000000800 */
[----:B-1----:R-:W-:-:S02]  /*372e0*/  IADD3 R12, P6, R4, R3, RZ ;  /* 0x00000003040c7210 */ /* 0x002fc40007fde0ff */
[-C--:B------:R-:W-:Y:S02]  /*372f0*/  LEA.HI.X.SX32 R11, R2, R64.reuse, 0x1, P2 ;  /* 0x00000040020b7211 */ /* 0x080fe400010f0eff */
[-C--:B------:R-:W-:Y:S01]  /*37300*/  LEA.HI.X.SX32 R13, R4, R64.reuse, 0x1, P6 ;  /* 0x00000040040d7211 */ /* 0x080fe200030f0eff */
[C---:B------:R-:W-:Y:S01]  /*37310*/  VIADD R4, R17.reuse, UR5 ;  /* 0x0000000511047c36 */ /* 0x040fe20008000000 */
[CC--:B------:R-:W-:Y:S02]  /*37320*/  IADD3 R14, P6, R0.reuse, R3.reuse, RZ ;  /* 0x00000003000e7210 */ /* 0x0c0fe40007fde0ff */
[-C--:B------:R-:W-:Y:S02]  /*37330*/  IADD3 R2, P2, R17, R3.reuse, RZ ;  /* 0x0000000311027210 */ /* 0x080fe40007f5e0ff */
[----:B------:R-:W-:Y:S02]  /*37340*/  LEA.HI.X.SX32 R15, R0, R64, 0x1, P6 ;  /* 0x00000040000f7211 */ /* 0x000fe400030f0eff */
[----:B------:R-:W-:-:S02]  /*37350*/  IADD3 R16, P6, R4, R3, RZ ;  /* 0x0000000304107210 */ /* 0x000fc40007fde0ff */
[----:B------:R-:W-:Y:S02]  /*37360*/  LEA.HI.X.SX32 R3, R17, R64, 0x1, P2 ;  /* 0x0000004011037211 */ /* 0x000fe400010f0eff */
[----:B------:R-:W-:Y:S02]  /*37370*/  ISETP.LT.AND P2, PT, R18, UR7, !P0 ;  /* 0x0000000712007c0c */ /* 0x000fe4000c741270 */
[----:B------:R-:W-:Y:S02]  /*37380*/  ISETP.LT.AND P0, PT, R19, UR4, !P0 ;  /* 0x0000000413007c0c */ /* 0x000fe4000c701270 */
[C---:B------:R-:W-:Y:S02]  /*37390*/  PRMT R25, R5.reuse, 0x7772, RZ ;  /* 0x0000777205197816 */ /* 0x040fe400000000ff */
[----:B------:R-:W-:Y:S02]  /*373a0*/  PRMT R23, R5, 0x7773, RZ ;  /* 0x0000777305177816 */ /* 0x000fe400000000ff */
[----:B------:R-:W-:-:S02]  /*373b0*/  PRMT R21, R6, 0x7772, RZ ;  /* 0x0000777206157816 */ /* 0x000fc400000000ff */
[----:B------:R-:W-:Y:S02]  /*373c0*/  PRMT R19, R6, 0x7773, RZ ;  /* 0x0000777306137816 */ /* 0x000fe400000000ff */
[C---:B------:R-:W-:Y:S01]  /*373d0*/  PRMT R5, R7.reuse, 0x7773, RZ ;  /* 0x0000777307057816 */ /* 0x040fe200000000ff */
[----:B------:R0:W-:Y:S01]  /*373e0*/  @P5 STG.E.U8 desc[UR16][R8.64], R25 ;  /* 0x0000001908005986 */ /* 0x0001e2000c101110 */
[----:B------:R-:W-:-:S03]  /*373f0*/  PRMT R7, R7, 0x7772, RZ ;  /* 0x0000777207077816 */ /* 0x000fc600000000ff */
[----:B------:R0:W-:Y:S04]  /*37400*/  @P4 STG.E.U8 desc[UR16][R10.64], R23 ;  /* 0x000000170a004986 */ /* 0x0001e8000c101110 */
[----:B------:R0:W-:Y:S04]  /*37410*/  @P3 STG.E.U8 desc[UR16][R12.64], R21 ;  /* 0x000000150c003986 */ /* 0x0001e8000c101110 */
[----:B------:R0:W-:Y:S01]  /*37420*/  @P2 STG.E.U8 desc[UR16][R14.64], R19 ;  /* 0x000000130e002986 */ /* 0x0001e2000c101110 */
[----:B------:R-:W-:-:S03]  /*37430*/  LEA.HI.X.SX32 R17, R4, R64, 0x1, P6 ;  /* 0x0000004004117211 */ /* 0x000fc600030f0eff */
[----:B------:R0:W-:Y:S01]  /*37440*/  @P0 STG.E.U8 desc[UR16][R2.64], R7 ;  /* 0x0000000702000986 */ /* 0x0001e2000c101110 */
[----:B------:R-:W-:Y:S05]  /*37450*/  @!P1 EXIT ;  /* 0x000000000000994d */ /* 0x000fea0003800000 */
[----:B------:R-:W-:Y:S01]  /*37460*/  STG.E.U8 desc[UR16][R16.64], R5 ;  /* 0x0000000510007986 */ /* 0x000fe2000c101110 */
[----:B------:R-:W-:Y:S05]  /*37470*/  EXIT ;  /* 0x000000000000794d */ /* 0x000fea0003800000 */
.L_x_3:
[----:B------:R-:W-:-:S00]  /*37480*/  BRA `(.L_x_3) ;  /* 0xfffffffc00fc7947 */ /* 0x000fc0000383ffff */
[----:B------:R-:W-:-:S00]  /*37490*/  NOP ;  /* 0x0000000000007918 */ /* 0x000fc00000000000 */
        /* <DEDUP_REMOVED lines=14> */
.L_x_4:


//--------------------- .nv.shared.matmul_kernel  --------------------------
	.section	.nv.shared.matmul_kernel,"aw",@nobits
	.sectionflags	@""
	.align	16
	.zero		1024


//--------------------- .nv.shared.reserved.0     --------------------------
	.section	.nv.shared.reserved.0,"aw",@nobits
	.weak		__nv_reservedSMEM_offset_0_alias
	.size		__nv_reservedSMEM_offset_0_alias, 0, 0
	.other		__nv_reservedSMEM_offset_0_alias,@"STO_CUDA_RESERVED_SHARED STV_DEFAULT"
__nv_reservedSMEM_offset_0_alias:
	.zero		0


//--------------------- .nv.constant0.matmul_kernel --------------------------
	.section	.nv.constant0.matmul_kernel,"a",@progbits
	.sectionflags	@""
	.align	4
.nv.constant0.matmul_kernel:
	.zero		608


//--------------------- SYMBOLS --------------------------

	.type		.nv.reservedSmem.offset0,@object
	.size		.nv.reservedSmem.offset0,0x4
